def matmul_kernel(
    a_ptr,
    b_ptr,
    c_ptr,
    M,
    N,
    K,
    stride_am,
    stride_ak,
    stride_bk,
    stride_bn,
    stride_cm,
    stride_cn,
    BLOCK_M: tl.constexpr,
    BLOCK_N: tl.constexpr,
    BLOCK_K: tl.constexpr,
    GROUP_M: tl.constexpr,
):
    pid = tl.program_id(axis=0)
    num_pid_m = tl.cdiv(M, BLOCK_M)
    num_pid_n = tl.cdiv(N, BLOCK_N)
    num_pid_in_group = GROUP_M * num_pid_n
    group_id = pid // num_pid_in_group
    first_pid_m = group_id * GROUP_M
    group_size_m = min(num_pid_m - first_pid_m, GROUP_M)
    pid_m = first_pid_m + ((pid % num_pid_in_group) % group_size_m)
    pid_n = (pid % num_pid_in_group) // group_size_m

    offs_am = (pid_m * BLOCK_M + tl.arange(0, BLOCK_M)) % M
    offs_bn = (pid_n * BLOCK_N + tl.arange(0, BLOCK_N)) % N
    offs_k = tl.arange(0, BLOCK_K)
    a_ptrs = a_ptr + offs_am[:, None] * stride_am + offs_k[None, :] * stride_ak
    b_ptrs = b_ptr + offs_k[:, None] * stride_bk + offs_bn[None, :] * stride_bn

    acc = tl.zeros((BLOCK_M, BLOCK_N), dtype=tl.float32)
    for kk in range(0, tl.cdiv(K, BLOCK_K)):
        a = tl.load(a_ptrs, mask=offs_k[None, :] < K - kk * BLOCK_K, other=0.0)
        b = tl.load(b_ptrs, mask=offs_k[:, None] < K - kk * BLOCK_K, other=0.0)
        acc = tl.dot(a, b, acc)
        a_ptrs += BLOCK_K * stride_ak
        b_ptrs += BLOCK_K * stride_bk

    c = acc.to(c_ptr.dtype.element_ty)
    offs_cm = pid_m * BLOCK_M + tl.arange(0, BLOCK_M)
    offs_cn = pid_n * BLOCK_N + tl.arange(0, BLOCK_N)
    c_ptrs = c_ptr + offs_cm[:, None] * stride_cm + offs_cn[None, :] * stride_cn
    mask = (offs_cm[:, None] < M) & (offs_cn[None, :] < N)
    tl.store(c_ptrs, c, mask=mask)

# config = {"BLOCK_K": 64, "BLOCK_M": 128, "BLOCK_N": 64, "GROUP_M": 8, "arch": "sm_100", "dtype": "fp32", "num_ctas": 1, "num_stages": 3, "num_warps": 2}
# arch = sm_100


// ===== COMPILED SASS (sm_100a) =====

	.target	sm_100a

	.elftype	@"ET_EXEC"


//--------------------- .note.nv.tkinfo           --------------------------
	.section	.note.nv.tkinfo,"",@"SHT_NOTE"
	.sectionflags	@"SHF_NOTE_NV_TKINFO"
	.tkinfo
        /*0018*/ 	.word	0x00000081
        /*0030*/ 	.string	""
        /*0030*/ 	.string	"ptxas-blackwell"
        /*0030*/ 	.string	"Cuda compilation tools, release 12.9, V12.9.86"
        /*0030*/ 	.string	"Build cuda_12.9.r12.9/compiler.36037853_0"
        /*0030*/ 	.string	"-v  -suppress-debug-info  -lineinfo  -arch sm_100a "



//--------------------- .note.nv.cuver            --------------------------
	.section	.note.nv.cuver,"",@"SHT_NOTE"
	.sectionflags	@"SHF_NOTE_NV_CUVER"
        /*0018*/ 	.short	0x0001
        /*001a*/ 	.short	0x0064
        /*001c*/ 	.short	0x0001
        /*001e*/ 	.short	0x0000
        /*0020*/ 	.short	0x0001
        /*0022*/ 	.short	0x0000


//--------------------- .nv.info                  --------------------------
	.section	.nv.info,"",@"SHT_CUDA_INFO"
	.align	4


	//----- nvinfo : EIATTR_REGCOUNT
	.align		4
        /*0000*/ 	.byte	0x04, 0x2f
        /*0002*/ 	.short	(.L_1 - .L_0)
	.align		4
.L_0:
        /*0004*/ 	.word	index@(matmul_kernel)
        /*0008*/ 	.word	0x000000ff


	//----- nvinfo : EIATTR_FRAME_SIZE
	.align		4
.L_1:
        /*000c*/ 	.byte	0x04, 0x11
        /*000e*/ 	.short	(.L_3 - .L_2)
	.align		4
.L_2:
        /*0010*/ 	.word	index@(matmul_kernel)
        /*0014*/ 	.word	0x000006c8


	//----- nvinfo : EIATTR_MIN_STACK_SIZE
	.align		4
.L_3:
        /*0018*/ 	.byte	0x04, 0x12
        /*001a*/ 	.short	(.L_5 - .L_4)
	.align		4
.L_4:
        /*001c*/ 	.word	index@(matmul_kernel)
        /*0020*/ 	.word	0x000006c8
.L_5:


//--------------------- .nv.info.matmul_kernel    --------------------------
	.section	.nv.info.matmul_kernel,"",@"SHT_CUDA_INFO"
	.sectionflags	@""
	.align	4


	//----- nvinfo : EIATTR_CUDA_API_VERSION
	.align		4
        /*0000*/ 	.byte	0x04, 0x37
        /*0002*/ 	.short	(.L_7 - .L_6)
.L_6:
        /*0004*/ 	.word	0x00000081


	//----- nvinfo : EIATTR_KPARAM_INFO
	.align		4
.L_7:
        /*0008*/ 	.byte	0x04, 0x17
        /*000a*/ 	.short	(.L_9 - .L_8)
.L_8:
        /*000c*/ 	.word	0x00000000
        /*0010*/ 	.short	0x000d
        /*0012*/ 	.short	0x0048
        /*0014*/ 	.byte	0x00, 0xf4, 0x21, 0x00


	//----- nvinfo : EIATTR_KPARAM_INFO
	.align		4
.L_9:
        /*0018*/ 	.byte	0x04, 0x17
        /*001a*/ 	.short	(.L_11 - .L_10)
.L_10:
        /*001c*/ 	.word	0x00000000
        /*0020*/ 	.short	0x000c
        /*0022*/ 	.short	0x0040
        /*0024*/ 	.byte	0x00, 0xf4, 0x21, 0x00


	//----- nvinfo : EIATTR_KPARAM_INFO
	.align		4
.L_11:
        /*0028*/ 	.byte	0x04, 0x17
        /*002a*/ 	.short	(.L_13 - .L_12)
.L_12:
        /*002c*/ 	.word	0x00000000
        /*0030*/ 	.short	0x000b
        /*0032*/ 	.short	0x0038
        /*0034*/ 	.byte	0x00, 0xf0, 0x11, 0x00


	//----- nvinfo : EIATTR_KPARAM_INFO
	.align		4
.L_13:
        /*0038*/ 	.byte	0x04, 0x17
        /*003a*/ 	.short	(.L_15 - .L_14)
.L_14:
        /*003c*/ 	.word	0x00000000
        /*0040*/ 	.short	0x000a
        /*0042*/ 	.short	0x0034
        /*0044*/ 	.byte	0x00, 0xf0, 0x11, 0x00


	//----- nvinfo : EIATTR_KPARAM_INFO
	.align		4
.L_15:
        /*0048*/ 	.byte	0x04, 0x17
        /*004a*/ 	.short	(.L_17 - .L_16)
.L_16:
        /*004c*/ 	.word	0x00000000
        /*0050*/ 	.short	0x0009
        /*0052*/ 	.short	0x0030
        /*0054*/ 	.byte	0x00, 0xf0, 0x11, 0x00


	//----- nvinfo : EIATTR_KPARAM_INFO
	.align		4
.L_17:
        /*0058*/ 	.byte	0x04, 0x17
        /*005a*/ 	.short	(.L_19 - .L_18)
.L_18:
        /*005c*/ 	.word	0x00000000
        /*0060*/ 	.short	0x0008
        /*0062*/ 	.short	0x002c
        /*0064*/ 	.byte	0x00, 0xf0, 0x11, 0x00


	//----- nvinfo : EIATTR_KPARAM_INFO
	.align		4
.L_19:
        /*0068*/ 	.byte	0x04, 0x17
        /*006a*/ 	.short	(.L_21 - .L_20)
.L_20:
        /*006c*/ 	.word	0x00000000
        /*0070*/ 	.short	0x0007
        /*0072*/ 	.short	0x0028
        /*0074*/ 	.byte	0x00, 0xf0, 0x11, 0x00


	//----- nvinfo : EIATTR_KPARAM_INFO
	.align		4
.L_21:
        /*0078*/ 	.byte	0x04, 0x17
        /*007a*/ 	.short	(.L_23 - .L_22)
.L_22:
        /*007c*/ 	.word	0x00000000
        /*0080*/ 	.short	0x0006
        /*0082*/ 	.short	0x0024
        /*0084*/ 	.byte	0x00, 0xf0, 0x11, 0x00


	//----- nvinfo : EIATTR_KPARAM_INFO
	.align		4
.L_23:
        /*0088*/ 	.byte	0x04, 0x17
        /*008a*/ 	.short	(.L_25 - .L_24)
.L_24:
        /*008c*/ 	.word	0x00000000
        /*0090*/ 	.short	0x0005
        /*0092*/ 	.short	0x0020
        /*0094*/ 	.byte	0x00, 0xf0, 0x11, 0x00


	//----- nvinfo : EIATTR_KPARAM_INFO
	.align		4
.L_25:
        /*0098*/ 	.byte	0x04, 0x17
        /*009a*/ 	.short	(.L_27 - .L_26)
.L_26:
        /*009c*/ 	.word	0x00000000
        /*00a0*/ 	.short	0x0004
        /*00a2*/ 	.short	0x001c
        /*00a4*/ 	.byte	0x00, 0xf0, 0x11, 0x00


	//----- nvinfo : EIATTR_KPARAM_INFO
	.align		4
.L_27:
        /*00a8*/ 	.byte	0x04, 0x17
        /*00aa*/ 	.short	(.L_29 - .L_28)
.L_28:
        /*00ac*/ 	.word	0x00000000
        /*00b0*/ 	.short	0x0003
        /*00b2*/ 	.short	0x0018
        /*00b4*/ 	.byte	0x00, 0xf0, 0x11, 0x00


	//----- nvinfo : EIATTR_KPARAM_INFO
	.align		4
.L_29:
        /*00b8*/ 	.byte	0x04, 0x17
        /*00ba*/ 	.short	(.L_31 - .L_30)
.L_30:
        /*00bc*/ 	.word	0x00000000
        /*00c0*/ 	.short	0x0002
        /*00c2*/ 	.short	0x0010
        /*00c4*/ 	.byte	0x00, 0xf4, 0x21, 0x00


	//----- nvinfo : EIATTR_KPARAM_INFO
	.align		4
.L_31:
        /*00c8*/ 	.byte	0x04, 0x17
        /*00ca*/ 	.short	(.L_33 - .L_32)
.L_32:
        /*00cc*/ 	.word	0x00000000
        /*00d0*/ 	.short	0x0001
        /*00d2*/ 	.short	0x0008
        /*00d4*/ 	.byte	0x00, 0xf4, 0x21, 0x00


	//----- nvinfo : EIATTR_KPARAM_INFO
	.align		4
.L_33:
        /*00d8*/ 	.byte	0x04, 0x17
        /*00da*/ 	.short	(.L_35 - .L_34)
.L_34:
        /*00dc*/ 	.word	0x00000000
        /*00e0*/ 	.short	0x0000
        /*00e2*/ 	.short	0x0000
        /*00e4*/ 	.byte	0x00, 0xf4, 0x21, 0x00


	//----- nvinfo : EIATTR_SPARSE_MMA_MASK
	.align		4
.L_35:
        /*00e8*/ 	.byte	0x03, 0x50
        /*00ea*/ 	.short	0x0000


	//----- nvinfo : EIATTR_MAXREG_COUNT
	.align		4
        /*00ec*/ 	.byte	0x03, 0x1b
        /*00ee*/ 	.short	0x00ff


	//----- nvinfo : EIATTR_NUM_BARRIERS
	.align		4
        /*00f0*/ 	.byte	0x02, 0x4c
        /*00f2*/ 	.byte	0x01
	.zero		1


	//----- nvinfo : EIATTR_ANNOTATIONS
	.align		4
        /*00f4*/ 	.byte	0x04, 0x55
        /*00f6*/ 	.short	(.L_37 - .L_36)


	//   ....[0]....
.L_36:
        /*00f8*/ 	.word	0x00000001
        /*00fc*/ 	.byte	0xc0, 0x00, 0x00, 0x00, 0x01, 0x00, 0x00, 0x00, 0xb0, 0x40, 0x00, 0x00, 0x01, 0x00, 0x00, 0x00
        /* <DEDUP_REMOVED lines=706> */
        /*2d2c*/ 	.byte	0x70, 0x6d, 0x01, 0x00, 0x01, 0x00, 0x00, 0x00, 0x90, 0x6d, 0x01, 0x00


	//----- nvinfo : EIATTR_VRC_CTA_INIT_COUNT
	.align		4
.L_37:
        /*2d38*/ 	.byte	0x02, 0x4a
	.zero		1
	.zero		1


	//----- nvinfo : EIATTR_EXIT_INSTR_OFFSETS
	.align		4
        /*2d3c*/ 	.byte	0x04, 0x1c
        /*2d3e*/ 	.short	(.L_39 - .L_38)


	//   ....[0]....
.L_38:
        /*2d40*/ 	.word	0x0001ad00


	//   ....[1]....
        /*2d44*/ 	.word	0x0001ad20


	//----- nvinfo : EIATTR_REQNTID
	.align		4
.L_39:
        /*2d48*/ 	.byte	0x04, 0x10
        /*2d4a*/ 	.short	(.L_41 - .L_40)
.L_40:
        /*2d4c*/ 	.word	0x00000040
        /*2d50*/ 	.word	0x00000001
        /*2d54*/ 	.word	0x00000001


	//----- nvinfo : EIATTR_CBANK_PARAM_SIZE
	.align		4
.L_41:
        /*2d58*/ 	.byte	0x03, 0x19
        /*2d5a*/ 	.short	0x0050


	//----- nvinfo : EIATTR_PARAM_CBANK
	.align		4
        /*2d5c*/ 	.byte	0x04, 0x0a
        /*2d5e*/ 	.short	(.L_43 - .L_42)
	.align		4
.L_42:
        /*2d60*/ 	.word	index@(.nv.constant0.matmul_kernel)
        /*2d64*/ 	.short	0x0380
        /*2d66*/ 	.short	0x0050


	//----- nvinfo : EIATTR_SW_WAR
	.align		4
.L_43:
        /*2d68*/ 	.byte	0x04, 0x36
        /*2d6a*/ 	.short	(.L_45 - .L_44)
.L_44:
        /*2d6c*/ 	.word	0x00000008
.L_45:


//--------------------- .nv.compat                --------------------------
	.section	.nv.compat,"",@"SHT_CUDA_COMPAT_INFO"
	.align	4
        /*0000*/ 	.byte	0x02, 0x02, 0x01, 0x00, 0x02, 0x05, 0x05, 0x00, 0x02, 0x03, 0x00, 0x00, 0x02, 0x06, 0x01, 0x00


//--------------------- .nv.callgraph             --------------------------
	.section	.nv.callgraph,"",@"SHT_CUDA_CALLGRAPH"
	.align	4
	.sectionentsize	8
	.align		4
        /*0000*/ 	.word	0x00000000
	.align		4
        /*0004*/ 	.word	0xffffffff
	.align		4
        /*0008*/ 	.word	0x00000000
	.align		4
        /*000c*/ 	.word	0xfffffffe
	.align		4
        /*0010*/ 	.word	0x00000000
	.align		4
        /*0014*/ 	.word	0xfffffffd
	.align		4
        /*0018*/ 	.word	0x00000000
	.align		4
        /*001c*/ 	.word	0xfffffffc


//--------------------- .text.matmul_kernel       --------------------------
	.section	.text.matmul_kernel,"ax",@progbits
	.align	128
        .global         matmul_kernel
        .type           matmul_kernel,@function
        .size           matmul_kernel,(.L_x_3 - matmul_kernel)
        .other          matmul_kernel,@"STO_CUDA_ENTRY STV_DEFAULT"
matmul_kernel:
.text.matmul_kernel:
[----:B------:R-:W1:Y:S08]  /*0000*/  LDC R1, c[0x0][0x37c] ;  /* 0x0000df00ff017b82 */ /* 0x000e700000000800 */
[----:B------:R-:W2:Y:S01]  /*0010*/  LDC.64 R2, c[0x0][0x398] ;  /* 0x0000e600ff027b82 */ /* 0x000ea20000000a00 */
[----:B-1----:R-:W-:Y:S01]  /*0020*/  VIADD R1, R1, 0xfffff938 ;  /* 0xfffff93801017836 */ /* 0x002fe20000000000 */
[----:B------:R-:W1:Y:S01]  /*0030*/  S2R R5, SR_CTAID.X ;  /* 0x0000000000057919 */ /* 0x000e620000002500 */
[----:B------:R-:W3:Y:S01]  /*0040*/  LDCU.128 UR12, c[0x0][0x380] ;  /* 0x00007000ff0c77ac */ /* 0x000ee20008000c00 */
[----:B------:R-:W4:Y:S01]  /*0050*/  S2R R74, SR_TID.X ;  /* 0x00000000004a7919 */ /* 0x000f220000002100 */
[----:B------:R-:W5:Y:S03]  /*0060*/  LDCU.64 UR8, c[0x0][0x358] ;  /* 0x00006b00ff0877ac */ /* 0x000f660008000a00 */
[----:B------:R-:W3:Y:S01]  /*0070*/  LDC.64 R216, c[0x0][0x3a0] ;  /* 0x0000e800ffd87b82 */ /* 0x000ee20000000a00 */
[----:B------:R-:W-:Y:S01]  /*0080*/  UMOV UR4, 0x400 ;  /* 0x0000040000047882 */ /* 0x000fe20000000000 */
[----:B------:R-:W1:Y:S06]  /*0090*/  LDCU UR6, c[0x0][0x3a0] ;  /* 0x00007400ff0677ac */ /* 0x000e6c0008000800 */
[----:B------:R-:W5:Y:S01]  /*00a0*/  S2UR UR5, SR_CgaCtaId ;  /* 0x00000000000579c3 */ /* 0x000f620000008800 */
[----:B--2---:R-:W-:Y:S01]  /*00b0*/  IMAD.MOV.U32 R70, RZ, RZ, R3 ;  /* 0x000000ffff467224 */ /* 0x004fe200078e0003 */
[----:B------:R2:W-:Y:S01]  /*00c0*/  STL.64 [R1+0x528], R2 ;  /* 0x0005280201007387 */ /* 0x0005e20000100a00 */
[----:B------:R-:W-:-:S03]  /*00d0*/  IMAD.MOV.U32 R76, RZ, RZ, R2 ;  /* 0x000000ffff4c7224 */ /* 0x000fc600078e0002 */
[----:B------:R-:W-:Y:S02]  /*00e0*/  IADD3 R0, PT, PT, R70, 0x3f, RZ ;  /* 0x0000003f46007810 */ /* 0x000fe40007ffe0ff */
[----:B-1----:R-:W-:Y:S02]  /*00f0*/  IABS R8, R5 ;  /* 0x0000000500087213 */ /* 0x002fe40000000000 */
[----:B----4-:R-:W-:Y:S02]  /*0100*/  LOP3.LUT R72, R74, 0x3f, RZ, 0xc0, !PT ;  /* 0x0000003f4a487812 */ /* 0x010fe400078ec0ff */
[----:B--2---:R-:W-:Y:S01]  /*0110*/  SHF.R.S32.HI R3, RZ, 0x1f, R0 ;  /* 0x0000001fff037819 */ /* 0x004fe20000011400 */
[----:B-----5:R-:W-:Y:S01]  /*0120*/  ULEA UR4, UR5, UR4, 0x18 ;  /* 0x0000000405047291 */ /* 0x020fe2000f8ec0ff */
[----:B---3--:R-:W-:Y:S01]  /*0130*/  VIADD R192, R216, 0x3f ;  /* 0x0000003fd8c07836 */ /* 0x008fe20000000000 */
[----:B------:R-:W1:Y:S01]  /*0140*/  LDCU UR5, c[0x0][0x3b0] ;  /* 0x00007600ff0577ac */ /* 0x000e620008000800 */
[----:B------:R-:W-:Y:S01]  /*0150*/  LEA.HI R3, R3, R0, RZ, 0x6 ;  /* 0x0000000003037211 */ /* 0x000fe200078f30ff */
[----:B------:R-:W-:Y:S01]  /*0160*/  IMAD.SHL.U32 R252, R72, 0x4, RZ ;  /* 0x0000000448fc7824 */ /* 0x000fe200078e00ff */
[----:B------:R-:W-:-:S02]  /*0170*/  IADD3 R157, PT, PT, R216, -0x69, RZ ;  /* 0xffffff97d89d7810 */ /* 0x000fc40007ffe0ff */
[----:B------:R-:W-:-:S05]  /*0180*/  SHF.R.S32.HI R3, RZ, 0x6, R3 ;  /* 0x00000006ff037819 */ /* 0x000fca0000011403 */
[----:B------:R-:W-:-:S05]  /*0190*/  IMAD.SHL.U32 R4, R3, 0x8, RZ ;  /* 0x0000000803047824 */ /* 0x000fca00078e00ff */
[-C--:B------:R-:W-:Y:S02]  /*01a0*/  IABS R7, R4.reuse ;  /* 0x0000000400077213 */ /* 0x080fe40000000000 */
[----:B------:R-:W-:Y:S02]  /*01b0*/  IABS R10, R4 ;  /* 0x00000004000a7213 */ /* 0x000fe40000000000 */
[----:B------:R-:W2:Y:S08]  /*01c0*/  I2F.RP R0, R7 ;  /* 0x0000000700007306 */ /* 0x000eb00000209400 */
[----:B--2---:R-:W2:Y:S02]  /*01d0*/  MUFU.RCP R0, R0 ;  /* 0x0000000000007308 */ /* 0x004ea40000001000 */
[----:B--2---:R-:W-:-:S02]  /*01e0*/  VIADD R2, R0, 0xffffffe ;  /* 0x0ffffffe00027836 */ /* 0x004fc40000000000 */
[----:B------:R-:W-:-:S04]  /*01f0*/  IMAD.MOV R0, RZ, RZ, -R10 ;  /* 0x000000ffff007224 */ /* 0x000fc800078e0a0a */
[----:B------:R2:W3:Y:S02]  /*0200*/  F2I.FTZ.U32.TRUNC.NTZ R3, R2 ;  /* 0x0000000200037305 */ /* 0x0004e4000021f000 */
[----:B--2---:R-:W-:Y:S02]  /*0210*/  IMAD.MOV.U32 R2, RZ, RZ, RZ ;  /* 0x000000ffff027224 */ /* 0x004fe400078e00ff */
[----:B---3--:R-:W-:-:S04]  /*0220*/  IMAD.MOV R6, RZ, RZ, -R3 ;  /* 0x000000ffff067224 */ /* 0x008fc800078e0a03 */
[----:B------:R-:W-:Y:S01]  /*0230*/  IMAD R9, R6, R7, RZ ;  /* 0x0000000706097224 */ /* 0x000fe200078e02ff */
[----:B------:R-:W-:Y:S02]  /*0240*/  MOV R6, R8 ;  /* 0x0000000800067202 */ /* 0x000fe40000000f00 */
[----:B------:R-:W-:Y:S01]  /*0250*/  IABS R8, R70 ;  /* 0x0000004600087213 */ /* 0x000fe20000000000 */
[----:B------:R-:W-:-:S06]  /*0260*/  IMAD.HI.U32 R3, R3, R9, R2 ;  /* 0x0000000903037227 */ /* 0x000fcc00078e0002 */
[----:B------:R-:W-:-:S04]  /*0270*/  IMAD.HI.U32 R3, R3, R6, RZ ;  /* 0x0000000603037227 */ /* 0x000fc800078e00ff */
[----:B------:R-:W-:-:S05]  /*0280*/  IMAD R0, R3, R0, R6 ;  /* 0x0000000003007224 */ /* 0x000fca00078e0206 */
[----:B------:R-:W-:-:S13]  /*0290*/  ISETP.GT.U32.AND P1, PT, R7, R0, PT ;  /* 0x000000000700720c */ /* 0x000fda0003f24070 */
[----:B------:R-:W-:Y:S01]  /*02a0*/  @!P1 IMAD.IADD R0, R0, 0x1, -R7 ;  /* 0x0000000100009824 */ /* 0x000fe200078e0a07 */
[----:B------:R-:W-:Y:S02]  /*02b0*/  @!P1 IADD3 R3, PT, PT, R3, 0x1, RZ ;  /* 0x0000000103039810 */ /* 0x000fe40007ffe0ff */
[----:B------:R-:W-:Y:S02]  /*02c0*/  ISETP.NE.AND P1, PT, R4, RZ, PT ;  /* 0x000000ff0400720c */ /* 0x000fe40003f25270 */
[----:B------:R-:W-:Y:S02]  /*02d0*/  ISETP.GE.U32.AND P0, PT, R0, R7, PT ;  /* 0x000000070000720c */ /* 0x000fe40003f06070 */
[----:B------:R-:W-:-:S04]  /*02e0*/  LOP3.LUT R0, R5, R4, RZ, 0x3c, !PT ;  /* 0x0000000405007212 */ /* 0x000fc800078e3cff */
[----:B------:R-:W-:Y:S01]  /*02f0*/  ISETP.GE.AND P2, PT, R0, RZ, PT ;  /* 0x000000ff0000720c */ /* 0x000fe20003f46270 */
[----:B------:R-:W-:-:S06]  /*0300*/  VIADD R0, R76, 0x7f ;  /* 0x0000007f4c007836 */ /* 0x000fcc0000000000 */
[----:B------:R-:W-:-:S04]  /*0310*/  @P0 VIADD R3, R3, 0x1 ;  /* 0x0000000103030836 */ /* 0x000fc80000000000 */
[----:B------:R-:W-:Y:S01]  /*0320*/  IMAD.MOV.U32 R2, RZ, RZ, R3 ;  /* 0x000000ffff027224 */ /* 0x000fe200078e0003 */
[----:B------:R-:W-:-:S04]  /*0330*/  SHF.R.S32.HI R3, RZ, 0x1f, R0 ;  /* 0x0000001fff037819 */ /* 0x000fc80000011400 */
[----:B------:R-:W-:Y:S02]  /*0340*/  @!P2 IADD3 R2, PT, PT, -R2, RZ, RZ ;  /* 0x000000ff0202a210 */ /* 0x000fe40007ffe1ff */
[----:B------:R-:W-:Y:S02]  /*0350*/  @!P1 LOP3.LUT R2, RZ, R4, RZ, 0x33, !PT ;  /* 0x00000004ff029212 */ /* 0x000fe400078e33ff */
[----:B------:R-:W-:-:S03]  /*0360*/  LEA.HI R3, R3, R0, RZ, 0x7 ;  /* 0x0000000003037211 */ /* 0x000fc600078f38ff */
[----:B------:R-:W-:Y:S02]  /*0370*/  IMAD.SHL.U32 R10, R2, 0x8, RZ ;  /* 0x00000008020a7824 */ /* 0x000fe400078e00ff */
[----:B------:R-:W-:-:S03]  /*0380*/  IMAD.MOV R2, RZ, RZ, -R2 ;  /* 0x000000ffff027224 */ /* 0x000fc600078e0a02 */
[----:B------:R-:W-:Y:S01]  /*0390*/  LEA.HI.SX32 R3, R3, -R10, 0x19 ;  /* 0x8000000a03037211 */ /* 0x000fe200078fcaff */
[----:B------:R-:W-:Y:S02]  /*03a0*/  IMAD R11, R4, R2, R5 ;  /* 0x00000002040b7224 */ /* 0x000fe400078e0205 */
[----:B------:R-:W-:Y:S01]  /*03b0*/  IMAD.MOV.U32 R2, RZ, RZ, RZ ;  /* 0x000000ffff027224 */ /* 0x000fe200078e00ff */
[----:B------:R-:W-:Y:S02]  /*03c0*/  VIMNMX R12, PT, PT, R3, 0x8, PT ;  /* 0x00000008030c7848 */ /* 0x000fe40003fe0100 */
[----:B------:R-:W-:Y:S02]  /*03d0*/  IABS R4, R11 ;  /* 0x0000000b00047213 */ /* 0x000fe40000000000 */
[----:B------:R-:W-:-:S04]  /*03e0*/  IABS R7, R12 ;  /* 0x0000000c00077213 */ /* 0x000fc80000000000 */
[----:B------:R-:W2:Y:S08]  /*03f0*/  I2F.RP R0, R7 ;  /* 0x0000000700007306 */ /* 0x000eb00000209400 */
[----:B--2---:R-:W2:Y:S02]  /*0400*/  MUFU.RCP R0, R0 ;  /* 0x0000000000007308 */ /* 0x004ea40000001000 */
[----:B--2---:R-:W-:-:S06]  /*0410*/  VIADD R3, R0, 0xffffffe ;  /* 0x0ffffffe00037836 */ /* 0x004fcc0000000000 */
[----:B------:R-:W2:Y:S02]  /*0420*/  F2I.FTZ.U32.TRUNC.NTZ R3, R3 ;  /* 0x0000000300037305 */ /* 0x000ea4000021f000 */
[----:B--2---:R-:W-:-:S05]  /*0430*/  IADD3 R6, PT, PT, RZ, -R3, RZ ;  /* 0x80000003ff067210 */ /* 0x004fca0007ffe0ff */
[----:B------:R-:W-:Y:S01]  /*0440*/  IMAD R5, R6, R7, RZ ;  /* 0x0000000706057224 */ /* 0x000fe200078e02ff */
[----:B------:R-:W-:-:S03]  /*0450*/  IABS R6, R12 ;  /* 0x0000000c00067213 */ /* 0x000fc60000000000 */
[----:B------:R-:W-:-:S04]  /*0460*/  IMAD.HI.U32 R0, R3, R5, R2 ;  /* 0x0000000503007227 */ /* 0x000fc800078e0002 */
[----:B------:R-:W-:Y:S01]  /*0470*/  IMAD.MOV.U32 R2, RZ, RZ, R8 ;  /* 0x000000ffff027224 */ /* 0x000fe200078e0008 */
[----:B------:R-:W-:Y:S01]  /*0480*/  IABS R8, R76 ;  /* 0x0000004c00087213 */ /* 0x000fe20000000000 */
[----:B------:R-:W-:Y:S02]  /*0490*/  IMAD.MOV R5, RZ, RZ, -R6 ;  /* 0x000000ffff057224 */ /* 0x000fe400078e0a06 */
[----:B------:R-:W-:Y:S01]  /*04a0*/  IMAD.HI.U32 R3, R0, R4, RZ ;  /* 0x0000000400037227 */ /* 0x000fe200078e00ff */
[----:B------:R-:W2:Y:S01]  /*04b0*/  I2F.RP R6, R2 ;  /* 0x0000000200067306 */ /* 0x000ea20000209400 */
[----:B------:R-:W-:Y:S02]  /*04c0*/  MOV R0, R8 ;  /* 0x0000000800007202 */ /* 0x000fe40000000f00 */
[----:B------:R-:W-:-:S05]  /*04d0*/  IMAD R4, R3, R5, R4 ;  /* 0x0000000503047224 */ /* 0x000fca00078e0204 */
[----:B------:R-:W-:Y:S01]  /*04e0*/  ISETP.GT.U32.AND P1, PT, R7, R4, PT ;  /* 0x000000040700720c */ /* 0x000fe20003f24070 */
[----:B------:R-:W3:Y:S08]  /*04f0*/  I2F.RP R5, R0 ;  /* 0x0000000000057306 */ /* 0x000ef00000209400 */
[----:B--2---:R-:W2:Y:S04]  /*0500*/  MUFU.RCP R6, R6 ;  /* 0x0000000600067308 */ /* 0x004ea80000001000 */
[----:B------:R-:W-:-:S02]  /*0510*/  @!P1 IMAD.IADD R4, R4, 0x1, -R7 ;  /* 0x0000000104049824 */ /* 0x000fc400078e0a07 */
[----:B------:R-:W-:Y:S01]  /*0520*/  @!P1 VIADD R3, R3, 0x1 ;  /* 0x0000000103039836 */ /* 0x000fe20000000000 */
[----:B------:R-:W-:Y:S01]  /*0530*/  ISETP.NE.AND P1, PT, R12, RZ, PT ;  /* 0x000000ff0c00720c */ /* 0x000fe20003f25270 */
[----:B---3--:R-:W3:Y:S01]  /*0540*/  MUFU.RCP R5, R5 ;  /* 0x0000000500057308 */ /* 0x008ee20000001000 */
[----:B------:R-:W-:Y:S02]  /*0550*/  ISETP.GE.U32.AND P0, PT, R4, R7, PT ;  /* 0x000000070400720c */ /* 0x000fe40003f06070 */
[----:B------:R-:W-:-:S04]  /*0560*/  LOP3.LUT R4, R11, R12, RZ, 0x3c, !PT ;  /* 0x0000000c0b047212 */ /* 0x000fc800078e3cff */
[----:B------:R-:W-:Y:S01]  /*0570*/  ISETP.GE.AND P2, PT, R4, RZ, PT ;  /* 0x000000ff0400720c */ /* 0x000fe20003f46270 */
[----:B--2---:R-:W-:-:S04]  /*0580*/  VIADD R8, R6, 0xffffffe ;  /* 0x0ffffffe06087836 */ /* 0x004fc80000000000 */
[----:B------:R2:W4:Y:S02]  /*0590*/  F2I.FTZ.U32.TRUNC.NTZ R9, R8 ;  /* 0x0000000800097305 */ /* 0x000524000021f000 */
[----:B------:R-:W-:Y:S01]  /*05a0*/  @P0 IADD3 R3, PT, PT, R3, 0x1, RZ ;  /* 0x0000000103030810 */ /* 0x000fe20007ffe0ff */
[----:B---3--:R-:W-:-:S04]  /*05b0*/  VIADD R4, R5, 0xffffffe ;  /* 0x0ffffffe05047836 */ /* 0x008fc80000000000 */
[----:B------:R-:W-:Y:S01]  /*05c0*/  IMAD.MOV.U32 R193, RZ, RZ, R3 ;  /* 0x000000ffffc17224 */ /* 0x000fe200078e0003 */
[----:B------:R-:W3:Y:S01]  /*05d0*/  F2I.FTZ.U32.TRUNC.NTZ R5, R4 ;  /* 0x0000000400057305 */ /* 0x000ee2000021f000 */
[----:B--2---:R-:W-:Y:S02]  /*05e0*/  IMAD.MOV.U32 R8, RZ, RZ, RZ ;  /* 0x000000ffff087224 */ /* 0x004fe400078e00ff */
[----:B------:R-:W-:Y:S01]  /*05f0*/  @!P2 IMAD.MOV R193, RZ, RZ, -R193 ;  /* 0x000000ffffc1a224 */ /* 0x000fe200078e0ac1 */
[----:B------:R-:W-:Y:S02]  /*0600*/  @!P1 LOP3.LUT R193, RZ, R12, RZ, 0x33, !PT ;  /* 0x0000000cffc19212 */ /* 0x000fe400078e33ff */
[----:B----4-:R-:W-:-:S03]  /*0610*/  IADD3 R3, PT, PT, RZ, -R9, RZ ;  /* 0x80000009ff037210 */ /* 0x010fc60007ffe0ff */
[----:B------:R-:W-:Y:S02]  /*0620*/  IMAD.SHL.U32 R7, R193, 0x40, RZ ;  /* 0x00000040c1077824 */ /* 0x000fe400078e00ff */
[----:B------:R-:W-:Y:S02]  /*0630*/  IMAD.MOV R193, RZ, RZ, -R193 ;  /* 0x000000ffffc17224 */ /* 0x000fe400078e0ac1 */
[C---:B------:R-:W-:Y:S01]  /*0640*/  VIADD R13, R7.reuse, 0x3f ;  /* 0x0000003f070d7836 */ /* 0x040fe20000000000 */
[----:B------:R-:W-:Y:S01]  /*0650*/  IADD3 R33, PT, PT, R7, 0x1b, RZ ;  /* 0x0000001b07217810 */ /* 0x000fe20007ffe0ff */
[----:B------:R-:W-:Y:S01]  /*0660*/  IMAD R3, R3, R2, RZ ;  /* 0x0000000203037224 */ /* 0x000fe200078e02ff */
[----:B------:R-:W-:Y:S01]  /*0670*/  IADD3 R38, PT, PT, R7, 0x2b, RZ ;  /* 0x0000002b07267810 */ /* 0x000fe20007ffe0ff */
[----:B------:R-:W-:Y:S01]  /*0680*/  IMAD R193, R12, R193, R11 ;  /* 0x000000c10cc17224 */ /* 0x000fe200078e020b */
[----:B------:R-:W-:Y:S01]  /*0690*/  IABS R149, R13 ;  /* 0x0000000d00957213 */ /* 0x000fe20000000000 */
[----:B------:R-:W-:Y:S01]  /*06a0*/  IMAD.HI.U32 R3, R9, R3, R8 ;  /* 0x0000000309037227 */ /* 0x000fe200078e0008 */
[----:B------:R-:W-:-:S02]  /*06b0*/  IADD3 R8, PT, PT, R7, 0x1, RZ ;  /* 0x0000000107087810 */ /* 0x000fc40007ffe0ff */
[----:B------:R-:W-:Y:S01]  /*06c0*/  IADD3 R12, PT, PT, R7, 0x4, RZ ;  /* 0x00000004070c7810 */ /* 0x000fe20007ffe0ff */
[----:B---3--:R-:W-:Y:S01]  /*06d0*/  IMAD.MOV R9, RZ, RZ, -R5 ;  /* 0x000000ffff097224 */ /* 0x008fe200078e0a05 */
[----:B------:R-:W-:Y:S01]  /*06e0*/  IABS R48, R8 ;  /* 0x0000000800307213 */ /* 0x000fe20000000000 */
[----:B------:R-:W-:Y:S01]  /*06f0*/  IMAD.HI.U32 R4, R3, R149, RZ ;  /* 0x0000009503047227 */ /* 0x000fe200078e00ff */
[----:B------:R-:W-:Y:S02]  /*0700*/  IABS R41, R12 ;  /* 0x0000000c00297213 */ /* 0x000fe40000000000 */
[----:B------:R-:W-:Y:S01]  /*0710*/  ISETP.GE.AND P3, PT, R8, RZ, PT ;  /* 0x000000ff0800720c */ /* 0x000fe20003f66270 */
[----:B------:R-:W-:Y:S01]  /*0720*/  IMAD.MOV R4, RZ, RZ, -R4 ;  /* 0x000000ffff047224 */ /* 0x000fe200078e0a04 */
[----:B------:R-:W-:Y:S01]  /*0730*/  ISETP.GE.AND P6, PT, R13, RZ, PT ;  /* 0x000000ff0d00720c */ /* 0x000fe20003fc6270 */
[----:B------:R-:W-:Y:S01]  /*0740*/  IMAD R9, R9, R0, RZ ;  /* 0x0000000009097224 */ /* 0x000fe200078e02ff */
[----:B------:R-:W-:Y:S01]  /*0750*/  IABS R49, R38 ;  /* 0x0000002600317213 */ /* 0x000fe20000000000 */
[C---:B------:R-:W-:Y:S01]  /*0760*/  IMAD R149, R2.reuse, R4, R149 ;  /* 0x0000000402957224 */ /* 0x040fe200078e0295 */
[----:B------:R-:W-:Y:S01]  /*0770*/  MOV R4, RZ ;  /* 0x000000ff00047202 */ /* 0x000fe20000000f00 */
[C---:B------:R-:W-:Y:S01]  /*0780*/  VIADD R11, R7.reuse, 0x3 ;  /* 0x00000003070b7836 */ /* 0x040fe20000000000 */
[----:B------:R-:W-:Y:S01]  /*0790*/  IADD3 R52, PT, PT, R7, 0x38, RZ ;  /* 0x0000003807347810 */ /* 0x000fe20007ffe0ff */
[----:B------:R-:W-:Y:S01]  /*07a0*/  IMAD.HI.U32 R6, R3, R48, RZ ;  /* 0x0000003003067227 */ /* 0x000fe200078e00ff */
[----:B------:R-:W-:-:S02]  /*07b0*/  ISETP.GT.U32.AND P1, PT, R2, R149, PT ;  /* 0x000000950200720c */ /* 0x000fc40003f24070 */
[----:B------:R-:W-:Y:S01]  /*07c0*/  IABS R42, R11 ;  /* 0x0000000b002a7213 */ /* 0x000fe20000000000 */
[----:B------:R-:W-:Y:S01]  /*07d0*/  IMAD.HI.U32 R4, R5, R9, R4 ;  /* 0x0000000905047227 */ /* 0x000fe200078e0004 */
[----:B------:R-:W-:Y:S02]  /*07e0*/  IABS R83, R52 ;  /* 0x0000003400537213 */ /* 0x000fe40000000000 */
[C---:B------:R-:W-:Y:S01]  /*07f0*/  IADD3 R66, PT, PT, R7.reuse, 0x3c, RZ ;  /* 0x0000003c07427810 */ /* 0x040fe20007ffe0ff */
[----:B------:R-:W-:Y:S02]  /*0800*/  VIADD R9, R7, 0x2 ;  /* 0x0000000207097836 */ /* 0x000fe40000000000 */
[----:B------:R-:W-:Y:S01]  /*0810*/  IMAD.MOV R5, RZ, RZ, -R6 ;  /* 0x000000ffff057224 */ /* 0x000fe200078e0a06 */
[----:B------:R-:W-:Y:S01]  /*0820*/  IABS R93, R66 ;  /* 0x00000042005d7213 */ /* 0x000fe20000000000 */
[----:B------:R-:W-:Y:S01]  /*0830*/  IMAD.HI.U32 R6, R3, R42, RZ ;  /* 0x0000002a03067227 */ /* 0x000fe200078e00ff */
[----:B------:R-:W-:-:S02]  /*0840*/  IABS R43, R9 ;  /* 0x00000009002b7213 */ /* 0x000fc40000000000 */
[----:B------:R-:W-:Y:S01]  /*0850*/  ISETP.GE.AND P5, PT, R9, RZ, PT ;  /* 0x000000ff0900720c */ /* 0x000fe20003fa6270 */
[----:B------:R-:W-:Y:S01]  /*0860*/  @!P1 IMAD.IADD R149, R149, 0x1, -R2 ;  /* 0x0000000195959824 */ /* 0x000fe200078e0a02 */
[----:B------:R-:W-:Y:S01]  /*0870*/  IADD3 R9, PT, PT, -R6, RZ, RZ ;  /* 0x000000ff06097210 */ /* 0x000fe20007ffe1ff */
[C---:B------:R-:W-:Y:S02]  /*0880*/  IMAD R48, R2.reuse, R5, R48 ;  /* 0x0000000502307224 */ /* 0x040fe400078e0230 */
[C---:B------:R-:W-:Y:S01]  /*0890*/  IMAD.HI.U32 R5, R3.reuse, R43, RZ ;  /* 0x0000002b03057227 */ /* 0x040fe200078e00ff */
[C---:B------:R-:W-:Y:S02]  /*08a0*/  ISETP.GT.U32.AND P1, PT, R2.reuse, R149, PT ;  /* 0x000000950200720c */ /* 0x040fe40003f24070 */
[----:B------:R-:W-:Y:S01]  /*08b0*/  ISETP.GT.U32.AND P0, PT, R2, R48, PT ;  /* 0x000000300200720c */ /* 0x000fe20003f04070 */
[----:B------:R-:W-:Y:S02]  /*08c0*/  IMAD.MOV R8, RZ, RZ, -R5 ;  /* 0x000000ffff087224 */ /* 0x000fe400078e0a05 */
[----:B------:R-:W-:-:S04]  /*08d0*/  IMAD.HI.U32 R5, R3, R41, RZ ;  /* 0x0000002903057227 */ /* 0x000fc800078e00ff */
[C---:B------:R-:W-:Y:S02]  /*08e0*/  IMAD R42, R2.reuse, R9, R42 ;  /* 0x00000009022a7224 */ /* 0x040fe400078e022a */
[----:B------:R-:W-:Y:S02]  /*08f0*/  IMAD.MOV R5, RZ, RZ, -R5 ;  /* 0x000000ffff057224 */ /* 0x000fe400078e0a05 */
[----:B------:R-:W-:Y:S01]  /*0900*/  @!P1 IADD3 R149, PT, PT, R149, -R2, RZ ;  /* 0x8000000295959210 */ /* 0x000fe20007ffe0ff */
[C---:B------:R-:W-:Y:S01]  /*0910*/  VIADD R6, R7.reuse, 0x5 ;  /* 0x0000000507067836 */ /* 0x040fe20000000000 */
[C---:B------:R-:W-:Y:S01]  /*0920*/  ISETP.GT.U32.AND P1, PT, R2.reuse, R42, PT ;  /* 0x0000002a0200720c */ /* 0x040fe20003f24070 */
[C---:B------:R-:W-:Y:S02]  /*0930*/  IMAD R41, R2.reuse, R5, R41 ;  /* 0x0000000502297224 */ /* 0x040fe400078e0229 */
[----:B------:R-:W-:Y:S01]  /*0940*/  @!P6 IMAD.MOV R149, RZ, RZ, -R149 ;  /* 0x000000ffff95e224 */ /* 0x000fe200078e0a95 */
[----:B------:R-:W-:Y:S01]  /*0950*/  IABS R40, R6 ;  /* 0x0000000600287213 */ /* 0x000fe20000000000 */
[C---:B------:R-:W-:Y:S01]  /*0960*/  IMAD R43, R2.reuse, R8, R43 ;  /* 0x00000008022b7224 */ /* 0x040fe200078e022b */
[----:B------:R-:W-:Y:S01]  /*0970*/  ISETP.GT.U32.AND P6, PT, R2, R41, PT ;  /* 0x000000290200720c */ /* 0x000fe20003fc4070 */
[----:B------:R-:W-:-:S02]  /*0980*/  VIADD R8, R7, 0x6 ;  /* 0x0000000607087836 */ /* 0x000fc40000000000 */
[----:B------:R-:W-:Y:S01]  /*0990*/  IMAD.HI.U32 R5, R3, R40, RZ ;  /* 0x0000002803057227 */ /* 0x000fe200078e00ff */
[----:B------:R-:W-:Y:S02]  /*09a0*/  ISETP.GT.U32.AND P2, PT, R2, R43, PT ;  /* 0x0000002b0200720c */ /* 0x000fe40003f44070 */
[----:B------:R-:W-:Y:S01]  /*09b0*/  IABS R31, R8 ;  /* 0x00000008001f7213 */ /* 0x000fe20000000000 */
[--C-:B------:R-:W-:Y:S01]  /*09c0*/  @!P0 IMAD.IADD R48, R48, 0x1, -R2.reuse ;  /* 0x0000000130308824 */ /* 0x100fe200078e0a02 */
[----:B------:R-:W-:Y:S01]  /*09d0*/  ISETP.GE.AND P0, PT, R11, RZ, PT ;  /* 0x000000ff0b00720c */ /* 0x000fe20003f06270 */
[--C-:B------:R-:W-:Y:S01]  /*09e0*/  @!P1 IMAD.IADD R42, R42, 0x1, -R2.reuse ;  /* 0x000000012a2a9824 */ /* 0x100fe200078e0a02 */
[----:B------:R-:W-:Y:S01]  /*09f0*/  IADD3 R11, PT, PT, R7, 0x9, RZ ;  /* 0x00000009070b7810 */ /* 0x000fe20007ffe0ff */
[----:B------:R-:W-:Y:S01]  /*0a00*/  IMAD.MOV R5, RZ, RZ, -R5 ;  /* 0x000000ffff057224 */ /* 0x000fe200078e0a05 */
[C---:B------:R-:W-:Y:S01]  /*0a10*/  ISETP.GT.U32.AND P4, PT, R2.reuse, R48, PT ;  /* 0x000000300200720c */ /* 0x040fe20003f84070 */
[----:B------:R-:W-:Y:S01]  /*0a20*/  @!P6 IMAD.IADD R41, R41, 0x1, -R2 ;  /* 0x000000012929e824 */ /* 0x000fe200078e0a02 */
[C---:B------:R-:W-:Y:S01]  /*0a30*/  ISETP.GT.U32.AND P6, PT, R2.reuse, R42, PT ;  /* 0x0000002a0200720c */ /* 0x040fe20003fc4070 */
[----:B------:R-:W-:Y:S01]  /*0a40*/  IMAD R40, R2, R5, R40 ;  /* 0x0000000502287224 */ /* 0x000fe200078e0228 */
[----:B------:R-:W-:Y:S01]  /*0a50*/  IABS R28, R11 ;  /* 0x0000000b001c7213 */ /* 0x000fe20000000000 */
[----:B------:R-:W-:Y:S01]  /*0a60*/  IMAD.HI.U32 R5, R3, R31, RZ ;  /* 0x0000001f03057227 */ /* 0x000fe200078e00ff */
[----:B------:R-:W-:-:S02]  /*0a70*/  @!P2 IADD3 R43, PT, PT, R43, -R2, RZ ;  /* 0x800000022b2ba210 */ /* 0x000fc40007ffe0ff */
[----:B------:R-:W-:Y:S01]  /*0a80*/  ISETP.GE.AND P2, PT, R6, RZ, PT ;  /* 0x000000ff0600720c */ /* 0x000fe20003f46270 */
[----:B------:R-:W-:Y:S01]  /*0a90*/  IMAD.MOV R5, RZ, RZ, -R5 ;  /* 0x000000ffff057224 */ /* 0x000fe200078e0a05 */
[C---:B------:R-:W-:Y:S01]  /*0aa0*/  ISETP.GT.U32.AND P1, PT, R2.reuse, R43, PT ;  /* 0x0000002b0200720c */ /* 0x040fe20003f24070 */
[C---:B------:R-:W-:Y:S02]  /*0ab0*/  VIADD R9, R7.reuse, 0x7 ;  /* 0x0000000707097836 */ /* 0x040fe40000000000 */
[----:B------:R-:W-:Y:S02]  /*0ac0*/  IMAD R31, R2, R5, R31 ;  /* 0x00000005021f7224 */ /* 0x000fe400078e021f */
[--C-:B------:R-:W-:Y:S01]  /*0ad0*/  @!P4 IMAD.IADD R48, R48, 0x1, -R2.reuse ;  /* 0x000000013030c824 */ /* 0x100fe200078e0a02 */
[----:B------:R-:W-:Y:S01]  /*0ae0*/  IABS R30, R9 ;  /* 0x00000009001e7213 */ /* 0x000fe20000000000 */
[----:B------:R-:W-:Y:S01]  /*0af0*/  @!P6 IMAD.IADD R42, R42, 0x1, -R2 ;  /* 0x000000012a2ae824 */ /* 0x000fe200078e0a02 */
[----:B------:R-:W-:Y:S01]  /*0b00*/  ISETP.GT.U32.AND P6, PT, R2, R31, PT ;  /* 0x0000001f0200720c */ /* 0x000fe20003fc4070 */
[----:B------:R-:W-:Y:S01]  /*0b10*/  IMAD.IADD R193, R10, 0x1, R193 ;  /* 0x000000010ac17824 */ /* 0x000fe200078e02c1 */
[----:B------:R-:W-:Y:S01]  /*0b20*/  @!P3 IADD3 R48, PT, PT, -R48, RZ, RZ ;  /* 0x000000ff3030b210 */ /* 0x000fe20007ffe1ff */
[----:B------:R-:W-:Y:S01]  /*0b30*/  VIADD R10, R7, 0x8 ;  /* 0x00000008070a7836 */ /* 0x000fe20000000000 */
[----:B------:R-:W-:Y:S01]  /*0b40*/  ISETP.GT.U32.AND P3, PT, R2, R41, PT ;  /* 0x000000290200720c */ /* 0x000fe20003f64070 */
[----:B------:R-:W-:Y:S01]  /*0b50*/  IMAD.HI.U32 R5, R3, R30, RZ ;  /* 0x0000001e03057227 */ /* 0x000fe200078e00ff */
[----:B------:R-:W-:-:S02]  /*0b60*/  ISETP.GE.AND P4, PT, R12, RZ, PT ;  /* 0x000000ff0c00720c */ /* 0x000fc40003f86270 */
[----:B------:R-:W-:Y:S01]  /*0b70*/  IABS R29, R10 ;  /* 0x0000000a001d7213 */ /* 0x000fe20000000000 */
[----:B------:R-:W-:Y:S01]  /*0b80*/  IMAD.MOV R5, RZ, RZ, -R5 ;  /* 0x000000ffff057224 */ /* 0x000fe200078e0a05 */
[----:B------:R-:W-:Y:S01]  /*0b90*/  LEA R193, R193, R72, 0x7 ;  /* 0x00000048c1c17211 */ /* 0x000fe200078e38ff */
[--C-:B------:R-:W-:Y:S01]  /*0ba0*/  @!P1 IMAD.IADD R43, R43, 0x1, -R2.reuse ;  /* 0x000000012b2b9824 */ /* 0x100fe200078e0a02 */
[C---:B------:R-:W-:Y:S01]  /*0bb0*/  ISETP.GT.U32.AND P1, PT, R2.reuse, R40, PT ;  /* 0x000000280200720c */ /* 0x040fe20003f24070 */
[--C-:B------:R-:W-:Y:S01]  /*0bc0*/  @!P6 IMAD.IADD R31, R31, 0x1, -R2.reuse ;  /* 0x000000011f1fe824 */ /* 0x100fe200078e0a02 */
[----:B------:R-:W-:Y:S01]  /*0bd0*/  IABS R67, R193 ;  /* 0x000000c100437213 */ /* 0x000fe20000000000 */
[----:B------:R-:W-:Y:S01]  /*0be0*/  IMAD.HI.U32 R6, R3, R29, RZ ;  /* 0x0000001d03067227 */ /* 0x000fe200078e00ff */
[----:B------:R-:W-:Y:S02]  /*0bf0*/  @!P5 IADD3 R43, PT, PT, -R43, RZ, RZ ;  /* 0x000000ff2b2bd210 */ /* 0x000fe40007ffe1ff */
[----:B------:R-:W-:Y:S01]  /*0c00*/  ISETP.GT.U32.AND P6, PT, R2, R31, PT ;  /* 0x0000001f0200720c */ /* 0x000fe20003fc4070 */
[----:B------:R-:W-:Y:S01]  /*0c10*/  @!P3 IMAD.IADD R41, R41, 0x1, -R2 ;  /* 0x000000012929b824 */ /* 0x000fe200078e0a02 */
[----:B------:R-:W-:Y:S01]  /*0c20*/  ISETP.GE.AND P3, PT, R8, RZ, PT ;  /* 0x000000ff0800720c */ /* 0x000fe20003f66270 */
[----:B------:R-:W-:-:S03]  /*0c30*/  IMAD.HI.U32 R8, R3, R28, RZ ;  /* 0x0000001c03087227 */ /* 0x000fc600078e00ff */
[----:B------:R-:W-:Y:S01]  /*0c40*/  @!P4 IADD3 R41, PT, PT, -R41, RZ, RZ ;  /* 0x000000ff2929c210 */ /* 0x000fe20007ffe1ff */
[----:B------:R-:W-:Y:S01]  /*0c50*/  IMAD.MOV R6, RZ, RZ, -R6 ;  /* 0x000000ffff067224 */ /* 0x000fe200078e0a06 */
[----:B------:R-:W-:Y:S01]  /*0c60*/  @!P1 IADD3 R40, PT, PT, R40, -R2, RZ ;  /* 0x8000000228289210 */ /* 0x000fe20007ffe0ff */
[C---:B------:R-:W-:Y:S01]  /*0c70*/  IMAD R30, R2.reuse, R5, R30 ;  /* 0x00000005021e7224 */ /* 0x040fe200078e021e */
[----:B------:R-:W-:Y:S01]  /*0c80*/  ISETP.GE.AND P1, PT, R9, RZ, PT ;  /* 0x000000ff0900720c */ /* 0x000fe20003f26270 */
[----:B------:R-:W-:Y:S01]  /*0c90*/  IMAD.MOV R5, RZ, RZ, -R8 ;  /* 0x000000ffff057224 */ /* 0x000fe200078e0a08 */
[C---:B------:R-:W-:Y:S01]  /*0ca0*/  ISETP.GT.U32.AND P5, PT, R2.reuse, R40, PT ;  /* 0x000000280200720c */ /* 0x040fe20003fa4070 */
[C---:B------:R-:W-:Y:S02]  /*0cb0*/  IMAD R29, R2.reuse, R6, R29 ;  /* 0x00000006021d7224 */ /* 0x040fe400078e021d */
[----:B------:R-:W-:Y:S01]  /*0cc0*/  @!P0 IMAD.MOV R42, RZ, RZ, -R42 ;  /* 0x000000ffff2a8224 */ /* 0x000fe200078e0a2a */
[C---:B------:R-:W-:Y:S01]  /*0cd0*/  ISETP.GT.U32.AND P0, PT, R2.reuse, R30, PT ;  /* 0x0000001e0200720c */ /* 0x040fe20003f04070 */
[C---:B------:R-:W-:Y:S01]  /*0ce0*/  IMAD R28, R2.reuse, R5, R28 ;  /* 0x00000005021c7224 */ /* 0x040fe200078e021c */
[----:B------:R-:W-:Y:S01]  /*0cf0*/  ISETP.GT.U32.AND P4, PT, R2, R29, PT ;  /* 0x0000001d0200720c */ /* 0x000fe20003f84070 */
[----:B------:R-:W-:-:S02]  /*0d00*/  @!P6 IMAD.IADD R31, R31, 0x1, -R2 ;  /* 0x000000011f1fe824 */ /* 0x000fc400078e0a02 */
[C---:B------:R-:W-:Y:S01]  /*0d10*/  VIADD R8, R7.reuse, 0xa ;  /* 0x0000000a07087836 */ /* 0x040fe20000000000 */
[----:B------:R-:W-:Y:S01]  /*0d20*/  ISETP.GT.U32.AND P6, PT, R2, R28, PT ;  /* 0x0000001c0200720c */ /* 0x000fe20003fc4070 */
[----:B------:R-:W-:Y:S01]  /*0d30*/  VIADD R9, R7, 0xb ;  /* 0x0000000b07097836 */ /* 0x000fe20000000000 */
[----:B------:R-:W-:Y:S01]  /*0d40*/  @!P3 IADD3 R31, PT, PT, -R31, RZ, RZ ;  /* 0x000000ff1f1fb210 */ /* 0x000fe20007ffe1ff */
[----:B------:R-:W-:Y:S01]  /*0d50*/  @!P5 IMAD.IADD R40, R40, 0x1, -R2 ;  /* 0x000000012828d824 */ /* 0x000fe200078e0a02 */
[----:B------:R-:W-:Y:S01]  /*0d60*/  IABS R27, R8 ;  /* 0x00000008001b7213 */ /* 0x000fe20000000000 */
[----:B------:R-:W-:Y:S01]  /*0d70*/  VIADD R12, R7, 0xe ;  /* 0x0000000e070c7836 */ /* 0x000fe20000000000 */
[----:B------:R-:W-:Y:S01]  /*0d80*/  IABS R26, R9 ;  /* 0x00000009001a7213 */ /* 0x000fe20000000000 */
[----:B------:R-:W-:Y:S01]  /*0d90*/  @!P2 IMAD.MOV R40, RZ, RZ, -R40 ;  /* 0x000000ffff28a224 */ /* 0x000fe200078e0a28 */
[----:B------:R-:W-:Y:S01]  /*0da0*/  @!P0 IADD3 R30, PT, PT, R30, -R2, RZ ;  /* 0x800000021e1e8210 */ /* 0x000fe20007ffe0ff */
[----:B------:R-:W-:Y:S01]  /*0db0*/  @!P4 IMAD.IADD R29, R29, 0x1, -R2 ;  /* 0x000000011d1dc824 */ /* 0x000fe200078e0a02 */
[----:B------:R-:W-:Y:S01]  /*0dc0*/  ISETP.GE.AND P5, PT, R10, RZ, PT ;  /* 0x000000ff0a00720c */ /* 0x000fe20003fa6270 */
[----:B------:R-:W-:Y:S01]  /*0dd0*/  IMAD.HI.U32 R5, R3, R27, RZ ;  /* 0x0000001b03057227 */ /* 0x000fe200078e00ff */
[----:B------:R-:W-:-:S02]  /*0de0*/  ISETP.GT.U32.AND P4, PT, R2, R30, PT ;  /* 0x0000001e0200720c */ /* 0x000fc40003f84070 */
[----:B------:R-:W-:Y:S01]  /*0df0*/  @!P6 IADD3 R28, PT, PT, R28, -R2, RZ ;  /* 0x800000021c1ce210 */ /* 0x000fe20007ffe0ff */
[----:B------:R-:W-:Y:S01]  /*0e00*/  IMAD.MOV R6, RZ, RZ, -R5 ;  /* 0x000000ffff067224 */ /* 0x000fe200078e0a05 */
[C---:B------:R-:W-:Y:S01]  /*0e10*/  ISETP.GT.U32.AND P6, PT, R2.reuse, R29, PT ;  /* 0x0000001d0200720c */ /* 0x040fe20003fc4070 */
[----:B------:R-:W-:Y:S01]  /*0e20*/  IMAD.HI.U32 R5, R3, R26, RZ ;  /* 0x0000001a03057227 */ /* 0x000fe200078e00ff */
[----:B------:R-:W-:Y:S02]  /*0e30*/  ISETP.GE.AND P0, PT, R11, RZ, PT ;  /* 0x000000ff0b00720c */ /* 0x000fe40003f06270 */
[C---:B------:R-:W-:Y:S01]  /*0e40*/  ISETP.GT.U32.AND P2, PT, R2.reuse, R28, PT ;  /* 0x0000001c0200720c */ /* 0x040fe20003f44070 */
[----:B------:R-:W-:Y:S01]  /*0e50*/  IMAD R27, R2, R6, R27 ;  /* 0x00000006021b7224 */ /* 0x000fe200078e021b */
[----:B------:R-:W-:Y:S01]  /*0e60*/  IABS R23, R12 ;  /* 0x0000000c00177213 */ /* 0x000fe20000000000 */
[----:B------:R-:W-:Y:S02]  /*0e70*/  IMAD.MOV R5, RZ, RZ, -R5 ;  /* 0x000000ffff057224 */ /* 0x000fe400078e0a05 */
[----:B------:R-:W-:Y:S01]  /*0e80*/  @!P4 IADD3 R30, PT, PT, R30, -R2, RZ ;  /* 0x800000021e1ec210 */ /* 0x000fe20007ffe0ff */
[----:B------:R-:W-:Y:S01]  /*0e90*/  VIADD R10, R7, 0xc ;  /* 0x0000000c070a7836 */ /* 0x000fe20000000000 */
[C---:B------:R-:W-:Y:S01]  /*0ea0*/  ISETP.GT.U32.AND P4, PT, R2.reuse, R27, PT ;  /* 0x0000001b0200720c */ /* 0x040fe20003f84070 */
[----:B------:R-:W-:-:S02]  /*0eb0*/  IMAD R26, R2, R5, R26 ;  /* 0x00000005021a7224 */ /* 0x000fc400078e021a */
[--C-:B------:R-:W-:Y:S01]  /*0ec0*/  @!P6 IMAD.IADD R29, R29, 0x1, -R2.reuse ;  /* 0x000000011d1de824 */ /* 0x100fe200078e0a02 */
[----:B------:R-:W-:Y:S01]  /*0ed0*/  IABS R25, R10 ;  /* 0x0000000a00197213 */ /* 0x000fe20000000000 */
[----:B------:R-:W-:Y:S01]  /*0ee0*/  VIADD R11, R7, 0xd ;  /* 0x0000000d070b7836 */ /* 0x000fe20000000000 */
[----:B------:R-:W-:Y:S01]  /*0ef0*/  ISETP.GT.U32.AND P6, PT, R2, R26, PT ;  /* 0x0000001a0200720c */ /* 0x000fe20003fc4070 */
[----:B------:R-:W-:Y:S01]  /*0f00*/  @!P2 IMAD.IADD R28, R28, 0x1, -R2 ;  /* 0x000000011c1ca824 */ /* 0x000fe200078e0a02 */
[----:B------:R-:W-:Y:S01]  /*0f10*/  ISETP.GE.AND P2, PT, R8, RZ, PT ;  /* 0x000000ff0800720c */ /* 0x000fe20003f46270 */
[----:B------:R-:W-:Y:S01]  /*0f20*/  IMAD.HI.U32 R5, R3, R25, RZ ;  /* 0x0000001903057227 */ /* 0x000fe200078e00ff */
[----:B------:R-:W-:-:S03]  /*0f30*/  IABS R24, R11 ;  /* 0x0000000b00187213 */ /* 0x000fc60000000000 */
[----:B------:R-:W-:Y:S01]  /*0f40*/  @!P4 IMAD.IADD R27, R27, 0x1, -R2 ;  /* 0x000000011b1bc824 */ /* 0x000fe200078e0a02 */
[----:B------:R-:W-:Y:S01]  /*0f50*/  IADD3 R6, PT, PT, -R5, RZ, RZ ;  /* 0x000000ff05067210 */ /* 0x000fe20007ffe1ff */
[----:B------:R-:W-:Y:S01]  /*0f60*/  IMAD.HI.U32 R5, R3, R24, RZ ;  /* 0x0000001803057227 */ /* 0x000fe200078e00ff */
[----:B------:R-:W-:-:S03]  /*0f70*/  ISETP.GE.AND P4, PT, R9, RZ, PT ;  /* 0x000000ff0900720c */ /* 0x000fc60003f86270 */
[----:B------:R-:W-:Y:S01]  /*0f80*/  @!P6 IMAD.IADD R26, R26, 0x1, -R2 ;  /* 0x000000011a1ae824 */ /* 0x000fe200078e0a02 */
[C---:B------:R-:W-:Y:S01]  /*0f90*/  ISETP.GT.U32.AND P6, PT, R2.reuse, R27, PT ;  /* 0x0000001b0200720c */ /* 0x040fe20003fc4070 */
[----:B------:R-:W-:Y:S02]  /*0fa0*/  IMAD.MOV R9, RZ, RZ, -R5 ;  /* 0x000000ffff097224 */ /* 0x000fe400078e0a05 */
[----:B------:R-:W-:Y:S01]  /*0fb0*/  IMAD.HI.U32 R5, R3, R23, RZ ;  /* 0x0000001703057227 */ /* 0x000fe200078e00ff */
[----:B------:R-:W-:-:S03]  /*0fc0*/  ISETP.GT.U32.AND P3, PT, R2, R26, PT ;  /* 0x0000001a0200720c */ /* 0x000fc60003f64070 */
[----:B------:R-:W-:Y:S02]  /*0fd0*/  IMAD.MOV R5, RZ, RZ, -R5 ;  /* 0x000000ffff057224 */ /* 0x000fe400078e0a05 */
[C---:B------:R-:W-:Y:S02]  /*0fe0*/  IMAD R24, R2.reuse, R9, R24 ;  /* 0x0000000902187224 */ /* 0x040fe400078e0218 */
[----:B------:R-:W-:Y:S02]  /*0ff0*/  IMAD R23, R2, R5, R23 ;  /* 0x0000000502177224 */ /* 0x000fe400078e0217 */
[--C-:B------:R-:W-:Y:S01]  /*1000*/  @!P6 IMAD.IADD R27, R27, 0x1, -R2.reuse ;  /* 0x000000011b1be824 */ /* 0x100fe200078e0a02 */
[----:B------:R-:W-:Y:S01]  /*1010*/  ISETP.GE.AND P6, PT, R12, RZ, PT ;  /* 0x000000ff0c00720c */ /* 0x000fe20003fc6270 */
[C---:B------:R-:W-:Y:S01]  /*1020*/  IMAD R25, R2.reuse, R6, R25 ;  /* 0x0000000602197224 */ /* 0x040fe200078e0219 */
[C---:B------:R-:W-:Y:S01]  /*1030*/  IADD3 R6, PT, PT, R7.reuse, 0xf, RZ ;  /* 0x0000000f07067810 */ /* 0x040fe20007ffe0ff */
[----:B------:R-:W-:Y:S01]  /*1040*/  @!P2 IMAD.MOV R27, RZ, RZ, -R27 ;  /* 0x000000ffff1ba224 */ /* 0x000fe200078e0a1b */
[----:B------:R-:W-:Y:S01]  /*1050*/  ISETP.GT.U32.AND P2, PT, R2, R23, PT ;  /* 0x000000170200720c */ /* 0x000fe20003f44070 */
[----:B------:R-:W-:Y:S01]  /*1060*/  @!P3 IMAD.IADD R26, R26, 0x1, -R2 ;  /* 0x000000011a1ab824 */ /* 0x000fe200078e0a02 */
[C---:B------:R-:W-:Y:S01]  /*1070*/  ISETP.GT.U32.AND P3, PT, R2.reuse, R24, PT ;  /* 0x000000180200720c */ /* 0x040fe20003f64070 */
[----:B------:R-:W-:Y:S01]  /*1080*/  VIADD R8, R7, 0x10 ;  /* 0x0000001007087836 */ /* 0x000fe20000000000 */
[----:B------:R-:W-:Y:S01]  /*1090*/  IABS R22, R6 ;  /* 0x0000000600167213 */ /* 0x000fe20000000000 */
[----:B------:R-:W-:Y:S01]  /*10a0*/  @!P1 IMAD.MOV R30, RZ, RZ, -R30 ;  /* 0x000000ffff1e9224 */ /* 0x000fe200078e0a1e */
[----:B------:R-:W-:Y:S01]  /*10b0*/  ISETP.GT.U32.AND P1, PT, R2, R25, PT ;  /* 0x000000190200720c */ /* 0x000fe20003f24070 */
[----:B------:R-:W-:Y:S01]  /*10c0*/  @!P5 IMAD.MOV R29, RZ, RZ, -R29 ;  /* 0x000000ffff1dd224 */ /* 0x000fe200078e0a1d */
[----:B------:R-:W-:Y:S01]  /*10d0*/  ISETP.GE.AND P5, PT, R10, RZ, PT ;  /* 0x000000ff0a00720c */ /* 0x000fe20003fa6270 */
[----:B------:R-:W-:Y:S01]  /*10e0*/  IMAD.HI.U32 R5, R3, R22, RZ ;  /* 0x0000001603057227 */ /* 0x000fe200078e00ff */
[----:B------:R-:W-:-:S03]  /*10f0*/  IABS R21, R8 ;  /* 0x0000000800157213 */ /* 0x000fc60000000000 */
[----:B------:R-:W-:Y:S01]  /*1100*/  VIADD R10, R7, 0x11 ;  /* 0x00000011070a7836 */ /* 0x000fe20000000000 */
[-C--:B------:R-:W-:Y:S01]  /*1110*/  @!P2 IADD3 R23, PT, PT, R23, -R2.reuse, RZ ;  /* 0x800000021717a210 */ /* 0x080fe20007ffe0ff */
[----:B------:R-:W-:Y:S01]  /*1120*/  IMAD.MOV R9, RZ, RZ, -R5 ;  /* 0x000000ffff097224 */ /* 0x000fe200078e0a05 */
[----:B------:R-:W-:Y:S01]  /*1130*/  @!P3 IADD3 R24, PT, PT, R24, -R2, RZ ;  /* 0x800000021818b210 */ /* 0x000fe20007ffe0ff */
[----:B------:R-:W-:Y:S01]  /*1140*/  IMAD.HI.U32 R5, R3, R21, RZ ;  /* 0x0000001503057227 */ /* 0x000fe200078e00ff */
[C---:B------:R-:W-:Y:S02]  /*1150*/  ISETP.GT.U32.AND P2, PT, R2.reuse, R23, PT ;  /* 0x000000170200720c */ /* 0x040fe40003f44070 */
[----:B------:R-:W-:Y:S01]  /*1160*/  IABS R20, R10 ;  /* 0x0000000a00147213 */ /* 0x000fe20000000000 */
[----:B------:R-:W-:Y:S01]  /*1170*/  @!P4 IMAD.MOV R26, RZ, RZ, -R26 ;  /* 0x000000ffff1ac224 */ /* 0x000fe200078e0a1a */
[C---:B------:R-:W-:Y:S01]  /*1180*/  ISETP.GT.U32.AND P3, PT, R2.reuse, R24, PT ;  /* 0x000000180200720c */ /* 0x040fe20003f64070 */
[----:B------:R-:W-:Y:S01]  /*1190*/  IMAD R22, R2, R9, R22 ;  /* 0x0000000902167224 */ /* 0x000fe200078e0216 */
[----:B------:R-:W-:Y:S01]  /*11a0*/  ISETP.GE.AND P4, PT, R6, RZ, PT ;  /* 0x000000ff0600720c */ /* 0x000fe20003f86270 */
[----:B------:R-:W-:Y:S01]  /*11b0*/  IMAD.MOV R6, RZ, RZ, -R5 ;  /* 0x000000ffff067224 */ /* 0x000fe200078e0a05 */
[----:B------:R-:W-:Y:S01]  /*11c0*/  @!P1 IADD3 R25, PT, PT, R25, -R2, RZ ;  /* 0x8000000219199210 */ /* 0x000fe20007ffe0ff */
[----:B------:R-:W-:-:S03]  /*11d0*/  IMAD.HI.U32 R5, R3, R20, RZ ;  /* 0x0000001403057227 */ /* 0x000fc600078e00ff */
[C---:B------:R-:W-:Y:S01]  /*11e0*/  ISETP.GT.U32.AND P1, PT, R2.reuse, R25, PT ;  /* 0x000000190200720c */ /* 0x040fe20003f24070 */
[----:B------:R-:W-:Y:S01]  /*11f0*/  IMAD.MOV R5, RZ, RZ, -R5 ;  /* 0x000000ffff057224 */ /* 0x000fe200078e0a05 */
[----:B------:R-:W-:Y:S01]  /*1200*/  @!P2 IADD3 R23, PT, PT, R23, -R2, RZ ;  /* 0x800000021717a210 */ /* 0x000fe20007ffe0ff */
[----:B------:R-:W-:Y:S01]  /*1210*/  @!P0 IMAD.MOV R28, RZ, RZ, -R28 ;  /* 0x000000ffff1c8224 */ /* 0x000fe200078e0a1c */
[----:B------:R-:W-:Y:S01]  /*1220*/  ISETP.GE.AND P0, PT, R11, RZ, PT ;  /* 0x000000ff0b00720c */ /* 0x000fe20003f06270 */
[----:B------:R-:W-:Y:S02]  /*1230*/  IMAD R20, R2, R5, R20 ;  /* 0x0000000502147224 */ /* 0x000fe400078e0214 */
[--C-:B------:R-:W-:Y:S01]  /*1240*/  @!P3 IMAD.IADD R24, R24, 0x1, -R2.reuse ;  /* 0x000000011818b824 */ /* 0x100fe200078e0a02 */
[C---:B------:R-:W-:Y:S01]  /*1250*/  ISETP.GT.U32.AND P3, PT, R2.reuse, R22, PT ;  /* 0x000000160200720c */ /* 0x040fe20003f64070 */
[----:B------:R-:W-:Y:S01]  /*1260*/  @!P6 IMAD.MOV R23, RZ, RZ, -R23 ;  /* 0x000000ffff17e224 */ /* 0x000fe200078e0a17 */
[C---:B------:R-:W-:Y:S01]  /*1270*/  ISETP.GT.U32.AND P6, PT, R2.reuse, R20, PT ;  /* 0x000000140200720c */ /* 0x040fe20003fc4070 */
[----:B------:R-:W-:Y:S01]  /*1280*/  IMAD R21, R2, R6, R21 ;  /* 0x0000000602157224 */ /* 0x000fe200078e0215 */
[----:B------:R-:W-:Y:S01]  /*1290*/  IADD3 R6, PT, PT, R7, 0x12, RZ ;  /* 0x0000001207067810 */ /* 0x000fe20007ffe0ff */
[----:B------:R-:W-:Y:S01]  /*12a0*/  @!P1 IMAD.IADD R25, R25, 0x1, -R2 ;  /* 0x0000000119199824 */ /* 0x000fe200078e0a02 */
[----:B------:R-:W-:Y:S01]  /*12b0*/  ISETP.GE.AND P1, PT, R8, RZ, PT ;  /* 0x000000ff0800720c */ /* 0x000fe20003f26270 */
[C---:B------:R-:W-:Y:S01]  /*12c0*/  VIADD R8, R7.reuse, 0x13 ;  /* 0x0000001307087836 */ /* 0x040fe20000000000 */
[----:B------:R-:W-:Y:S01]  /*12d0*/  IABS R19, R6 ;  /* 0x0000000600137213 */ /* 0x000fe20000000000 */
[----:B------:R-:W-:Y:S01]  /*12e0*/  @!P0 IMAD.MOV R24, RZ, RZ, -R24 ;  /* 0x000000ffff188224 */ /* 0x000fe200078e0a18 */
[----:B------:R-:W-:Y:S01]  /*12f0*/  ISETP.GT.U32.AND P0, PT, R2, R21, PT ;  /* 0x000000150200720c */ /* 0x000fe20003f04070 */
[----:B------:R-:W-:Y:S01]  /*1300*/  VIADD R11, R7, 0x15 ;  /* 0x00000015070b7836 */ /* 0x000fe20000000000 */
[----:B------:R-:W-:Y:S01]  /*1310*/  IABS R18, R8 ;  /* 0x0000000800127213 */ /* 0x000fe20000000000 */
[--C-:B------:R-:W-:Y:S01]  /*1320*/  @!P3 IMAD.IADD R22, R22, 0x1, -R2.reuse ;  /* 0x000000011616b824 */ /* 0x100fe200078e0a02 */
[----:B------:R-:W-:Y:S01]  /*1330*/  ISETP.GE.AND P2, PT, R6, RZ, PT ;  /* 0x000000ff0600720c */ /* 0x000fe20003f46270 */
[----:B------:R-:W-:Y:S01]  /*1340*/  @!P6 IMAD.IADD R20, R20, 0x1, -R2 ;  /* 0x000000011414e824 */ /* 0x000fe200078e0a02 */
[----:B------:R-:W-:Y:S01]  /*1350*/  IABS R16, R11 ;  /* 0x0000000b00107213 */ /* 0x000fe20000000000 */
[----:B------:R-:W-:Y:S01]  /*1360*/  @!P5 IMAD.MOV R25, RZ, RZ, -R25 ;  /* 0x000000ffff19d224 */ /* 0x000fe200078e0a19 */
[C---:B------:R-:W-:Y:S01]  /*1370*/  ISETP.GT.U32.AND P3, PT, R2.reuse, R22, PT ;  /* 0x000000160200720c */ /* 0x040fe20003f64070 */
[----:B------:R-:W-:Y:S01]  /*1380*/  IMAD.HI.U32 R6, R3, R18, RZ ;  /* 0x0000001203067227 */ /* 0x000fe200078e00ff */
[----:B------:R-:W-:-:S02]  /*1390*/  ISETP.GT.U32.AND P6, PT, R2, R20, PT ;  /* 0x000000140200720c */ /* 0x000fc40003fc4070 */
[----:B------:R-:W-:Y:S01]  /*13a0*/  ISETP.GE.AND P5, PT, R10, RZ, PT ;  /* 0x000000ff0a00720c */ /* 0x000fe20003fa6270 */
[----:B------:R-:W-:Y:S01]  /*13b0*/  VIADD R10, R7, 0x14 ;  /* 0x00000014070a7836 */ /* 0x000fe20000000000 */
[----:B------:R-:W-:Y:S01]  /*13c0*/  @!P0 IADD3 R21, PT, PT, R21, -R2, RZ ;  /* 0x8000000215158210 */ /* 0x000fe20007ffe0ff */
[----:B------:R-:W-:-:S03]  /*13d0*/  IMAD.HI.U32 R5, R3, R19, RZ ;  /* 0x0000001303057227 */ /* 0x000fc600078e00ff */
[----:B------:R-:W-:Y:S01]  /*13e0*/  IABS R17, R10 ;  /* 0x0000000a00117213 */ /* 0x000fe20000000000 */
[----:B------:R-:W-:Y:S01]  /*13f0*/  IMAD.MOV R9, RZ, RZ, -R6 ;  /* 0x000000ffff097224 */ /* 0x000fe200078e0a06 */
[----:B------:R-:W-:Y:S01]  /*1400*/  ISETP.GT.U32.AND P0, PT, R2, R21, PT ;  /* 0x000000150200720c */ /* 0x000fe20003f04070 */
[----:B------:R-:W-:Y:S01]  /*1410*/  IMAD.HI.U32 R6, R3, R16, RZ ;  /* 0x0000001003067227 */ /* 0x000fe200078e00ff */
[----:B------:R-:W-:Y:S02]  /*1420*/  @!P3 IADD3 R22, PT, PT, R22, -R2, RZ ;  /* 0x800000021616b210 */ /* 0x000fe40007ffe0ff */
[----:B------:R-:W-:Y:S01]  /*1430*/  ISETP.GE.AND P3, PT, R8, RZ, PT ;  /* 0x000000ff0800720c */ /* 0x000fe20003f66270 */
[----:B------:R-:W-:Y:S02]  /*1440*/  IMAD.MOV R5, RZ, RZ, -R5 ;  /* 0x000000ffff057224 */ /* 0x000fe400078e0a05 */
[----:B------:R-:W-:Y:S02]  /*1450*/  IMAD R18, R2, R9, R18 ;  /* 0x0000000902127224 */ /* 0x000fe400078e0212 */
[----:B------:R-:W-:-:S02]  /*1460*/  IMAD.MOV R9, RZ, RZ, -R6 ;  /* 0x000000ffff097224 */ /* 0x000fc400078e0a06 */
[----:B------:R-:W-:Y:S02]  /*1470*/  IMAD R19, R2, R5, R19 ;  /* 0x0000000502137224 */ /* 0x000fe400078e0213 */
[----:B------:R-:W-:-:S04]  /*1480*/  IMAD.HI.U32 R5, R3, R17, RZ ;  /* 0x0000001103057227 */ /* 0x000fc800078e00ff */
[----:B------:R-:W-:Y:S01]  /*1490*/  VIADD R8, R7, 0x16 ;  /* 0x0000001607087836 */ /* 0x000fe20000000000 */
[----:B------:R-:W-:Y:S01]  /*14a0*/  IADD3 R5, PT, PT, -R5, RZ, RZ ;  /* 0x000000ff05057210 */ /* 0x000fe20007ffe1ff */
[----:B------:R-:W-:Y:S02]  /*14b0*/  IMAD R16, R2, R9, R16 ;  /* 0x0000000902107224 */ /* 0x000fe400078e0210 */
[----:B------:R-:W-:Y:S01]  /*14c0*/  @!P6 IMAD.IADD R20, R20, 0x1, -R2 ;  /* 0x000000011414e824 */ /* 0x000fe200078e0a02 */
[----:B------:R-:W-:Y:S01]  /*14d0*/  IABS R15, R8 ;  /* 0x00000008000f7213 */ /* 0x000fe20000000000 */
[----:B------:R-:W-:Y:S01]  /*14e0*/  @!P4 IMAD.MOV R22, RZ, RZ, -R22 ;  /* 0x000000ffff16c224 */ /* 0x000fe200078e0a16 */
[C---:B------:R-:W-:Y:S01]  /*14f0*/  ISETP.GT.U32.AND P4, PT, R2.reuse, R18, PT ;  /* 0x000000120200720c */ /* 0x040fe20003f84070 */
[----:B------:R-:W-:Y:S01]  /*1500*/  @!P5 IMAD.MOV R20, RZ, RZ, -R20 ;  /* 0x000000ffff14d224 */ /* 0x000fe200078e0a14 */
[C---:B------:R-:W-:Y:S01]  /*1510*/  ISETP.GT.U32.AND P5, PT, R2.reuse, R16, PT ;  /* 0x000000100200720c */ /* 0x040fe20003fa4070 */
[----:B------:R-:W-:Y:S01]  /*1520*/  @!P0 IMAD.IADD R21, R21, 0x1, -R2 ;  /* 0x0000000115158824 */ /* 0x000fe200078e0a02 */
[C---:B------:R-:W-:Y:S01]  /*1530*/  ISETP.GT.U32.AND P0, PT, R2.reuse, R19, PT ;  /* 0x000000130200720c */ /* 0x040fe20003f04070 */
[----:B------:R-:W-:-:S02]  /*1540*/  IMAD R17, R2, R5, R17 ;  /* 0x0000000502117224 */ /* 0x000fc400078e0211 */
[----:B------:R-:W-:Y:S02]  /*1550*/  VIADD R6, R7, 0x17 ;  /* 0x0000001707067836 */ /* 0x000fe40000000000 */
[----:B------:R-:W-:Y:S01]  /*1560*/  IMAD.HI.U32 R5, R3, R15, RZ ;  /* 0x0000000f03057227 */ /* 0x000fe200078e00ff */
[----:B------:R-:W-:Y:S02]  /*1570*/  ISETP.GT.U32.AND P6, PT, R2, R17, PT ;  /* 0x000000110200720c */ /* 0x000fe40003fc4070 */
[----:B------:R-:W-:Y:S01]  /*1580*/  IABS R14, R6 ;  /* 0x00000006000e7213 */ /* 0x000fe20000000000 */
[----:B------:R-:W-:Y:S01]  /*1590*/  @!P1 IMAD.MOV R21, RZ, RZ, -R21 ;  /* 0x000000ffff159224 */ /* 0x000fe200078e0a15 */
[----:B------:R-:W-:Y:S01]  /*15a0*/  ISETP.GE.AND P1, PT, R10, RZ, PT ;  /* 0x000000ff0a00720c */ /* 0x000fe20003f26270 */
[----:B------:R-:W-:Y:S01]  /*15b0*/  IMAD.MOV R5, RZ, RZ, -R5 ;  /* 0x000000ffff057224 */ /* 0x000fe200078e0a05 */
[----:B------:R-:W-:Y:S01]  /*15c0*/  IADD3 R10, PT, PT, R7, 0x18, RZ ;  /* 0x00000018070a7810 */ /* 0x000fe20007ffe0ff */
[--C-:B------:R-:W-:Y:S01]  /*15d0*/  @!P4 IMAD.IADD R18, R18, 0x1, -R2.reuse ;  /* 0x000000011212c824 */ /* 0x100fe200078e0a02 */
[----:B------:R-:W-:Y:S01]  /*15e0*/  @!P0 IADD3 R19, PT, PT, R19, -R2, RZ ;  /* 0x8000000213138210 */ /* 0x000fe20007ffe0ff */
[----:B------:R-:W-:Y:S01]  /*15f0*/  IMAD R15, R2, R5, R15 ;  /* 0x00000005020f7224 */ /* 0x000fe200078e020f */
[----:B------:R-:W-:Y:S01]  /*1600*/  IABS R13, R10 ;  /* 0x0000000a000d7213 */ /* 0x000fe20000000000 */
[----:B------:R-:W-:Y:S01]  /*1610*/  @!P5 IMAD.IADD R16, R16, 0x1, -R2 ;  /* 0x000000011010d824 */ /* 0x000fe200078e0a02 */
[C---:B------:R-:W-:Y:S01]  /*1620*/  ISETP.GT.U32.AND P4, PT, R2.reuse, R18, PT ;  /* 0x000000120200720c */ /* 0x040fe20003f84070 */
[----:B------:R-:W-:Y:S01]  /*1630*/  IMAD.HI.U32 R5, R3, R14, RZ ;  /* 0x0000000e03057227 */ /* 0x000fe200078e00ff */
[----:B------:R-:W-:-:S02]  /*1640*/  ISETP.GT.U32.AND P0, PT, R2, R19, PT ;  /* 0x000000130200720c */ /* 0x000fc40003f04070 */
[----:B------:R-:W-:Y:S01]  /*1650*/  ISETP.GT.U32.AND P5, PT, R2, R16, PT ;  /* 0x000000100200720c */ /* 0x000fe20003fa4070 */
[----:B------:R-:W-:Y:S01]  /*1660*/  IMAD.MOV R9, RZ, RZ, -R5 ;  /* 0x000000ffff097224 */ /* 0x000fe200078e0a05 */
[----:B------:R-:W-:Y:S01]  /*1670*/  @!P6 IADD3 R17, PT, PT, R17, -R2, RZ ;  /* 0x800000021111e210 */ /* 0x000fe20007ffe0ff */
[----:B------:R-:W-:-:S03]  /*1680*/  IMAD.HI.U32 R5, R3, R13, RZ ;  /* 0x0000000d03057227 */ /* 0x000fc600078e00ff */
[----:B------:R-:W-:Y:S01]  /*1690*/  ISETP.GT.U32.AND P6, PT, R2, R17, PT ;  /* 0x000000110200720c */ /* 0x000fe20003fc4070 */
[----:B------:R-:W-:Y:S02]  /*16a0*/  IMAD.MOV R5, RZ, RZ, -R5 ;  /* 0x000000ffff057224 */ /* 0x000fe400078e0a05 */
[--C-:B------:R-:W-:Y:S01]  /*16b0*/  @!P4 IMAD.IADD R18, R18, 0x1, -R2.reuse ;  /* 0x000000011212c824 */ /* 0x100fe200078e0a02 */
[C---:B------:R-:W-:Y:S01]  /*16c0*/  ISETP.GT.U32.AND P4, PT, R2.reuse, R15, PT ;  /* 0x0000000f0200720c */ /* 0x040fe20003f84070 */
[----:B------:R-:W-:Y:S02]  /*16d0*/  IMAD R13, R2, R5, R13 ;  /* 0x00000005020d7224 */ /* 0x000fe400078e020d */
[--C-:B------:R-:W-:Y:S01]  /*16e0*/  @!P5 IMAD.IADD R16, R16, 0x1, -R2.reuse ;  /* 0x000000011010d824 */ /* 0x100fe200078e0a02 */
[----:B------:R-:W-:Y:S01]  /*16f0*/  @!P3 IADD3 R18, PT, PT, -R18, RZ, RZ ;  /* 0x000000ff1212b210 */ /* 0x000fe20007ffe1ff */
[----:B------:R-:W-:Y:S01]  /*1700*/  VIADD R32, R7, 0x1a ;  /* 0x0000001a07207836 */ /* 0x000fe20000000000 */
[----:B------:R-:W-:Y:S01]  /*1710*/  ISETP.GT.U32.AND P5, PT, R2, R13, PT ;  /* 0x0000000d0200720c */ /* 0x000fe20003fa4070 */
[----:B------:R-:W-:Y:S01]  /*1720*/  @!P0 IMAD.IADD R19, R19, 0x1, -R2 ;  /* 0x0000000113138824 */ /* 0x000fe200078e0a02 */
[----:B------:R-:W-:Y:S01]  /*1730*/  ISETP.GE.AND P3, PT, R6, RZ, PT ;  /* 0x000000ff0600720c */ /* 0x000fe20003f66270 */
[----:B------:R-:W-:Y:S01]  /*1740*/  VIADD R6, R7, 0x19 ;  /* 0x0000001907067836 */ /* 0x000fe20000000000 */
[----:B------:R-:W-:Y:S01]  /*1750*/  ISETP.GE.AND P0, PT, R11, RZ, PT ;  /* 0x000000ff0b00720c */ /* 0x000fe20003f06270 */
[C---:B------:R-:W-:Y:S01]  /*1760*/  IMAD R14, R2.reuse, R9, R14 ;  /* 0x00000009020e7224 */ /* 0x040fe200078e020e */
[----:B------:R-:W-:Y:S01]  /*1770*/  IABS R11, R32 ;  /* 0x00000020000b7213 */ /* 0x000fe20000000000 */
[--C-:B------:R-:W-:Y:S01]  /*1780*/  @!P6 IMAD.IADD R17, R17, 0x1, -R2.reuse ;  /* 0x000000011111e824 */ /* 0x100fe200078e0a02 */
[----:B------:R-:W-:Y:S01]  /*1790*/  IABS R12, R6 ;  /* 0x00000006000c7213 */ /* 0x000fe20000000000 */
[--C-:B------:R-:W-:Y:S01]  /*17a0*/  @!P4 IMAD.IADD R15, R15, 0x1, -R2.reuse ;  /* 0x000000010f0fc824 */ /* 0x100fe200078e0a02 */
[C---:B------:R-:W-:Y:S01]  /*17b0*/  ISETP.GT.U32.AND P6, PT, R2.reuse, R14, PT ;  /* 0x0000000e0200720c */ /* 0x040fe20003fc4070 */
[----:B------:R-:W-:Y:S01]  /*17c0*/  VIADD R34, R7, 0x1c ;  /* 0x0000001c07227836 */ /* 0x000fe20000000000 */
[----:B------:R-:W-:Y:S01]  /*17d0*/  @!P2 IADD3 R19, PT, PT, -R19, RZ, RZ ;  /* 0x000000ff1313a210 */ /* 0x000fe20007ffe1ff */
[----:B------:R-:W-:Y:S01]  /*17e0*/  @!P5 IMAD.IADD R13, R13, 0x1, -R2 ;  /* 0x000000010d0dd824 */ /* 0x000fe200078e0a02 */
[----:B------:R-:W-:Y:S01]  /*17f0*/  ISETP.GT.U32.AND P4, PT, R2, R15, PT ;  /* 0x0000000f0200720c */ /* 0x000fe20003f84070 */
[----:B------:R-:W-:Y:S01]  /*1800*/  IMAD.HI.U32 R5, R3, R12, RZ ;  /* 0x0000000c03057227 */ /* 0x000fe200078e00ff */
[----:B------:R-:W-:-:S02]  /*1810*/  ISETP.GE.AND P2, PT, R8, RZ, PT ;  /* 0x000000ff0800720c */ /* 0x000fc40003f46270 */
[----:B------:R-:W-:Y:S01]  /*1820*/  ISETP.GT.U32.AND P5, PT, R2, R13, PT ;  /* 0x0000000d0200720c */ /* 0x000fe20003fa4070 */
[----:B------:R-:W-:Y:S01]  /*1830*/  IMAD.MOV R9, RZ, RZ, -R5 ;  /* 0x000000ffff097224 */ /* 0x000fe200078e0a05 */
[----:B------:R-:W-:Y:S01]  /*1840*/  IABS R8, R34 ;  /* 0x0000002200087213 */ /* 0x000fe20000000000 */
[----:B------:R-:W-:Y:S01]  /*1850*/  IMAD.HI.U32 R5, R3, R11, RZ ;  /* 0x0000000b03057227 */ /* 0x000fe200078e00ff */
[----:B------:R-:W-:Y:S02]  /*1860*/  @!P0 IADD3 R16, PT, PT, -R16, RZ, RZ ;  /* 0x000000ff10108210 */ /* 0x000fe40007ffe1ff */
[----:B------:R-:W-:Y:S01]  /*1870*/  @!P6 IADD3 R14, PT, PT, R14, -R2, RZ ;  /* 0x800000020e0ee210 */ /* 0x000fe20007ffe0ff */
[----:B------:R-:W-:Y:S01]  /*1880*/  IMAD.MOV R5, RZ, RZ, -R5 ;  /* 0x000000ffff057224 */ /* 0x000fe200078e0a05 */
[----:B------:R-:W-:Y:S01]  /*1890*/  ISETP.GE.AND P6, PT, R10, RZ, PT ;  /* 0x000000ff0a00720c */ /* 0x000fe20003fc6270 */
[----:B------:R-:W-:Y:S01]  /*18a0*/  VIADD R35, R7, 0x1d ;  /* 0x0000001d07237836 */ /* 0x000fe20000000000 */
[----:B------:R-:W-:Y:S01]  /*18b0*/  IABS R10, R33 ;  /* 0x00000021000a7213 */ /* 0x000fe20000000000 */
[----:B------:R-:W-:-:S02]  /*18c0*/  IMAD R11, R2, R5, R11 ;  /* 0x00000005020b7224 */ /* 0x000fc400078e020b */
[----:B------:R-:W-:Y:S01]  /*18d0*/  @!P5 IMAD.IADD R13, R13, 0x1, -R2 ;  /* 0x000000010d0dd824 */ /* 0x000fe200078e0a02 */
[----:B------:R-:W-:Y:S01]  /*18e0*/  IABS R54, R35 ;  /* 0x0000002300367213 */ /* 0x000fe20000000000 */
[----:B------:R-:W-:Y:S01]  /*18f0*/  IMAD.HI.U32 R5, R3, R10, RZ ;  /* 0x0000000a03057227 */ /* 0x000fe200078e00ff */
[----:B------:R-:W-:-:S03]  /*1900*/  ISETP.GT.U32.AND P5, PT, R2, R11, PT ;  /* 0x0000000b0200720c */ /* 0x000fc60003fa4070 */
[----:B------:R-:W-:Y:S01]  /*1910*/  @!P4 IMAD.IADD R15, R15, 0x1, -R2 ;  /* 0x000000010f0fc824 */ /* 0x000fe200078e0a02 */
[----:B------:R-:W-:Y:S01]  /*1920*/  ISETP.GE.AND P4, PT, R6, RZ, PT ;  /* 0x000000ff0600720c */ /* 0x000fe20003f86270 */
[----:B------:R-:W-:Y:S01]  /*1930*/  @!P1 IMAD.MOV R17, RZ, RZ, -R17 ;  /* 0x000000ffff119224 */ /* 0x000fe200078e0a11 */
[C---:B------:R-:W-:Y:S01]  /*1940*/  ISETP.GT.U32.AND P1, PT, R2.reuse, R14, PT ;  /* 0x0000000e0200720c */ /* 0x040fe20003f24070 */
[----:B------:R-:W-:Y:S01]  /*1950*/  IMAD.HI.U32 R6, R3, R8, RZ ;  /* 0x0000000803067227 */ /* 0x000fe200078e00ff */
[----:B------:R-:W-:Y:S02]  /*1960*/  IADD3 R5, PT, PT, -R5, RZ, RZ ;  /* 0x000000ff05057210 */ /* 0x000fe40007ffe1ff */
[----:B------:R-:W-:Y:S01]  /*1970*/  @!P6 IADD3 R13, PT, PT, -R13, RZ, RZ ;  /* 0x000000ff0d0de210 */ /* 0x000fe20007ffe1ff */
[----:B------:R-:W-:Y:S02]  /*1980*/  IMAD R12, R2, R9, R12 ;  /* 0x00000009020c7224 */ /* 0x000fe400078e020c */
[----:B------:R-:W-:-:S02]  /*1990*/  @!P5 IMAD.IADD R11, R11, 0x1, -R2 ;  /* 0x000000010b0bd824 */ /* 0x000fc400078e0a02 */
[----:B------:R-:W-:Y:S02]  /*19a0*/  IMAD.MOV R9, RZ, RZ, -R6 ;  /* 0x000000ffff097224 */ /* 0x000fe400078e0a06 */
[----:B------:R-:W-:Y:S01]  /*19b0*/  IMAD.HI.U32 R6, R3, R54, RZ ;  /* 0x0000003603067227 */ /* 0x000fe200078e00ff */
[----:B------:R-:W-:Y:S02]  /*19c0*/  ISETP.GT.U32.AND P5, PT, R2, R11, PT ;  /* 0x0000000b0200720c */ /* 0x000fe40003fa4070 */
[----:B------:R-:W-:Y:S01]  /*19d0*/  @!P1 IADD3 R14, PT, PT, R14, -R2, RZ ;  /* 0x800000020e0e9210 */ /* 0x000fe20007ffe0ff */
[C---:B------:R-:W-:Y:S01]  /*19e0*/  IMAD R10, R2.reuse, R5, R10 ;  /* 0x00000005020a7224 */ /* 0x040fe200078e020a */
[C---:B------:R-:W-:Y:S01]  /*19f0*/  ISETP.GT.U32.AND P1, PT, R2.reuse, R12, PT ;  /* 0x0000000c0200720c */ /* 0x040fe20003f24070 */
[----:B------:R-:W-:Y:S02]  /*1a00*/  IMAD R5, R2, R9, R8 ;  /* 0x0000000902057224 */ /* 0x000fe400078e0208 */
[----:B------:R-:W-:-:S02]  /*1a10*/  IMAD.MOV R9, RZ, RZ, -R6 ;  /* 0x000000ffff097224 */ /* 0x000fc400078e0a06 */
[----:B------:R-:W-:Y:S01]  /*1a20*/  VIADD R36, R7, 0x1e ;  /* 0x0000001e07247836 */ /* 0x000fe20000000000 */
[C---:B------:R-:W-:Y:S01]  /*1a30*/  ISETP.GT.U32.AND P6, PT, R2.reuse, R5, PT ;  /* 0x000000050200720c */ /* 0x040fe20003fc4070 */
[C---:B------:R-:W-:Y:S02]  /*1a40*/  IMAD R54, R2.reuse, R9, R54 ;  /* 0x0000000902367224 */ /* 0x040fe400078e0236 */
[----:B------:R-:W-:Y:S01]  /*1a50*/  @!P5 IADD3 R11, PT, PT, R11, -R2, RZ ;  /* 0x800000020b0bd210 */ /* 0x000fe20007ffe0ff */
[----:B------:R-:W-:Y:S01]  /*1a60*/  VIADD R8, R7, 0x1f ;  /* 0x0000001f07087836 */ /* 0x000fe20000000000 */
[----:B------:R-:W-:Y:S01]  /*1a70*/  IABS R51, R36 ;  /* 0x0000002400337213 */ /* 0x000fe20000000000 */
[----:B------:R-:W-:Y:S01]  /*1a80*/  @!P2 IMAD.MOV R15, RZ, RZ, -R15 ;  /* 0x000000ffff0fa224 */ /* 0x000fe200078e0a0f */
[----:B------:R-:W-:Y:S01]  /*1a90*/  ISETP.GT.U32.AND P5, PT, R2, R54, PT ;  /* 0x000000360200720c */ /* 0x000fe20003fa4070 */
[----:B------:R-:W-:Y:S01]  /*1aa0*/  @!P1 IMAD.IADD R12, R12, 0x1, -R2 ;  /* 0x000000010c0c9824 */ /* 0x000fe200078e0a02 */
[----:B------:R-:W-:Y:S01]  /*1ab0*/  ISETP.GE.AND P1, PT, R32, RZ, PT ;  /* 0x000000ff2000720c */ /* 0x000fe20003f26270 */
[----:B------:R-:W-:Y:S01]  /*1ac0*/  IMAD.HI.U32 R6, R3, R51, RZ ;  /* 0x0000003303067227 */ /* 0x000fe200078e00ff */
[----:B------:R-:W-:-:S02]  /*1ad0*/  IABS R50, R8 ;  /* 0x0000000800327213 */ /* 0x000fc40000000000 */
[----:B------:R-:W-:Y:S01]  /*1ae0*/  @!P6 IADD3 R5, PT, PT, R5, -R2, RZ ;  /* 0x800000020505e210 */ /* 0x000fe20007ffe0ff */
[----:B------:R-:W-:Y:S01]  /*1af0*/  IMAD.MOV R6, RZ, RZ, -R6 ;  /* 0x000000ffff067224 */ /* 0x000fe200078e0a06 */
[C---:B------:R-:W-:Y:S01]  /*1b00*/  ISETP.GT.U32.AND P0, PT, R2.reuse, R12, PT ;  /* 0x0000000c0200720c */ /* 0x040fe20003f04070 */
[----:B------:R-:W-:Y:S01]  /*1b10*/  VIADD R32, R7, 0x20 ;  /* 0x0000002007207836 */ /* 0x000fe20000000000 */
[C---:B------:R-:W-:Y:S01]  /*1b20*/  ISETP.GT.U32.AND P2, PT, R2.reuse, R10, PT ;  /* 0x0000000a0200720c */ /* 0x040fe20003f44070 */
[----:B------:R-:W-:Y:S02]  /*1b30*/  IMAD R51, R2, R6, R51 ;  /* 0x0000000602337224 */ /* 0x000fe400078e0233 */
[----:B------:R-:W-:Y:S01]  /*1b40*/  @!P5 IMAD.IADD R54, R54, 0x1, -R2 ;  /* 0x000000013636d824 */ /* 0x000fe200078e0a02 */
[----:B------:R-:W-:Y:S01]  /*1b50*/  ISETP.GT.U32.AND P5, PT, R2, R5, PT ;  /* 0x000000050200720c */ /* 0x000fe20003fa4070 */
[----:B------:R-:W-:Y:S01]  /*1b60*/  IMAD.HI.U32 R6, R3, R50, RZ ;  /* 0x0000003203067227 */ /* 0x000fe200078e00ff */
[----:B------:R-:W-:-:S02]  /*1b70*/  @!P1 IADD3 R11, PT, PT, -R11, RZ, RZ ;  /* 0x000000ff0b0b9210 */ /* 0x000fc40007ffe1ff */
[----:B------:R-:W-:Y:S01]  /*1b80*/  ISETP.GT.U32.AND P1, PT, R2, R51, PT ;  /* 0x000000330200720c */ /* 0x000fe20003f24070 */
[----:B------:R-:W-:Y:S01]  /*1b90*/  IMAD.MOV R9, RZ, RZ, -R6 ;  /* 0x000000ffff097224 */ /* 0x000fe200078e0a06 */
[----:B------:R-:W-:Y:S01]  /*1ba0*/  IABS R56, R32 ;  /* 0x0000002000387213 */ /* 0x000fe20000000000 */
[----:B------:R-:W-:Y:S01]  /*1bb0*/  @!P0 IMAD.IADD R12, R12, 0x1, -R2 ;  /* 0x000000010c0c8824 */ /* 0x000fe200078e0a02 */
[----:B------:R-:W-:Y:S01]  /*1bc0*/  ISETP.GE.AND P0, PT, R34, RZ, PT ;  /* 0x000000ff2200720c */ /* 0x000fe20003f06270 */
[C---:B------:R-:W-:Y:S02]  /*1bd0*/  IMAD R50, R2.reuse, R9, R50 ;  /* 0x0000000902327224 */ /* 0x040fe400078e0232 */
[----:B------:R-:W-:Y:S01]  /*1be0*/  @!P3 IMAD.MOV R14, RZ, RZ, -R14 ;  /* 0x000000ffff0eb224 */ /* 0x000fe200078e0a0e */
[----:B------:R-:W-:Y:S01]  /*1bf0*/  ISETP.GE.AND P3, PT, R33, RZ, PT ;  /* 0x000000ff2100720c */ /* 0x000fe20003f66270 */
[--C-:B------:R-:W-:Y:S01]  /*1c00*/  @!P5 IMAD.IADD R5, R5, 0x1, -R2.reuse ;  /* 0x000000010505d824 */ /* 0x100fe200078e0a02 */
[----:B------:R-:W-:Y:S01]  /*1c10*/  ISETP.GT.U32.AND P5, PT, R2, R50, PT ;  /* 0x000000320200720c */ /* 0x000fe20003fa4070 */
[----:B------:R-:W-:Y:S01]  /*1c20*/  @!P2 IMAD.IADD R10, R10, 0x1, -R2 ;  /* 0x000000010a0aa824 */ /* 0x000fe200078e0a02 */
[----:B------:R-:W-:Y:S01]  /*1c30*/  ISETP.GE.AND P2, PT, R35, RZ, PT ;  /* 0x000000ff2300720c */ /* 0x000fe20003f46270 */
[----:B------:R-:W-:Y:S01]  /*1c40*/  @!P4 IMAD.MOV R12, RZ, RZ, -R12 ;  /* 0x000000ffff0cc224 */ /* 0x000fe200078e0a0c */
[C---:B------:R-:W-:Y:S01]  /*1c50*/  ISETP.GT.U32.AND P4, PT, R2.reuse, R54, PT ;  /* 0x000000360200720c */ /* 0x040fe20003f84070 */
[----:B------:R-:W-:Y:S01]  /*1c60*/  VIADD R33, R7, 0x21 ;  /* 0x0000002107217836 */ /* 0x000fe20000000000 */
[----:B------:R-:W-:Y:S01]  /*1c70*/  ISETP.GT.U32.AND P6, PT, R2, R10, PT ;  /* 0x0000000a0200720c */ /* 0x000fe20003fc4070 */
[----:B------:R-:W-:Y:S01]  /*1c80*/  @!P1 IMAD.IADD R51, R51, 0x1, -R2 ;  /* 0x0000000133339824 */ /* 0x000fe200078e0a02 */
[----:B------:R-:W-:Y:S01]  /*1c90*/  ISETP.GE.AND P1, PT, R32, RZ, PT ;  /* 0x000000ff2000720c */ /* 0x000fe20003f26270 */
[----:B------:R-:W-:Y:S01]  /*1ca0*/  IMAD.HI.U32 R6, R3, R56, RZ ;  /* 0x0000003803067227 */ /* 0x000fe200078e00ff */
[----:B------:R-:W-:-:S03]  /*1cb0*/  IABS R55, R33 ;  /* 0x0000002100377213 */ /* 0x000fc60000000000 */
[----:B------:R-:W-:Y:S01]  /*1cc0*/  @!P5 IMAD.IADD R50, R50, 0x1, -R2 ;  /* 0x000000013232d824 */ /* 0x000fe200078e0a02 */
[----:B------:R-:W-:Y:S01]  /*1cd0*/  ISETP.GT.U32.AND P5, PT, R2, R51, PT ;  /* 0x000000330200720c */ /* 0x000fe20003fa4070 */
[----:B------:R-:W-:Y:S02]  /*1ce0*/  IMAD.MOV R9, RZ, RZ, -R6 ;  /* 0x000000ffff097224 */ /* 0x000fe400078e0a06 */
[----:B------:R-:W-:Y:S01]  /*1cf0*/  IMAD.HI.U32 R6, R3, R55, RZ ;  /* 0x0000003703067227 */ /* 0x000fe200078e00ff */
[----:B------:R-:W-:Y:S02]  /*1d00*/  @!P4 IADD3 R54, PT, PT, R54, -R2, RZ ;  /* 0x800000023636c210 */ /* 0x000fe40007ffe0ff */
[----:B------:R-:W-:Y:S01]  /*1d10*/  ISETP.GE.AND P4, PT, R8, RZ, PT ;  /* 0x000000ff0800720c */ /* 0x000fe20003f86270 */
[----:B------:R-:W-:Y:S01]  /*1d20*/  IMAD.MOV R8, RZ, RZ, -R6 ;  /* 0x000000ffff087224 */ /* 0x000fe200078e0a06 */
[----:B------:R-:W-:Y:S01]  /*1d30*/  @!P2 IADD3 R54, PT, PT, -R54, RZ, RZ ;  /* 0x000000ff3636a210 */ /* 0x000fe20007ffe1ff */
[----:B------:R-:W-:Y:S01]  /*1d40*/  @!P6 IMAD.IADD R10, R10, 0x1, -R2 ;  /* 0x000000010a0ae824 */ /* 0x000fe200078e0a02 */
[----:B------:R-:W-:Y:S01]  /*1d50*/  ISETP.GE.AND P6, PT, R36, RZ, PT ;  /* 0x000000ff2400720c */ /* 0x000fe20003fc6270 */
[C---:B------:R-:W-:Y:S01]  /*1d60*/  IMAD R55, R2.reuse, R8, R55 ;  /* 0x0000000802377224 */ /* 0x040fe200078e0237 */
[----:B------:R-:W-:Y:S01]  /*1d70*/  ISETP.GE.AND P2, PT, R33, RZ, PT ;  /* 0x000000ff2100720c */ /* 0x000fe20003f46270 */
[----:B------:R-:W-:Y:S01]  /*1d80*/  IMAD R56, R2, R9, R56 ;  /* 0x0000000902387224 */ /* 0x000fe200078e0238 */
[----:B------:R-:W-:Y:S01]  /*1d90*/  @!P3 IADD3 R10, PT, PT, -R10, RZ, RZ ;  /* 0x000000ff0a0ab210 */ /* 0x000fe20007ffe1ff */
[----:B------:R-:W-:Y:S01]  /*1da0*/  VIADD R34, R7, 0x22 ;  /* 0x0000002207227836 */ /* 0x000fe20000000000 */
[C---:B------:R-:W-:Y:S01]  /*1db0*/  ISETP.GT.U32.AND P3, PT, R2.reuse, R50, PT ;  /* 0x000000320200720c */ /* 0x040fe20003f64070 */
[----:B------:R-:W-:Y:S01]  /*1dc0*/  @!P5 IMAD.IADD R51, R51, 0x1, -R2 ;  /* 0x000000013333d824 */ /* 0x000fe200078e0a02 */
[C---:B------:R-:W-:Y:S01]  /*1dd0*/  ISETP.GT.U32.AND P5, PT, R2.reuse, R55, PT ;  /* 0x000000370200720c */ /* 0x040fe20003fa4070 */
[----:B------:R-:W-:Y:S01]  /*1de0*/  @!P0 IMAD.MOV R5, RZ, RZ, -R5 ;  /* 0x000000ffff058224 */ /* 0x000fe200078e0a05 */
[----:B------:R-:W-:Y:S01]  /*1df0*/  ISETP.GT.U32.AND P0, PT, R2, R56, PT ;  /* 0x000000380200720c */ /* 0x000fe20003f04070 */
[C---:B------:R-:W-:Y:S01]  /*1e00*/  VIADD R9, R7.reuse, 0x23 ;  /* 0x0000002307097836 */ /* 0x040fe20000000000 */
[----:B------:R-:W-:Y:S01]  /*1e10*/  IABS R57, R34 ;  /* 0x0000002200397213 */ /* 0x000fe20000000000 */
[----:B------:R-:W-:-:S02]  /*1e20*/  VIADD R8, R7, 0x24 ;  /* 0x0000002407087836 */ /* 0x000fc40000000000 */
[----:B------:R-:W-:Y:S01]  /*1e30*/  @!P6 IMAD.MOV R51, RZ, RZ, -R51 ;  /* 0x000000ffff33e224 */ /* 0x000fe200078e0a33 */
[----:B------:R-:W-:Y:S01]  /*1e40*/  IABS R58, R9 ;  /* 0x00000009003a7213 */ /* 0x000fe20000000000 */
[----:B------:R-:W-:Y:S01]  /*1e50*/  IMAD.HI.U32 R6, R3, R57, RZ ;  /* 0x0000003903067227 */ /* 0x000fe200078e00ff */
[----:B------:R-:W-:-:S03]  /*1e60*/  IABS R59, R8 ;  /* 0x00000008003b7213 */ /* 0x000fc60000000000 */
[----:B------:R-:W-:Y:S01]  /*1e70*/  @!P3 IMAD.IADD R50, R50, 0x1, -R2 ;  /* 0x000000013232b824 */ /* 0x000fe200078e0a02 */
[----:B------:R-:W-:Y:S01]  /*1e80*/  ISETP.GE.AND P3, PT, R34, RZ, PT ;  /* 0x000000ff2200720c */ /* 0x000fe20003f66270 */
[----:B------:R-:W-:Y:S01]  /*1e90*/  IMAD.MOV R6, RZ, RZ, -R6 ;  /* 0x000000ffff067224 */ /* 0x000fe200078e0a06 */
[----:B------:R-:W-:Y:S01]  /*1ea0*/  @!P0 IADD3 R56, PT, PT, R56, -R2, RZ ;  /* 0x8000000238388210 */ /* 0x000fe20007ffe0ff */
[----:B------:R-:W-:Y:S01]  /*1eb0*/  @!P5 IMAD.IADD R55, R55, 0x1, -R2 ;  /* 0x000000013737d824 */ /* 0x000fe200078e0a02 */
[----:B------:R-:W-:Y:S01]  /*1ec0*/  @!P4 IADD3 R50, PT, PT, -R50, RZ, RZ ;  /* 0x000000ff3232c210 */ /* 0x000fe20007ffe1ff */
[C---:B------:R-:W-:Y:S01]  /*1ed0*/  IMAD R57, R2.reuse, R6, R57 ;  /* 0x0000000602397224 */ /* 0x040fe200078e0239 */
[C---:B------:R-:W-:Y:S01]  /*1ee0*/  ISETP.GT.U32.AND P0, PT, R2.reuse, R56, PT ;  /* 0x000000380200720c */ /* 0x040fe20003f04070 */
[----:B------:R-:W-:Y:S01]  /*1ef0*/  IMAD.HI.U32 R6, R3, R58, RZ ;  /* 0x0000003a03067227 */ /* 0x000fe200078e00ff */
[C---:B------:R-:W-:Y:S02]  /*1f00*/  ISETP.GT.U32.AND P4, PT, R2.reuse, R55, PT ;  /* 0x000000370200720c */ /* 0x040fe40003f84070 */
[----:B------:R-:W-:Y:S01]  /*1f10*/  ISETP.GE.AND P5, PT, R9, RZ, PT ;  /* 0x000000ff0900720c */ /* 0x000fe20003fa6270 */
[----:B------:R-:W-:Y:S01]  /*1f20*/  IMAD.MOV R9, RZ, RZ, -R6 ;  /* 0x000000ffff097224 */ /* 0x000fe200078e0a06 */
[----:B------:R-:W-:Y:S01]  /*1f30*/  ISETP.GT.U32.AND P6, PT, R2, R57, PT ;  /* 0x000000390200720c */ /* 0x000fe20003fc4070 */
[----:B------:R-:W-:-:S04]  /*1f40*/  IMAD.HI.U32 R6, R3, R59, RZ ;  /* 0x0000003b03067227 */ /* 0x000fc800078e00ff */
[----:B------:R-:W-:Y:S02]  /*1f50*/  IMAD.MOV R6, RZ, RZ, -R6 ;  /* 0x000000ffff067224 */ /* 0x000fe400078e0a06 */
[--C-:B------:R-:W-:Y:S01]  /*1f60*/  @!P0 IMAD.IADD R56, R56, 0x1, -R2.reuse ;  /* 0x0000000138388824 */ /* 0x100fe200078e0a02 */
[----:B------:R-:W-:Y:S01]  /*1f70*/  ISETP.GE.AND P0, PT, R8, RZ, PT ;  /* 0x000000ff0800720c */ /* 0x000fe20003f06270 */
[C---:B------:R-:W-:Y:S02]  /*1f80*/  IMAD R59, R2.reuse, R6, R59 ;  /* 0x00000006023b7224 */ /* 0x040fe400078e023b */
[----:B------:R-:W-:Y:S02]  /*1f90*/  @!P4 IMAD.IADD R55, R55, 0x1, -R2 ;  /* 0x000000013737c824 */ /* 0x000fe400078e0a02 */
[----:B------:R-:W-:Y:S01]  /*1fa0*/  VIADD R8, R7, 0x25 ;  /* 0x0000002507087836 */ /* 0x000fe20000000000 */
[----:B------:R-:W-:Y:S01]  /*1fb0*/  @!P6 IADD3 R57, PT, PT, R57, -R2, RZ ;  /* 0x800000023939e210 */ /* 0x000fe20007ffe0ff */
[----:B------:R-:W-:Y:S01]  /*1fc0*/  @!P2 IMAD.MOV R55, RZ, RZ, -R55 ;  /* 0x000000ffff37a224 */ /* 0x000fe200078e0a37 */
[C---:B------:R-:W-:Y:S01]  /*1fd0*/  ISETP.GT.U32.AND P2, PT, R2.reuse, R59, PT ;  /* 0x0000003b0200720c */ /* 0x040fe20003f44070 */
[C---:B------:R-:W-:Y:S01]  /*1fe0*/  IMAD R58, R2.reuse, R9, R58 ;  /* 0x00000009023a7224 */ /* 0x040fe200078e023a */
[----:B------:R-:W-:Y:S01]  /*1ff0*/  IABS R9, R8 ;  /* 0x0000000800097213 */ /* 0x000fe20000000000 */
[----:B------:R-:W-:Y:S01]  /*2000*/  @!P1 IMAD.MOV R56, RZ, RZ, -R56 ;  /* 0x000000ffff389224 */ /* 0x000fe200078e0a38 */
[----:B------:R-:W-:Y:S01]  /*2010*/  ISETP.GT.U32.AND P1, PT, R2, R57, PT ;  /* 0x000000390200720c */ /* 0x000fe20003f24070 */
[----:B------:R-:W-:Y:S01]  /*2020*/  VIADD R34, R7, 0x27 ;  /* 0x0000002707227836 */ /* 0x000fe20000000000 */
[----:B------:R-:W-:Y:S01]  /*2030*/  ISETP.GE.AND P6, PT, R8, RZ, PT ;  /* 0x000000ff0800720c */ /* 0x000fe20003fc6270 */
[----:B------:R-:W-:Y:S01]  /*2040*/  IMAD.HI.U32 R6, R3, R9, RZ ;  /* 0x0000000903067227 */ /* 0x000fe200078e00ff */
[----:B------:R-:W-:-:S02]  /*2050*/  IADD3 R8, PT, PT, R7, 0x26, RZ ;  /* 0x0000002607087810 */ /* 0x000fc40007ffe0ff */
[C---:B------:R-:W-:Y:S01]  /*2060*/  ISETP.GT.U32.AND P4, PT, R2.reuse, R58, PT ;  /* 0x0000003a0200720c */ /* 0x040fe20003f84070 */
[----:B------:R-:W-:Y:S01]  /*2070*/  IMAD.MOV R6, RZ, RZ, -R6 ;  /* 0x000000ffff067224 */ /* 0x000fe200078e0a06 */
[----:B------:R-:W-:Y:S01]  /*2080*/  IABS R33, R8 ;  /* 0x0000000800217213 */ /* 0x000fe20000000000 */
[--C-:B------:R-:W-:Y:S01]  /*2090*/  @!P2 IMAD.IADD R59, R59, 0x1, -R2.reuse ;  /* 0x000000013b3ba824 */ /* 0x100fe200078e0a02 */
[----:B------:R-:W-:Y:S01]  /*20a0*/  IABS R37, R34 ;  /* 0x0000002200257213 */ /* 0x000fe20000000000 */
[C---:B------:R-:W-:Y:S02]  /*20b0*/  IMAD R9, R2.reuse, R6, R9 ;  /* 0x0000000602097224 */ /* 0x040fe400078e0209 */
[----:B------:R-:W-:Y:S01]  /*20c0*/  @!P1 IADD3 R57, PT, PT, R57, -R2, RZ ;  /* 0x8000000239399210 */ /* 0x000fe20007ffe0ff */
[C---:B------:R-:W-:Y:S01]  /*20d0*/  IMAD.HI.U32 R6, R3.reuse, R33, RZ ;  /* 0x0000002103067227 */ /* 0x040fe200078e00ff */
[----:B------:R-:W-:Y:S02]  /*20e0*/  ISETP.GT.U32.AND P2, PT, R2, R59, PT ;  /* 0x0000003b0200720c */ /* 0x000fe40003f44070 */
[----:B------:R-:W-:Y:S01]  /*20f0*/  ISETP.GE.AND P1, PT, R8, RZ, PT ;  /* 0x000000ff0800720c */ /* 0x000fe20003f26270 */
[----:B------:R-:W-:Y:S01]  /*2100*/  @!P3 IMAD.MOV R57, RZ, RZ, -R57 ;  /* 0x000000ffff39b224 */ /* 0x000fe200078e0a39 */
[----:B------:R-:W-:Y:S01]  /*2110*/  IADD3 R6, PT, PT, -R6, RZ, RZ ;  /* 0x000000ff06067210 */ /* 0x000fe20007ffe1ff */
[----:B------:R-:W-:Y:S01]  /*2120*/  @!P4 IMAD.IADD R58, R58, 0x1, -R2 ;  /* 0x000000013a3ac824 */ /* 0x000fe200078e0a02 */
[----:B------:R-:W-:Y:S01]  /*2130*/  ISETP.GT.U32.AND P3, PT, R2, R9, PT ;  /* 0x000000090200720c */ /* 0x000fe20003f64070 */
[----:B------:R-:W-:-:S03]  /*2140*/  IMAD.HI.U32 R8, R3, R37, RZ ;  /* 0x0000002503087227 */ /* 0x000fc600078e00ff */
[C---:B------:R-:W-:Y:S01]  /*2150*/  ISETP.GT.U32.AND P4, PT, R2.reuse, R58, PT ;  /* 0x0000003a0200720c */ /* 0x040fe20003f84070 */
[----:B------:R-:W-:Y:S02]  /*2160*/  IMAD.MOV R8, RZ, RZ, -R8 ;  /* 0x000000ffff087224 */ /* 0x000fe400078e0a08 */
[C---:B------:R-:W-:Y:S02]  /*2170*/  IMAD R33, R2.reuse, R6, R33 ;  /* 0x0000000602217224 */ /* 0x040fe400078e0221 */
[C---:B------:R-:W-:Y:S02]  /*2180*/  IMAD R37, R2.reuse, R8, R37 ;  /* 0x0000000802257224 */ /* 0x040fe400078e0225 */
[--C-:B------:R-:W-:Y:S01]  /*2190*/  @!P2 IMAD.IADD R59, R59, 0x1, -R2.reuse ;  /* 0x000000013b3ba824 */ /* 0x100fe200078e0a02 */
[C---:B------:R-:W-:Y:S01]  /*21a0*/  ISETP.GT.U32.AND P2, PT, R2.reuse, R33, PT ;  /* 0x000000210200720c */ /* 0x040fe20003f44070 */
[----:B------:R-:W-:Y:S01]  /*21b0*/  @!P3 IMAD.IADD R9, R9, 0x1, -R2 ;  /* 0x000000010909b824 */ /* 0x000fe200078e0a02 */
[----:B------:R-:W-:Y:S01]  /*21c0*/  ISETP.GT.U32.AND P3, PT, R2, R37, PT ;  /* 0x000000250200720c */ /* 0x000fe20003f64070 */
[----:B------:R-:W-:Y:S01]  /*21d0*/  VIADD R35, R7, 0x28 ;  /* 0x0000002807237836 */ /* 0x000fe20000000000 */
[----:B------:R-:W-:Y:S01]  /*21e0*/  @!P0 IADD3 R59, PT, PT, -R59, RZ, RZ ;  /* 0x000000ff3b3b8210 */ /* 0x000fe20007ffe1ff */
[C---:B------:R-:W-:Y:S01]  /*21f0*/  VIADD R36, R7.reuse, 0x2a ;  /* 0x0000002a07247836 */ /* 0x040fe20000000000 */
[----:B------:R-:W-:Y:S01]  /*2200*/  @!P4 IADD3 R58, PT, PT, R58, -R2, RZ ;  /* 0x800000023a3ac210 */ /* 0x000fe20007ffe0ff */
[C---:B------:R-:W-:Y:S01]  /*2210*/  VIADD R44, R7.reuse, 0x2c ;  /* 0x0000002c072c7836 */ /* 0x040fe20000000000 */
[----:B------:R-:W-:Y:S01]  /*2220*/  ISETP.GE.AND P4, PT, R34, RZ, PT ;  /* 0x000000ff2200720c */ /* 0x000fe20003f86270 */
[----:B------:R-:W-:Y:S01]  /*2230*/  VIADD R34, R7, 0x29 ;  /* 0x0000002907227836 */ /* 0x000fe20000000000 */
[----:B------:R-:W-:Y:S01]  /*2240*/  IABS R39, R35 ;  /* 0x0000002300277213 */ /* 0x000fe20000000000 */
[----:B------:R-:W-:Y:S01]  /*2250*/  @!P5 IMAD.MOV R58, RZ, RZ, -R58 ;  /* 0x000000ffff3ad224 */ /* 0x000fe200078e0a3a */
[----:B------:R-:W-:Y:S01]  /*2260*/  IABS R47, R36 ;  /* 0x00000024002f7213 */ /* 0x000fe20000000000 */
[----:B------:R-:W-:Y:S01]  /*2270*/  @!P2 IMAD.IADD R33, R33, 0x1, -R2 ;  /* 0x000000012121a824 */ /* 0x000fe200078e0a02 */
[----:B------:R-:W-:Y:S01]  /*2280*/  IABS R45, R34 ;  /* 0x00000022002d7213 */ /* 0x000fe20000000000 */
[----:B------:R-:W-:Y:S01]  /*2290*/  IMAD.HI.U32 R32, R3, R39, RZ ;  /* 0x0000002703207227 */ /* 0x000fe200078e00ff */
[----:B------:R-:W-:-:S02]  /*22a0*/  @!P3 IADD3 R37, PT, PT, R37, -R2, RZ ;  /* 0x800000022525b210 */ /* 0x000fc40007ffe0ff */
[C---:B------:R-:W-:Y:S01]  /*22b0*/  ISETP.GT.U32.AND P3, PT, R2.reuse, R33, PT ;  /* 0x000000210200720c */ /* 0x040fe20003f64070 */
[----:B------:R-:W-:Y:S01]  /*22c0*/  IMAD.MOV R32, RZ, RZ, -R32 ;  /* 0x000000ffff207224 */ /* 0x000fe200078e0a20 */
[----:B------:R-:W-:Y:S01]  /*22d0*/  IABS R53, R44 ;  /* 0x0000002c00357213 */ /* 0x000fe20000000000 */
[C---:B------:R-:W-:Y:S01]  /*22e0*/  IMAD.HI.U32 R6, R3.reuse, R45, RZ ;  /* 0x0000002d03067227 */ /* 0x040fe200078e00ff */
[C---:B------:R-:W-:Y:S02]  /*22f0*/  ISETP.GT.U32.AND P5, PT, R2.reuse, R37, PT ;  /* 0x000000250200720c */ /* 0x040fe40003fa4070 */
[C---:B------:R-:W-:Y:S01]  /*2300*/  ISETP.GT.U32.AND P2, PT, R2.reuse, R9, PT ;  /* 0x000000090200720c */ /* 0x040fe20003f44070 */
[C---:B------:R-:W-:Y:S02]  /*2310*/  IMAD R39, R2.reuse, R32, R39 ;  /* 0x0000002002277224 */ /* 0x040fe400078e0227 */
[----:B------:R-:W-:Y:S02]  /*2320*/  IMAD.MOV R32, RZ, RZ, -R6 ;  /* 0x000000ffff207224 */ /* 0x000fe400078e0a06 */
[----:B------:R-:W-:Y:S01]  /*2330*/  IMAD.HI.U32 R8, R3, R47, RZ ;  /* 0x0000002f03087227 */ /* 0x000fe200078e00ff */
[----:B------:R-:W-:-:S03]  /*2340*/  ISETP.GT.U32.AND P0, PT, R2, R39, PT ;  /* 0x000000270200720c */ /* 0x000fc60003f04070 */
[C---:B------:R-:W-:Y:S02]  /*2350*/  IMAD R45, R2.reuse, R32, R45 ;  /* 0x00000020022d7224 */ /* 0x040fe400078e022d */
[----:B------:R-:W-:Y:S01]  /*2360*/  @!P3 IMAD.IADD R33, R33, 0x1, -R2 ;  /* 0x000000012121b824 */ /* 0x000fe200078e0a02 */
[----:B------:R-:W-:Y:S01]  /*2370*/  @!P5 IADD3 R37, PT, PT, R37, -R2, RZ ;  /* 0x800000022525d210 */ /* 0x000fe20007ffe0ff */
[----:B------:R-:W-:Y:S01]  /*2380*/  IMAD.MOV R8, RZ, RZ, -R8 ;  /* 0x000000ffff087224 */ /* 0x000fe200078e0a08 */
[----:B------:R-:W-:Y:S01]  /*2390*/  ISETP.GT.U32.AND P3, PT, R2, R45, PT ;  /* 0x0000002d0200720c */ /* 0x000fe20003f64070 */
[----:B------:R-:W-:Y:S01]  /*23a0*/  IMAD.HI.U32 R6, R3, R49, RZ ;  /* 0x0000003103067227 */ /* 0x000fe200078e00ff */
[----:B------:R-:W-:Y:S02]  /*23b0*/  @!P4 IADD3 R37, PT, PT, -R37, RZ, RZ ;  /* 0x000000ff2525c210 */ /* 0x000fe40007ffe1ff */
[----:B------:R-:W-:Y:S01]  /*23c0*/  ISETP.GE.AND P4, PT, R36, RZ, PT ;  /* 0x000000ff2400720c */ /* 0x000fe20003f86270 */
[----:B------:R-:W-:Y:S01]  /*23d0*/  @!P0 IMAD.IADD R39, R39, 0x1, -R2 ;  /* 0x0000000127278824 */ /* 0x000fe200078e0a02 */
[----:B------:R-:W-:Y:S01]  /*23e0*/  ISETP.GE.AND P0, PT, R34, RZ, PT ;  /* 0x000000ff2200720c */ /* 0x000fe20003f06270 */
[----:B------:R-:W-:Y:S01]  /*23f0*/  IMAD R47, R2, R8, R47 ;  /* 0x00000008022f7224 */ /* 0x000fe200078e022f */
[----:B------:R-:W-:Y:S01]  /*2400*/  IADD3 R34, PT, PT, R7, 0x2e, RZ ;  /* 0x0000002e07227810 */ /* 0x000fe20007ffe0ff */
[----:B------:R-:W-:-:S03]  /*2410*/  IMAD.HI.U32 R8, R3, R53, RZ ;  /* 0x0000003503087227 */ /* 0x000fc600078e00ff */
[C---:B------:R-:W-:Y:S01]  /*2420*/  ISETP.GT.U32.AND P5, PT, R2.reuse, R47, PT ;  /* 0x0000002f0200720c */ /* 0x040fe20003fa4070 */
[----:B------:R-:W-:Y:S01]  /*2430*/  @!P3 IMAD.IADD R45, R45, 0x1, -R2 ;  /* 0x000000012d2db824 */ /* 0x000fe200078e0a02 */
[C---:B------:R-:W-:Y:S01]  /*2440*/  ISETP.GT.U32.AND P3, PT, R2.reuse, R39, PT ;  /* 0x000000270200720c */ /* 0x040fe20003f64070 */
[----:B------:R-:W-:Y:S02]  /*2450*/  IMAD.MOV R6, RZ, RZ, -R6 ;  /* 0x000000ffff067224 */ /* 0x000fe400078e0a06 */
[----:B------:R-:W-:Y:S02]  /*2460*/  IMAD.MOV R8, RZ, RZ, -R8 ;  /* 0x000000ffff087224 */ /* 0x000fe400078e0a08 */
[C---:B------:R-:W-:Y:S02]  /*2470*/  IMAD R49, R2.reuse, R6, R49 ;  /* 0x0000000602317224 */ /* 0x040fe400078e0231 */
[----:B------:R-:W-:Y:S02]  /*2480*/  IMAD.MOV.U32 R63, RZ, RZ, R33 ;  /* 0x000000ffff3f7224 */ /* 0x000fe400078e0021 */
[C---:B------:R-:W-:Y:S01]  /*2490*/  IMAD R53, R2.reuse, R8, R53 ;  /* 0x0000000802357224 */ /* 0x040fe200078e0235 */
[----:B------:R-:W-:Y:S01]  /*24a0*/  IABS R8, R34 ;  /* 0x0000002200087213 */ /* 0x000fe20000000000 */
[----:B------:R-:W-:Y:S01]  /*24b0*/  @!P1 IMAD.MOV R63, RZ, RZ, -R63 ;  /* 0x000000ffff3f9224 */ /* 0x000fe200078e0a3f */
[C---:B------:R-:W-:Y:S01]  /*24c0*/  ISETP.GT.U32.AND P1, PT, R2.reuse, R49, PT ;  /* 0x000000310200720c */ /* 0x040fe20003f24070 */
[----:B------:R-:W-:Y:S01]  /*24d0*/  @!P3 IMAD.IADD R39, R39, 0x1, -R2 ;  /* 0x000000012727b824 */ /* 0x000fe200078e0a02 */
[----:B------:R-:W-:Y:S01]  /*24e0*/  ISETP.GT.U32.AND P3, PT, R2, R53, PT ;  /* 0x000000350200720c */ /* 0x000fe20003f64070 */
[----:B------:R-:W-:-:S02]  /*24f0*/  VIADD R32, R7, 0x2d ;  /* 0x0000002d07207836 */ /* 0x000fc40000000000 */
[--C-:B------:R-:W-:Y:S01]  /*2500*/  @!P2 IMAD.IADD R9, R9, 0x1, -R2.reuse ;  /* 0x000000010909a824 */ /* 0x100fe200078e0a02 */
[----:B------:R-:W-:Y:S01]  /*2510*/  ISETP.GE.AND P2, PT, R35, RZ, PT ;  /* 0x000000ff2300720c */ /* 0x000fe20003f46270 */
[----:B------:R-:W-:Y:S01]  /*2520*/  @!P5 IMAD.IADD R47, R47, 0x1, -R2 ;  /* 0x000000012f2fd824 */ /* 0x000fe200078e0a02 */
[----:B------:R-:W-:Y:S01]  /*2530*/  IABS R6, R32 ;  /* 0x0000002000067213 */ /* 0x000fe20000000000 */
[----:B------:R-:W-:Y:S01]  /*2540*/  IMAD.MOV.U32 R33, RZ, RZ, R8 ;  /* 0x000000ffff217224 */ /* 0x000fe200078e0008 */
[----:B------:R-:W-:Y:S01]  /*2550*/  ISETP.GT.U32.AND P5, PT, R2, R45, PT ;  /* 0x0000002d0200720c */ /* 0x000fe20003fa4070 */
[----:B------:R-:W-:Y:S02]  /*2560*/  IMAD.MOV.U32 R35, RZ, RZ, R9 ;  /* 0x000000ffff237224 */ /* 0x000fe400078e0009 */
[----:B------:R-:W-:Y:S01]  /*2570*/  @!P1 IMAD.IADD R49, R49, 0x1, -R2 ;  /* 0x0000000131319824 */ /* 0x000fe200078e0a02 */
[----:B------:R-:W-:Y:S01]  /*2580*/  ISETP.GE.AND P1, PT, R32, RZ, PT ;  /* 0x000000ff2000720c */ /* 0x000fe20003f26270 */
[----:B------:R-:W-:Y:S01]  /*2590*/  IMAD.MOV.U32 R9, RZ, RZ, R6 ;  /* 0x000000ffff097224 */ /* 0x000fe200078e0006 */
[----:B------:R-:W-:Y:S01]  /*25a0*/  @!P3 IADD3 R53, PT, PT, R53, -R2, RZ ;  /* 0x800000023535b210 */ /* 0x000fe20007ffe0ff */
[----:B------:R-:W-:Y:S01]  /*25b0*/  IMAD.HI.U32 R8, R3, R33, RZ ;  /* 0x0000002103087227 */ /* 0x000fe200078e00ff */
[----:B------:R-:W-:-:S02]  /*25c0*/  ISETP.GT.U32.AND P3, PT, R2, R49, PT ;  /* 0x000000310200720c */ /* 0x000fc40003f64070 */
[----:B------:R-:W-:Y:S01]  /*25d0*/  @!P6 IADD3 R35, PT, PT, -R35, RZ, RZ ;  /* 0x000000ff2323e210 */ /* 0x000fe20007ffe1ff */
[----:B------:R-:W-:Y:S01]  /*25e0*/  IMAD.HI.U32 R6, R3, R9, RZ ;  /* 0x0000000903067227 */ /* 0x000fe200078e00ff */
[----:B------:R-:W-:-:S03]  /*25f0*/  ISETP.GT.U32.AND P6, PT, R2, R47, PT ;  /* 0x0000002f0200720c */ /* 0x000fc60003fc4070 */
[----:B------:R-:W-:Y:S02]  /*2600*/  IMAD.MOV R8, RZ, RZ, -R8 ;  /* 0x000000ffff087224 */ /* 0x000fe400078e0a08 */
[----:B------:R-:W-:Y:S02]  /*2610*/  IMAD.MOV R6, RZ, RZ, -R6 ;  /* 0x000000ffff067224 */ /* 0x000fe400078e0a06 */
[----:B------:R-:W-:Y:S02]  /*2620*/  IMAD R33, R2, R8, R33 ;  /* 0x0000000802217224 */ /* 0x000fe400078e0221 */
[--C-:B------:R-:W-:Y:S01]  /*2630*/  @!P5 IMAD.IADD R45, R45, 0x1, -R2.reuse ;  /* 0x000000012d2dd824 */ /* 0x100fe200078e0a02 */
[----:B------:R-:W-:Y:S01]  /*2640*/  ISETP.GE.AND P5, PT, R38, RZ, PT ;  /* 0x000000ff2600720c */ /* 0x000fe20003fa6270 */
[C---:B------:R-:W-:Y:S02]  /*2650*/  IMAD R9, R2.reuse, R6, R9 ;  /* 0x0000000602097224 */ /* 0x040fe400078e0209 */
[--C-:B------:R-:W-:Y:S01]  /*2660*/  @!P3 IMAD.IADD R49, R49, 0x1, -R2.reuse ;  /* 0x000000013131b824 */ /* 0x100fe200078e0a02 */
[C---:B------:R-:W-:Y:S01]  /*2670*/  ISETP.GT.U32.AND P3, PT, R2.reuse, R33, PT ;  /* 0x000000210200720c */ /* 0x040fe20003f64070 */
[----:B------:R-:W-:Y:S01]  /*2680*/  @!P2 IMAD.MOV R39, RZ, RZ, -R39 ;  /* 0x000000ffff27a224 */ /* 0x000fe200078e0a27 */
[----:B------:R-:W-:Y:S01]  /*2690*/  @!P0 IADD3 R45, PT, PT, -R45, RZ, RZ ;  /* 0x000000ff2d2d8210 */ /* 0x000fe20007ffe1ff */
[C---:B------:R-:W-:Y:S01]  /*26a0*/  VIADD R6, R7.reuse, 0x2f ;  /* 0x0000002f07067836 */ /* 0x040fe20000000000 */
[C---:B------:R-:W-:Y:S01]  /*26b0*/  ISETP.GT.U32.AND P0, PT, R2.reuse, R9, PT ;  /* 0x000000090200720c */ /* 0x040fe20003f04070 */
[----:B------:R-:W-:Y:S01]  /*26c0*/  IMAD.MOV.U32 R85, RZ, RZ, R49 ;  /* 0x000000ffff557224 */ /* 0x000fe200078e0031 */
[----:B------:R-:W-:Y:S01]  /*26d0*/  ISETP.GT.U32.AND P2, PT, R2, R53, PT ;  /* 0x000000350200720c */ /* 0x000fe20003f44070 */
[----:B------:R-:W-:Y:S01]  /*26e0*/  VIADD R8, R7, 0x30 ;  /* 0x0000003007087836 */ /* 0x000fe20000000000 */
[----:B------:R-:W-:Y:S01]  /*26f0*/  IABS R32, R6 ;  /* 0x0000000600207213 */ /* 0x000fe20000000000 */
[----:B------:R-:W-:Y:S01]  /*2700*/  @!P5 IMAD.MOV R85, RZ, RZ, -R85 ;  /* 0x000000ffff55d224 */ /* 0x000fe200078e0a55 */
[----:B------:R-:W-:Y:S01]  /*2710*/  @!P6 IADD3 R47, PT, PT, R47, -R2, RZ ;  /* 0x800000022f2fe210 */ /* 0x000fe20007ffe0ff */
[C---:B------:R-:W-:Y:S01]  /*2720*/  VIADD R38, R7.reuse, 0x34 ;  /* 0x0000003407267836 */ /* 0x040fe20000000000 */
[----:B------:R-:W-:Y:S01]  /*2730*/  IABS R69, R8 ;  /* 0x0000000800457213 */ /* 0x000fe20000000000 */
[----:B------:R-:W-:Y:S01]  /*2740*/  VIADD R36, R7, 0x33 ;  /* 0x0000003307247836 */ /* 0x000fe20000000000 */
[----:B------:R-:W-:Y:S01]  /*2750*/  @!P3 IADD3 R33, PT, PT, R33, -R2, RZ ;  /* 0x800000022121b210 */ /* 0x000fe20007ffe0ff */
[----:B------:R-:W-:Y:S01]  /*2760*/  @!P4 IMAD.MOV R47, RZ, RZ, -R47 ;  /* 0x000000ffff2fc224 */ /* 0x000fe200078e0a2f */
[----:B------:R-:W-:Y:S01]  /*2770*/  ISETP.GE.AND P6, PT, R44, RZ, PT ;  /* 0x000000ff2c00720c */ /* 0x000fe20003fc6270 */
[--C-:B------:R-:W-:Y:S01]  /*2780*/  @!P0 IMAD.IADD R9, R9, 0x1, -R2.reuse ;  /* 0x0000000109098824 */ /* 0x100fe200078e0a02 */
[----:B------:R-:W-:Y:S01]  /*2790*/  ISETP.GT.U32.AND P3, PT, R2, R33, PT ;  /* 0x000000210200720c */ /* 0x000fe20003f64070 */
[----:B------:R-:W-:Y:S01]  /*27a0*/  @!P2 IMAD.IADD R53, R53, 0x1, -R2 ;  /* 0x000000013535a824 */ /* 0x000fe200078e0a02 */
[----:B------:R-:W-:Y:S01]  /*27b0*/  ISETP.GE.AND P2, PT, R6, RZ, PT ;  /* 0x000000ff0600720c */ /* 0x000fe20003f46270 */
[----:B------:R-:W-:Y:S01]  /*27c0*/  IMAD.HI.U32 R6, R3, R32, RZ ;  /* 0x0000002003067227 */ /* 0x000fe200078e00ff */
[----:B------:R-:W-:-:S02]  /*27d0*/  ISETP.GT.U32.AND P5, PT, R2, R9, PT ;  /* 0x000000090200720c */ /* 0x000fc40003fa4070 */
[----:B------:R-:W-:Y:S01]  /*27e0*/  ISETP.GE.AND P0, PT, R8, RZ, PT ;  /* 0x000000ff0800720c */ /* 0x000fe20003f06270 */
[----:B------:R-:W-:Y:S01]  /*27f0*/  IMAD.MOV R49, RZ, RZ, -R6 ;  /* 0x000000ffff317224 */ /* 0x000fe200078e0a06 */
[----:B------:R-:W-:Y:S01]  /*2800*/  ISETP.GE.AND P4, PT, R34, RZ, PT ;  /* 0x000000ff2200720c */ /* 0x000fe20003f86270 */
[----:B------:R-:W-:Y:S01]  /*2810*/  IMAD.HI.U32 R8, R3, R69, RZ ;  /* 0x0000004503087227 */ /* 0x000fe200078e00ff */
[----:B------:R-:W-:Y:S02]  /*2820*/  IADD3 R34, PT, PT, R7, 0x31, RZ ;  /* 0x0000003107227810 */ /* 0x000fe40007ffe0ff */
[----:B------:R-:W-:Y:S01]  /*2830*/  IABS R75, R38 ;  /* 0x00000026004b7213 */ /* 0x000fe20000000000 */
[C---:B------:R-:W-:Y:S01]  /*2840*/  IMAD R49, R2.reuse, R49, R32 ;  /* 0x0000003102317224 */ /* 0x040fe200078e0220 */
[----:B------:R-:W-:Y:S01]  /*2850*/  IABS R71, R34 ;  /* 0x0000002200477213 */ /* 0x000fe20000000000 */
[----:B------:R-:W-:Y:S01]  /*2860*/  @!P3 IMAD.IADD R33, R33, 0x1, -R2 ;  /* 0x000000012121b824 */ /* 0x000fe200078e0a02 */
[----:B------:R-:W-:Y:S01]  /*2870*/  IABS R73, R36 ;  /* 0x0000002400497213 */ /* 0x000fe20000000000 */
[----:B------:R-:W-:Y:S01]  /*2880*/  IMAD.MOV R8, RZ, RZ, -R8 ;  /* 0x000000ffff087224 */ /* 0x000fe200078e0a08 */
[----:B------:R-:W-:Y:S01]  /*2890*/  ISETP.GT.U32.AND P3, PT, R2, R49, PT ;  /* 0x000000310200720c */ /* 0x000fe20003f64070 */
[----:B------:R-:W-:Y:S01]  /*28a0*/  IMAD.HI.U32 R6, R3, R71, RZ ;  /* 0x0000004703067227 */ /* 0x000fe200078e00ff */
[----:B------:R-:W-:-:S03]  /*28b0*/  @!P5 IADD3 R9, PT, PT, R9, -R2, RZ ;  /* 0x800000020909d210 */ /* 0x000fc60007ffe0ff */
[----:B------:R-:W-:Y:S01]  /*28c0*/  IMAD R69, R2, R8, R69 ;  /* 0x0000000802457224 */ /* 0x000fe200078e0245 */
[----:B------:R-:W-:Y:S01]  /*28d0*/  IADD3 R8, PT, PT, R7, 0x32, RZ ;  /* 0x0000003207087810 */ /* 0x000fe20007ffe0ff */
[----:B------:R-:W-:Y:S02]  /*28e0*/  IMAD.MOV.U32 R61, RZ, RZ, R9 ;  /* 0x000000ffff3d7224 */ /* 0x000fe400078e0009 */
[----:B------:R-:W-:Y:S01]  /*28f0*/  @!P6 IMAD.MOV R53, RZ, RZ, -R53 ;  /* 0x000000ffff35e224 */ /* 0x000fe200078e0a35 */
[----:B------:R-:W-:Y:S01]  /*2900*/  ISETP.GE.AND P6, PT, R34, RZ, PT ;  /* 0x000000ff2200720c */ /* 0x000fe20003fc6270 */
[----:B------:R-:W-:Y:S01]  /*2910*/  @!P1 IMAD.MOV R61, RZ, RZ, -R61 ;  /* 0x000000ffff3d9224 */ /* 0x000fe200078e0a3d */
[C---:B------:R-:W-:Y:S01]  /*2920*/  ISETP.GT.U32.AND P1, PT, R2.reuse, R69, PT ;  /* 0x000000450200720c */ /* 0x040fe20003f24070 */
[----:B------:R-:W-:Y:S01]  /*2930*/  IMAD.MOV R6, RZ, RZ, -R6 ;  /* 0x000000ffff067224 */ /* 0x000fe200078e0a06 */
[----:B------:R-:W-:Y:S01]  /*2940*/  IABS R34, R8 ;  /* 0x0000000800227213 */ /* 0x000fe20000000000 */
[----:B------:R-:W-:Y:S01]  /*2950*/  IMAD.MOV.U32 R65, RZ, RZ, R33 ;  /* 0x000000ffff417224 */ /* 0x000fe200078e0021 */
[----:B------:R-:W-:Y:S01]  /*2960*/  @!P3 IADD3 R49, PT, PT, R49, -R2, RZ ;  /* 0x800000023131b210 */ /* 0x000fe20007ffe0ff */
[----:B------:R-:W-:Y:S01]  /*2970*/  IMAD R71, R2, R6, R71 ;  /* 0x0000000602477224 */ /* 0x000fe200078e0247 */
[----:B------:R-:W-:Y:S01]  /*2980*/  ISETP.GE.AND P5, PT, R8, RZ, PT ;  /* 0x000000ff0800720c */ /* 0x000fe20003fa6270 */
[----:B------:R-:W-:Y:S01]  /*2990*/  IMAD.HI.U32 R6, R3, R34, RZ ;  /* 0x0000002203067227 */ /* 0x000fe200078e00ff */
[----:B------:R-:W-:-:S03]  /*29a0*/  ISETP.GT.U32.AND P3, PT, R2, R49, PT ;  /* 0x000000310200720c */ /* 0x000fc60003f64070 */
[----:B------:R-:W-:-:S04]  /*29b0*/  IMAD.HI.U32 R9, R3, R75, RZ ;  /* 0x0000004b03097227 */ /* 0x000fc800078e00ff */
[----:B------:R-:W-:Y:S02]  /*29c0*/  IMAD.MOV R33, RZ, RZ, -R6 ;  /* 0x000000ffff217224 */ /* 0x000fe400078e0a06 */
[----:B------:R-:W-:Y:S01]  /*29d0*/  @!P4 IMAD.MOV R65, RZ, RZ, -R65 ;  /* 0x000000ffff41c224 */ /* 0x000fe200078e0a41 */
[C---:B------:R-:W-:Y:S01]  /*29e0*/  ISETP.GT.U32.AND P4, PT, R2.reuse, R71, PT ;  /* 0x000000470200720c */ /* 0x040fe20003f84070 */
[----:B------:R-:W-:Y:S02]  /*29f0*/  IMAD.MOV R6, RZ, RZ, -R9 ;  /* 0x000000ffff067224 */ /* 0x000fe400078e0a09 */
[----:B------:R-:W-:Y:S01]  /*2a00*/  @!P1 IMAD.IADD R69, R69, 0x1, -R2 ;  /* 0x0000000145459824 */ /* 0x000fe200078e0a02 */
[----:B------:R-:W-:Y:S01]  /*2a10*/  @!P3 IADD3 R49, PT, PT, R49, -R2, RZ ;  /* 0x800000023131b210 */ /* 0x000fe20007ffe0ff */
[C---:B------:R-:W-:Y:S02]  /*2a20*/  IMAD R9, R2.reuse, R33, R34 ;  /* 0x0000002102097224 */ /* 0x040fe400078e0222 */
[----:B------:R-:W-:Y:S01]  /*2a30*/  IMAD.HI.U32 R8, R3, R73, RZ ;  /* 0x0000004903087227 */ /* 0x000fe200078e00ff */
[----:B------:R-:W-:-:S02]  /*2a40*/  ISETP.GT.U32.AND P1, PT, R2, R69, PT ;  /* 0x000000450200720c */ /* 0x000fc40003f24070 */
[----:B------:R-:W-:Y:S01]  /*2a50*/  ISETP.GT.U32.AND P3, PT, R2, R9, PT ;  /* 0x000000090200720c */ /* 0x000fe20003f64070 */
[----:B------:R-:W-:Y:S01]  /*2a60*/  VIADD R44, R7, 0x35 ;  /* 0x00000035072c7836 */ /* 0x000fe20000000000 */
[----:B------:R-:W-:Y:S01]  /*2a70*/  IADD3 R8, PT, PT, -R8, RZ, RZ ;  /* 0x000000ff08087210 */ /* 0x000fe20007ffe1ff */
[----:B------:R-:W-:Y:S02]  /*2a80*/  @!P4 IMAD.IADD R71, R71, 0x1, -R2 ;  /* 0x000000014747c824 */ /* 0x000fe400078e0a02 */
[C---:B------:R-:W-:Y:S01]  /*2a90*/  IMAD R75, R2.reuse, R6, R75 ;  /* 0x00000006024b7224 */ /* 0x040fe200078e024b */
[----:B------:R-:W-:Y:S01]  /*2aa0*/  IABS R77, R44 ;  /* 0x0000002c004d7213 */ /* 0x000fe20000000000 */
[C---:B------:R-:W-:Y:S01]  /*2ab0*/  IMAD R73, R2.reuse, R8, R73 ;  /* 0x0000000802497224 */ /* 0x040fe200078e0249 */
[C---:B------:R-:W-:Y:S01]  /*2ac0*/  ISETP.GT.U32.AND P4, PT, R2.reuse, R71, PT ;  /* 0x000000470200720c */ /* 0x040fe20003f84070 */
[----:B------:R-:W-:Y:S02]  /*2ad0*/  VIADD R34, R7, 0x36 ;  /* 0x0000003607227836 */ /* 0x000fe40000000000 */
[----:B------:R-:W-:Y:S01]  /*2ae0*/  @!P1 IADD3 R69, PT, PT, R69, -R2, RZ ;  /* 0x8000000245459210 */ /* 0x000fe20007ffe0ff */
[----:B------:R-:W-:Y:S01]  /*2af0*/  IMAD.HI.U32 R32, R3, R77, RZ ;  /* 0x0000004d03207227 */ /* 0x000fe200078e00ff */
[----:B------:R-:W-:-:S02]  /*2b00*/  ISETP.GT.U32.AND P1, PT, R2, R73, PT ;  /* 0x000000490200720c */ /* 0x000fc40003f24070 */
[----:B------:R-:W-:Y:S01]  /*2b10*/  IABS R79, R34 ;  /* 0x00000022004f7213 */ /* 0x000fe20000000000 */
[----:B------:R-:W-:Y:S02]  /*2b20*/  @!P3 IMAD.IADD R9, R9, 0x1, -R2 ;  /* 0x000000010909b824 */ /* 0x000fe400078e0a02 */
[----:B------:R-:W-:Y:S02]  /*2b30*/  IMAD.MOV R32, RZ, RZ, -R32 ;  /* 0x000000ffff207224 */ /* 0x000fe400078e0a20 */
[----:B------:R-:W-:Y:S01]  /*2b40*/  VIADD R46, R7, 0x37 ;  /* 0x00000037072e7836 */ /* 0x000fe20000000000 */
[C---:B------:R-:W-:Y:S01]  /*2b50*/  ISETP.GT.U32.AND P3, PT, R2.reuse, R9, PT ;  /* 0x000000090200720c */ /* 0x040fe20003f64070 */
[--C-:B------:R-:W-:Y:S01]  /*2b60*/  @!P4 IMAD.IADD R71, R71, 0x1, -R2.reuse ;  /* 0x000000014747c824 */ /* 0x100fe200078e0a02 */
[C---:B------:R-:W-:Y:S01]  /*2b70*/  ISETP.GT.U32.AND P4, PT, R2.reuse, R75, PT ;  /* 0x0000004b0200720c */ /* 0x040fe20003f84070 */
[----:B------:R-:W-:Y:S01]  /*2b80*/  IMAD R77, R2, R32, R77 ;  /* 0x00000020024d7224 */ /* 0x000fe200078e024d */
[----:B------:R-:W-:Y:S01]  /*2b90*/  IABS R81, R46 ;  /* 0x0000002e00517213 */ /* 0x000fe20000000000 */
[----:B------:R-:W-:Y:S01]  /*2ba0*/  @!P1 IMAD.IADD R73, R73, 0x1, -R2 ;  /* 0x0000000149499824 */ /* 0x000fe200078e0a02 */
[----:B------:R-:W-:Y:S01]  /*2bb0*/  @!P6 IADD3 R71, PT, PT, -R71, RZ, RZ ;  /* 0x000000ff4747e210 */ /* 0x000fe20007ffe1ff */
[----:B------:R-:W-:-:S03]  /*2bc0*/  IMAD.HI.U32 R6, R3, R79, RZ ;  /* 0x0000004f03067227 */ /* 0x000fc600078e00ff */
[C---:B------:R-:W-:Y:S01]  /*2bd0*/  ISETP.GT.U32.AND P1, PT, R2.reuse, R73, PT ;  /* 0x000000490200720c */ /* 0x040fe20003f24070 */
[----:B------:R-:W-:Y:S02]  /*2be0*/  IMAD.MOV R33, RZ, RZ, -R6 ;  /* 0x000000ffff217224 */ /* 0x000fe400078e0a06 */
[-C--:B------:R-:W-:Y:S01]  /*2bf0*/  @!P3 IADD3 R9, PT, PT, R9, -R2.reuse, RZ ;  /* 0x800000020909b210 */ /* 0x080fe20007ffe0ff */
[----:B------:R-:W-:Y:S01]  /*2c00*/  IMAD.HI.U32 R8, R3, R81, RZ ;  /* 0x0000005103087227 */ /* 0x000fe200078e00ff */
[C---:B------:R-:W-:Y:S02]  /*2c10*/  ISETP.GT.U32.AND P3, PT, R2.reuse, R77, PT ;  /* 0x0000004d0200720c */ /* 0x040fe40003f64070 */
[----:B------:R-:W-:Y:S01]  /*2c20*/  @!P4 IADD3 R75, PT, PT, R75, -R2, RZ ;  /* 0x800000024b4bc210 */ /* 0x000fe20007ffe0ff */
[C---:B------:R-:W-:Y:S01]  /*2c30*/  IMAD R79, R2.reuse, R33, R79 ;  /* 0x00000021024f7224 */ /* 0x040fe200078e024f */
[----:B------:R-:W-:Y:S01]  /*2c40*/  IABS R33, R7 ;  /* 0x0000000700217213 */ /* 0x000fe20000000000 */
[----:B------:R-:W-:Y:S01]  /*2c50*/  VIADD R60, R7, 0x39 ;  /* 0x00000039073c7836 */ /* 0x000fe20000000000 */
[----:B------:R-:W-:Y:S01]  /*2c60*/  ISETP.GT.U32.AND P4, PT, R2, R75, PT ;  /* 0x0000004b0200720c */ /* 0x000fe20003f84070 */
[----:B------:R-:W-:-:S02]  /*2c70*/  IMAD.MOV R8, RZ, RZ, -R8 ;  /* 0x000000ffff087224 */ /* 0x000fc400078e0a08 */
[--C-:B------:R-:W-:Y:S01]  /*2c80*/  @!P1 IMAD.IADD R73, R73, 0x1, -R2.reuse ;  /* 0x0000000149499824 */ /* 0x100fe200078e0a02 */
[C---:B------:R-:W-:Y:S01]  /*2c90*/  ISETP.GT.U32.AND P1, PT, R2.reuse, R79, PT ;  /* 0x0000004f0200720c */ /* 0x040fe20003f24070 */
[----:B------:R-:W-:Y:S01]  /*2ca0*/  IMAD R81, R2, R8, R81 ;  /* 0x0000000802517224 */ /* 0x000fe200078e0251 */
[----:B------:R-:W-:Y:S01]  /*2cb0*/  IABS R87, R60 ;  /* 0x0000003c00577213 */ /* 0x000fe20000000000 */
[----:B------:R-:W-:Y:S02]  /*2cc0*/  @!P3 IMAD.IADD R77, R77, 0x1, -R2 ;  /* 0x000000014d4db824 */ /* 0x000fe400078e0a02 */
[----:B------:R-:W-:-:S03]  /*2cd0*/  IMAD.HI.U32 R32, R3, R83, RZ ;  /* 0x0000005303207227 */ /* 0x000fc600078e00ff */
[----:B------:R-:W-:Y:S01]  /*2ce0*/  ISETP.GT.U32.AND P3, PT, R2, R77, PT ;  /* 0x0000004d0200720c */ /* 0x000fe20003f64070 */
[----:B------:R-:W-:Y:S02]  /*2cf0*/  VIADD R62, R7, 0x3a ;  /* 0x0000003a073e7836 */ /* 0x000fe40000000000 */
[----:B------:R-:W-:-:S03]  /*2d00*/  IMAD.HI.U32 R6, R3, R87, RZ ;  /* 0x0000005703067227 */ /* 0x000fc600078e00ff */
[----:B------:R-:W-:Y:S01]  /*2d10*/  IABS R89, R62 ;  /* 0x0000003e00597213 */ /* 0x000fe20000000000 */
[----:B------:R-:W-:Y:S01]  /*2d20*/  @!P4 IMAD.IADD R75, R75, 0x1, -R2 ;  /* 0x000000014b4bc824 */ /* 0x000fe200078e0a02 */
[C---:B------:R-:W-:Y:S01]  /*2d30*/  ISETP.GT.U32.AND P4, PT, R2.reuse, R81, PT ;  /* 0x000000510200720c */ /* 0x040fe20003f84070 */
[----:B------:R-:W-:Y:S02]  /*2d40*/  IMAD.MOV R32, RZ, RZ, -R32 ;  /* 0x000000ffff207224 */ /* 0x000fe400078e0a20 */
[----:B------:R-:W-:Y:S02]  /*2d50*/  IMAD.MOV R6, RZ, RZ, -R6 ;  /* 0x000000ffff067224 */ /* 0x000fe400078e0a06 */
[----:B------:R-:W-:Y:S01]  /*2d60*/  @!P1 IMAD.IADD R79, R79, 0x1, -R2 ;  /* 0x000000014f4f9824 */ /* 0x000fe200078e0a02 */
[----:B------:R-:W-:Y:S01]  /*2d70*/  @!P3 IADD3 R77, PT, PT, R77, -R2, RZ ;  /* 0x800000024d4db210 */ /* 0x000fe20007ffe0ff */
[C---:B------:R-:W-:Y:S02]  /*2d80*/  IMAD R83, R2.reuse, R32, R83 ;  /* 0x0000002002537224 */ /* 0x040fe400078e0253 */
[C---:B------:R-:W-:Y:S01]  /*2d90*/  IMAD R87, R2.reuse, R6, R87 ;  /* 0x0000000602577224 */ /* 0x040fe200078e0257 */
[C---:B------:R-:W-:Y:S01]  /*2da0*/  ISETP.GT.U32.AND P1, PT, R2.reuse, R79, PT ;  /* 0x0000004f0200720c */ /* 0x040fe20003f24070 */
[----:B------:R-:W-:Y:S01]  /*2db0*/  IMAD.HI.U32 R6, R3, R89, RZ ;  /* 0x0000005903067227 */ /* 0x000fe200078e00ff */
[----:B------:R-:W-:-:S02]  /*2dc0*/  ISETP.GT.U32.AND P3, PT, R2, R83, PT ;  /* 0x000000530200720c */ /* 0x000fc40003f64070 */
[----:B------:R-:W-:Y:S01]  /*2dd0*/  @!P4 IADD3 R81, PT, PT, R81, -R2, RZ ;  /* 0x800000025151c210 */ /* 0x000fe20007ffe0ff */
[C---:B------:R-:W-:Y:S02]  /*2de0*/  VIADD R64, R7.reuse, 0x3b ;  /* 0x0000003b07407836 */ /* 0x040fe40000000000 */
[----:B------:R-:W-:Y:S01]  /*2df0*/  VIADD R68, R7, 0x3d ;  /* 0x0000003d07447836 */ /* 0x000fe20000000000 */
[C---:B------:R-:W-:Y:S01]  /*2e00*/  ISETP.GT.U32.AND P4, PT, R2.reuse, R81, PT ;  /* 0x000000510200720c */ /* 0x040fe20003f84070 */
[----:B------:R-:W-:Y:S01]  /*2e10*/  IMAD.MOV R32, RZ, RZ, -R6 ;  /* 0x000000ffff207224 */ /* 0x000fe200078e0a06 */
[----:B------:R-:W-:Y:S01]  /*2e20*/  IABS R91, R64 ;  /* 0x00000040005b7213 */ /* 0x000fe20000000000 */
[----:B------:R-:W-:Y:S01]  /*2e30*/  IMAD.HI.U32 R6, R3, R93, RZ ;  /* 0x0000005d03067227 */ /* 0x000fe200078e00ff */
[----:B------:R-:W-:Y:S02]  /*2e40*/  IABS R95, R68 ;  /* 0x00000044005f7213 */ /* 0x000fe40000000000 */
[----:B------:R-:W-:Y:S01]  /*2e50*/  @!P1 IADD3 R79, PT, PT, R79, -R2, RZ ;  /* 0x800000024f4f9210 */ /* 0x000fe20007ffe0ff */
[----:B------:R-:W-:Y:S01]  /*2e60*/  IMAD.MOV R6, RZ, RZ, -R6 ;  /* 0x000000ffff067224 */ /* 0x000fe200078e0a06 */
[----:B------:R-:W-:Y:S01]  /*2e70*/  ISETP.GT.U32.AND P1, PT, R2, R87, PT ;  /* 0x000000570200720c */ /* 0x000fe20003f24070 */
[----:B------:R-:W-:-:S04]  /*2e80*/  IMAD.HI.U32 R8, R3, R91, RZ ;  /* 0x0000005b03087227 */ /* 0x000fc800078e00ff */
[----:B------:R-:W-:Y:S02]  /*2e90*/  IMAD R93, R2, R6, R93 ;  /* 0x00000006025d7224 */ /* 0x000fe400078e025d */
[----:B------:R-:W-:Y:S02]  /*2ea0*/  @!P3 IMAD.IADD R83, R83, 0x1, -R2 ;  /* 0x000000015353b824 */ /* 0x000fe400078e0a02 */
[----:B------:R-:W-:-:S03]  /*2eb0*/  IMAD.HI.U32 R6, R3, R95, RZ ;  /* 0x0000005f03067227 */ /* 0x000fc600078e00ff */
[C---:B------:R-:W-:Y:S01]  /*2ec0*/  ISETP.GT.U32.AND P3, PT, R2.reuse, R83, PT ;  /* 0x000000530200720c */ /* 0x040fe20003f64070 */
[----:B------:R-:W-:Y:S02]  /*2ed0*/  IMAD.MOV R8, RZ, RZ, -R8 ;  /* 0x000000ffff087224 */ /* 0x000fe400078e0a08 */
[C---:B------:R-:W-:Y:S02]  /*2ee0*/  IMAD R89, R2.reuse, R32, R89 ;  /* 0x0000002002597224 */ /* 0x040fe400078e0259 */
[----:B------:R-:W-:Y:S02]  /*2ef0*/  IMAD.MOV R6, RZ, RZ, -R6 ;  /* 0x000000ffff067224 */ /* 0x000fe400078e0a06 */
[C---:B------:R-:W-:Y:S02]  /*2f00*/  IMAD R91, R2.reuse, R8, R91 ;  /* 0x00000008025b7224 */ /* 0x040fe400078e025b */
[----:B------:R-:W-:Y:S02]  /*2f10*/  VIADD R8, R7, 0x3e ;  /* 0x0000003e07087836 */ /* 0x000fe40000000000 */
[----:B------:R-:W-:Y:S01]  /*2f20*/  @!P4 IMAD.IADD R81, R81, 0x1, -R2 ;  /* 0x000000015151c824 */ /* 0x000fe200078e0a02 */
[C---:B------:R-:W-:Y:S01]  /*2f30*/  ISETP.GT.U32.AND P4, PT, R2.reuse, R89, PT ;  /* 0x000000590200720c */ /* 0x040fe20003f84070 */
[----:B------:R-:W-:Y:S01]  /*2f40*/  IMAD R95, R2, R6, R95 ;  /* 0x00000006025f7224 */ /* 0x000fe200078e025f */
[----:B------:R-:W-:Y:S01]  /*2f50*/  IABS R97, R8 ;  /* 0x0000000800617213 */ /* 0x000fe20000000000 */
[----:B------:R-:W-:-:S04]  /*2f60*/  IMAD.HI.U32 R6, R3, R33, RZ ;  /* 0x0000002103067227 */ /* 0x000fc800078e00ff */
[----:B------:R-:W-:Y:S01]  /*2f70*/  @!P1 IMAD.IADD R87, R87, 0x1, -R2 ;  /* 0x0000000157579824 */ /* 0x000fe200078e0a02 */
[C---:B------:R-:W-:Y:S01]  /*2f80*/  ISETP.GT.U32.AND P1, PT, R2.reuse, R93, PT ;  /* 0x0000005d0200720c */ /* 0x040fe20003f24070 */
[----:B------:R-:W-:Y:S02]  /*2f90*/  IMAD.MOV R6, RZ, RZ, -R6 ;  /* 0x000000ffff067224 */ /* 0x000fe400078e0a06 */
[----:B------:R-:W-:Y:S01]  /*2fa0*/  @!P3 IMAD.IADD R83, R83, 0x1, -R2 ;  /* 0x000000015353b824 */ /* 0x000fe200078e0a02 */
[C---:B------:R-:W-:Y:S01]  /*2fb0*/  ISETP.GT.U32.AND P3, PT, R2.reuse, R91, PT ;  /* 0x0000005b0200720c */ /* 0x040fe20003f64070 */
[C---:B------:R-:W-:Y:S01]  /*2fc0*/  IMAD R33, R2.reuse, R6, R33 ;  /* 0x0000000602217224 */ /* 0x040fe200078e0221 */
[----:B------:R-:W-:Y:S01]  /*2fd0*/  @!P4 IADD3 R89, PT, PT, R89, -R2, RZ ;  /* 0x800000025959c210 */ /* 0x000fe20007ffe0ff */
[----:B------:R-:W-:Y:S01]  /*2fe0*/  IMAD.HI.U32 R6, R3, R97, RZ ;  /* 0x0000006103067227 */ /* 0x000fe200078e00ff */
[----:B------:R-:W-:-:S03]  /*2ff0*/  ISETP.GT.U32.AND P4, PT, R2, R95, PT ;  /* 0x0000005f0200720c */ /* 0x000fc60003f84070 */
[----:B------:R-:W-:-:S04]  /*3000*/  IMAD.HI.U32 R3, R4, R67, RZ ;  /* 0x0000004304037227 */ /* 0x000fc800078e00ff */
[----:B------:R-:W-:Y:S01]  /*3010*/  VIADD R194, R193, 0x40 ;  /* 0x00000040c1c27836 */ /* 0x000fe20000000000 */
[----:B------:R-:W-:Y:S01]  /*3020*/  IADD3 R3, PT, PT, -R3, RZ, RZ ;  /* 0x000000ff03037210 */ /* 0x000fe20007ffe1ff */
[--C-:B------:R-:W-:Y:S01]  /*3030*/  @!P1 IMAD.IADD R93, R93, 0x1, -R2.reuse ;  /* 0x000000015d5d9824 */ /* 0x100fe200078e0a02 */
[----:B------:R-:W-:Y:S01]  /*3040*/  ISETP.GE.AND P1, PT, R36, RZ, PT ;  /* 0x000000ff2400720c */ /* 0x000fe20003f26270 */
[----:B------:R-:W-:Y:S01]  /*3050*/  @!P3 IMAD.IADD R91, R91, 0x1, -R2 ;  /* 0x000000015b5bb824 */ /* 0x000fe200078e0a02 */
[----:B------:R-:W-:Y:S01]  /*3060*/  IABS R99, R194 ;  /* 0x000000c200637213 */ /* 0x000fe20000000000 */
[----:B------:R-:W-:Y:S01]  /*3070*/  IMAD R3, R0, R3, R67 ;  /* 0x0000000300037224 */ /* 0x000fe200078e0243 */
[----:B------:R-:W-:Y:S01]  /*3080*/  ISETP.GT.U32.AND P3, PT, R2, R33, PT ;  /* 0x000000210200720c */ /* 0x000fe20003f64070 */
[----:B------:R-:W-:Y:S02]  /*3090*/  IMAD.MOV.U32 R67, RZ, RZ, R49 ;  /* 0x000000ffff437224 */ /* 0x000fe400078e0031 */
[----:B------:R-:W-:-:S02]  /*30a0*/  IMAD.MOV.U32 R131, RZ, RZ, R9 ;  /* 0x000000ffff837224 */ /* 0x000fc400078e0009 */
[----:B------:R-:W-:Y:S01]  /*30b0*/  @!P2 IMAD.MOV R67, RZ, RZ, -R67 ;  /* 0x000000ffff43a224 */ /* 0x000fe200078e0a43 */
[----:B------:R-:W-:Y:S01]  /*30c0*/  ISETP.GT.U32.AND P2, PT, R2, R87, PT ;  /* 0x000000570200720c */ /* 0x000fe20003f44070 */
[----:B------:R-:W-:Y:S01]  /*30d0*/  @!P4 IMAD.IADD R95, R95, 0x1, -R2 ;  /* 0x000000015f5fc824 */ /* 0x000fe200078e0a02 */
[----:B------:R-:W-:Y:S01]  /*30e0*/  ISETP.GE.AND P4, PT, R38, RZ, PT ;  /* 0x000000ff2600720c */ /* 0x000fe20003f86270 */
[----:B------:R-:W-:-:S04]  /*30f0*/  IMAD.HI.U32 R4, R4, R99, RZ ;  /* 0x0000006304047227 */ /* 0x000fc800078e00ff */
[----:B------:R-:W-:Y:S01]  /*3100*/  @!P0 IMAD.MOV R69, RZ, RZ, -R69 ;  /* 0x000000ffff458224 */ /* 0x000fe200078e0a45 */
[C---:B------:R-:W-:Y:S01]  /*3110*/  ISETP.GT.U32.AND P0, PT, R2.reuse, R89, PT ;  /* 0x000000590200720c */ /* 0x040fe20003f04070 */
[----:B------:R-:W-:Y:S01]  /*3120*/  @!P5 IMAD.MOV R131, RZ, RZ, -R131 ;  /* 0x000000ffff83d224 */ /* 0x000fe200078e0a83 */
[----:B------:R-:W-:Y:S01]  /*3130*/  ISETP.GT.U32.AND P5, PT, R2, R93, PT ;  /* 0x0000005d0200720c */ /* 0x000fe20003fa4070 */
[----:B------:R-:W-:Y:S01]  /*3140*/  IMAD.MOV R6, RZ, RZ, -R6 ;  /* 0x000000ffff067224 */ /* 0x000fe200078e0a06 */
[----:B------:R-:W-:Y:S01]  /*3150*/  IADD3 R4, PT, PT, -R4, RZ, RZ ;  /* 0x000000ff04047210 */ /* 0x000fe20007ffe1ff */
[----:B------:R-:W-:Y:S01]  /*3160*/  @!P1 IMAD.MOV R73, RZ, RZ, -R73 ;  /* 0x000000ffff499224 */ /* 0x000fe200078e0a49 */
[C---:B------:R-:W-:Y:S01]  /*3170*/  ISETP.GT.U32.AND P1, PT, R2.reuse, R95, PT ;  /* 0x0000005f0200720c */ /* 0x040fe20003f24070 */
[----:B------:R-:W-:Y:S02]  /*3180*/  IMAD R97, R2, R6, R97 ;  /* 0x0000000602617224 */ /* 0x000fe400078e0261 */
[----:B------:R-:W-:-:S02]  /*3190*/  IMAD.MOV.U32 R135, RZ, RZ, R75 ;  /* 0x000000ffff877224 */ /* 0x000fc400078e004b */
[--C-:B------:R-:W-:Y:S01]  /*31a0*/  @!P3 IMAD.IADD R33, R33, 0x1, -R2.reuse ;  /* 0x000000012121b824 */ /* 0x100fe200078e0a02 */
[----:B------:R-:W-:Y:S01]  /*31b0*/  ISETP.GT.U32.AND P3, PT, R2, R91, PT ;  /* 0x0000005b0200720c */ /* 0x000fe20003f64070 */
[----:B------:R-:W-:Y:S01]  /*31c0*/  IMAD R9, R0, R4, R99 ;  /* 0x0000000400097224 */ /* 0x000fe200078e0263 */
[----:B------:R-:W-:Y:S01]  /*31d0*/  ISETP.GT.U32.AND P6, PT, R2, R97, PT ;  /* 0x000000610200720c */ /* 0x000fe20003fc4070 */
[--C-:B------:R-:W-:Y:S01]  /*31e0*/  @!P2 IMAD.IADD R87, R87, 0x1, -R2.reuse ;  /* 0x000000015757a824 */ /* 0x100fe200078e0a02 */
[----:B------:R-:W-:Y:S01]  /*31f0*/  ISETP.GT.U32.AND P2, PT, R0, R3, PT ;  /* 0x000000030000720c */ /* 0x000fe20003f44070 */
[--C-:B------:R-:W-:Y:S01]  /*3200*/  @!P0 IMAD.IADD R89, R89, 0x1, -R2.reuse ;  /* 0x0000000159598824 */ /* 0x100fe200078e0a02 */
[----:B------:R-:W-:Y:S01]  /*3210*/  @!P4 IADD3 R135, PT, PT, -R135, RZ, RZ ;  /* 0x000000ff8787c210 */ /* 0x000fe20007ffe1ff */
[--C-:B------:R-:W-:Y:S01]  /*3220*/  @!P1 IMAD.IADD R95, R95, 0x1, -R2.reuse ;  /* 0x000000015f5f9824 */ /* 0x100fe200078e0a02 */
[----:B------:R-:W-:Y:S01]  /*3230*/  ISETP.GT.U32.AND P4, PT, R2, R33, PT ;  /* 0x000000210200720c */ /* 0x000fe20003f84070 */
[----:B------:R-:W-:Y:S01]  /*3240*/  IMAD.MOV.U32 R139, RZ, RZ, R79 ;  /* 0x000000ffff8b7224 */ /* 0x000fe200078e004f */
[----:B------:R-:W-:Y:S01]  /*3250*/  @!P5 IADD3 R93, PT, PT, R93, -R2, RZ ;  /* 0x800000025d5dd210 */ /* 0x000fe20007ffe0ff */
[----:B------:R-:W-:Y:S01]  /*3260*/  VIADD R6, R216, 0xffffffff ;  /* 0xffffffffd8067836 */ /* 0x000fe20000000000 */
[----:B------:R-:W-:Y:S01]  /*3270*/  ISETP.GE.AND P0, PT, R44, RZ, PT ;  /* 0x000000ff2c00720c */ /* 0x000fe20003f06270 */
[--C-:B------:R-:W-:Y:S01]  /*3280*/  @!P3 IMAD.IADD R91, R91, 0x1, -R2.reuse ;  /* 0x000000015b5bb824 */ /* 0x100fe200078e0a02 */
[----:B------:R-:W-:Y:S01]  /*3290*/  ISETP.GT.U32.AND P5, PT, R0, R9, PT ;  /* 0x000000090000720c */ /* 0x000fe20003fa4070 */
[----:B------:R-:W-:Y:S01]  /*32a0*/  @!P6 IMAD.IADD R97, R97, 0x1, -R2 ;  /* 0x000000016161e824 */ /* 0x000fe200078e0a02 */
[----:B------:R-:W-:-:S02]  /*32b0*/  ISETP.GE.AND P1, PT, R46, RZ, PT ;  /* 0x000000ff2e00720c */ /* 0x000fc40003f26270 */
[----:B------:R-:W-:Y:S02]  /*32c0*/  ISETP.GE.AND P3, PT, R34, RZ, PT ;  /* 0x000000ff2200720c */ /* 0x000fe40003f66270 */
[----:B------:R-:W-:Y:S01]  /*32d0*/  @!P2 IADD3 R3, PT, PT, R3, -R0, RZ ;  /* 0x800000000303a210 */ /* 0x000fe20007ffe0ff */
[----:B------:R-:W-:Y:S01]  /*32e0*/  @!P4 IMAD.IADD R33, R33, 0x1, -R2 ;  /* 0x000000012121c824 */ /* 0x000fe200078e0a02 */
[----:B------:R-:W-:Y:S02]  /*32f0*/  ISETP.GE.AND P4, PT, R7, RZ, PT ;  /* 0x000000ff0700720c */ /* 0x000fe40003f86270 */
[----:B------:R-:W-:Y:S01]  /*3300*/  ISETP.GT.U32.AND P2, PT, R2, R97, PT ;  /* 0x000000610200720c */ /* 0x000fe20003f44070 */
[----:B------:R-:W-:Y:S01]  /*3310*/  @!P0 IMAD.MOV R77, RZ, RZ, -R77 ;  /* 0x000000ffff4d8224 */ /* 0x000fe200078e0a4d */
[----:B------:R-:W-:Y:S01]  /*3320*/  ISETP.GE.AND P6, PT, R52, RZ, PT ;  /* 0x000000ff3400720c */ /* 0x000fe20003fc6270 */
[----:B------:R-:W-:Y:S01]  /*3330*/  @!P5 IMAD.IADD R9, R9, 0x1, -R0 ;  /* 0x000000010909d824 */ /* 0x000fe200078e0a00 */
[----:B------:R-:W-:Y:S01]  /*3340*/  ISETP.GT.U32.AND P0, PT, R0, R3, PT ;  /* 0x000000030000720c */ /* 0x000fe20003f04070 */
[----:B------:R-:W-:Y:S01]  /*3350*/  @!P1 IMAD.MOV R81, RZ, RZ, -R81 ;  /* 0x000000ffff519224 */ /* 0x000fe200078e0a51 */
[----:B------:R-:W-:-:S02]  /*3360*/  ISETP.GE.AND P5, PT, R64, RZ, PT ;  /* 0x000000ff4000720c */ /* 0x000fc40003fa6270 */
[----:B------:R-:W-:Y:S02]  /*3370*/  ISETP.GT.U32.AND P1, PT, R0, R9, PT ;  /* 0x000000090000720c */ /* 0x000fe40003f24070 */
[----:B------:R-:W-:Y:S02]  /*3380*/  @!P3 IADD3 R139, PT, PT, -R139, RZ, RZ ;  /* 0x000000ff8b8bb210 */ /* 0x000fe40007ffe1ff */
[----:B------:R-:W-:Y:S01]  /*3390*/  ISETP.GE.AND P3, PT, R60, RZ, PT ;  /* 0x000000ff3c00720c */ /* 0x000fe20003f66270 */
[----:B------:R-:W-:Y:S01]  /*33a0*/  @!P2 IMAD.IADD R97, R97, 0x1, -R2 ;  /* 0x000000016161a824 */ /* 0x000fe200078e0a02 */
[----:B------:R-:W-:Y:S01]  /*33b0*/  @!P4 IADD3 R33, PT, PT, -R33, RZ, RZ ;  /* 0x000000ff2121c210 */ /* 0x000fe20007ffe1ff */
[----:B------:R-:W-:Y:S01]  /*33c0*/  @!P6 IMAD.MOV R83, RZ, RZ, -R83 ;  /* 0x000000ffff53e224 */ /* 0x000fe200078e0a53 */
[----:B------:R-:W-:Y:S01]  /*33d0*/  ISETP.GE.AND P2, PT, R66, RZ, PT ;  /* 0x000000ff4200720c */ /* 0x000fe20003f46270 */
[--C-:B------:R-:W-:Y:S01]  /*33e0*/  @!P0 IMAD.IADD R3, R3, 0x1, -R0.reuse ;  /* 0x0000000103038824 */ /* 0x100fe200078e0a00 */
[----:B------:R-:W-:Y:S01]  /*33f0*/  ISETP.GE.AND P4, PT, R68, RZ, PT ;  /* 0x000000ff4400720c */ /* 0x000fe20003f86270 */
[----:B------:R-:W-:Y:S01]  /*3400*/  @!P5 IMAD.MOV R91, RZ, RZ, -R91 ;  /* 0x000000ffff5bd224 */ /* 0x000fe200078e0a5b */
[----:B------:R-:W-:Y:S01]  /*3410*/  ISETP.GE.AND P6, PT, R62, RZ, PT ;  /* 0x000000ff3e00720c */ /* 0x000fe20003fc6270 */
[----:B------:R-:W-:Y:S01]  /*3420*/  @!P1 IMAD.IADD R9, R9, 0x1, -R0 ;  /* 0x0000000109099824 */ /* 0x000fe200078e0a00 */
[----:B------:R-:W-:Y:S01]  /*3430*/  ISETP.GE.AND P0, PT, R8, RZ, PT ;  /* 0x000000ff0800720c */ /* 0x000fe20003f06270 */
[----:B------:R-:W-:Y:S01]  /*3440*/  VIADD R8, R216, 0xffffffef ;  /* 0xffffffefd8087836 */ /* 0x000fe20000000000 */
[----:B------:R-:W-:Y:S01]  /*3450*/  ISETP.GE.AND P1, PT, R193, RZ, PT ;  /* 0x000000ffc100720c */ /* 0x000fe20003f26270 */
[----:B------:R-:W-:Y:S01]  /*3460*/  @!P3 IMAD.MOV R87, RZ, RZ, -R87 ;  /* 0x000000ffff57b224 */ /* 0x000fe200078e0a57 */
[----:B------:R-:W-:-:S02]  /*3470*/  ISETP.GE.AND P5, PT, R194, RZ, PT ;  /* 0x000000ffc200720c */ /* 0x000fc40003fa6270 */
[----:B------:R-:W-:Y:S01]  /*3480*/  ISETP.NE.AND P3, PT, R70, RZ, PT ;  /* 0x000000ff4600720c */ /* 0x000fe20003f65270 */
[----:B------:R-:W-:Y:S01]  /*3490*/  @!P2 IMAD.MOV R93, RZ, RZ, -R93 ;  /* 0x000000ffff5da224 */ /* 0x000fe200078e0a5d */
[----:B------:R-:W-:Y:S01]  /*34a0*/  LOP3.LUT R0, RZ, R70, RZ, 0x33, !PT ;  /* 0x00000046ff007212 */ /* 0x000fe200078e33ff */
[----:B------:R-:W-:Y:S01]  /*34b0*/  @!P4 IMAD.MOV R95, RZ, RZ, -R95 ;  /* 0x000000ffff5fc224 */ /* 0x000fe200078e0a5f */
[----:B------:R-:W-:Y:S01]  /*34c0*/  ISETP.GE.U32.AND P2, PT, R8, 0x7fffffb0, PT ;  /* 0x7fffffb00800780c */ /* 0x000fe20003f46070 */
[----:B------:R-:W-:Y:S01]  /*34d0*/  VIADD R8, R216, 0xffffffe9 ;  /* 0xffffffe9d8087836 */ /* 0x000fe20000000000 */
[----:B------:R-:W-:Y:S02]  /*34e0*/  @!P6 IADD3 R89, PT, PT, -R89, RZ, RZ ;  /* 0x000000ff5959e210 */ /* 0x000fe40007ffe1ff */
[----:B------:R-:W-:Y:S01]  /*34f0*/  @!P0 IADD3 R97, PT, PT, -R97, RZ, RZ ;  /* 0x000000ff61618210 */ /* 0x000fe20007ffe1ff */
[----:B------:R-:W-:Y:S01]  /*3500*/  @!P1 IMAD.MOV R3, RZ, RZ, -R3 ;  /* 0x000000ffff039224 */ /* 0x000fe200078e0a03 */
[C---:B------:R-:W-:Y:S01]  /*3510*/  SEL R127, R0.reuse, R69, !P3 ;  /* 0x00000045007f7207 */ /* 0x040fe20005800000 */
[----:B------:R-:W-:Y:S01]  /*3520*/  @!P5 IMAD.MOV R9, RZ, RZ, -R9 ;  /* 0x000000ffff09d224 */ /* 0x000fe200078e0a09 */
[----:B------:R-:W2:Y:S01]  /*3530*/  LDC.64 R68, c[0x0][0x3a8] ;  /* 0x0000ea00ff447b82 */ /* 0x000ea20000000a00 */
[----:B------:R-:W-:-:S02]  /*3540*/  SEL R49, R0, R33, !P3 ;  /* 0x0000002100317207 */ /* 0x000fc40005800000 */
[C---:B------:R-:W-:Y:S01]  /*3550*/  SEL R48, R0.reuse, R48, !P3 ;  /* 0x0000003000307207 */ /* 0x040fe20005800000 */
[----:B-1----:R-:W-:Y:S01]  /*3560*/  IMAD R127, R127, UR5, RZ ;  /* 0x000000057f7f7c24 */ /* 0x002fe2000f8e02ff */
[C---:B------:R-:W-:Y:S01]  /*3570*/  SEL R43, R0.reuse, R43, !P3 ;  /* 0x0000002b002b7207 */ /* 0x040fe20005800000 */
[----:B------:R-:W-:Y:S01]  /*3580*/  IMAD R49, R49, UR5, RZ ;  /* 0x0000000531317c24 */ /* 0x000fe2000f8e02ff */
[----:B------:R-:W-:Y:S01]  /*3590*/  SEL R42, R0, R42, !P3 ;  /* 0x0000002a002a7207 */ /* 0x000fe20005800000 */
[----:B------:R-:W-:Y:S01]  /*35a0*/  IMAD R48, R48, UR5, RZ ;  /* 0x0000000530307c24 */ /* 0x000fe2000f8e02ff */
        /* <DEDUP_REMOVED lines=10> */
[----:B------:R-:W-:-:S02]  /*3650*/  SEL R28, R0, R28, !P3 ;  /* 0x0000001c001c7207 */ /* 0x000fc40005800000 */
[C---:B------:R-:W-:Y:S02]  /*3660*/  SEL R27, R0.reuse, R27, !P3 ;  /* 0x0000001b001b7207 */ /* 0x040fe40005800000 */
[----:B------:R-:W-:Y:S01]  /*3670*/  SEL R26, R0, R26, !P3 ;  /* 0x0000001a001a7207 */ /* 0x000fe20005800000 */
[----:B--2---:R-:W-:Y:S01]  /*3680*/  IMAD.SHL.U32 R179, R68, 0x8, RZ ;  /* 0x0000000844b37824 */ /* 0x004fe200078e00ff */
[----:B------:R-:W-:Y:S01]  /*3690*/  SEL R25, R0, R25, !P3 ;  /* 0x0000001900197207 */ /* 0x000fe20005800000 */
[----:B------:R-:W-:Y:S01]  /*36a0*/  IMAD R183, R68, 0xc, RZ ;  /* 0x0000000c44b77824 */ /* 0x000fe200078e02ff */
[----:B------:R-:W-:Y:S01]  /*36b0*/  SEL R24, R0, R24, !P3 ;  /* 0x0000001800187207 */ /* 0x000fe20005800000 */
[----:B------:R-:W-:Y:S01]  /*36c0*/  IMAD.SHL.U32 R187, R68, 0x10, RZ ;  /* 0x0000001044bb7824 */ /* 0x000fe200078e00ff */
[----:B------:R-:W-:Y:S01]  /*36d0*/  SEL R23, R0, R23, !P3 ;  /* 0x0000001700177207 */ /* 0x000fe20005800000 */
[----:B------:R-:W-:Y:S01]  /*36e0*/  IMAD R191, R68, 0x14, RZ ;  /* 0x0000001444bf7824 */ /* 0x000fe200078e02ff */
[----:B------:R-:W-:Y:S01]  /*36f0*/  SEL R22, R0, R22, !P3 ;  /* 0x0000001600167207 */ /* 0x000fe20005800000 */
[----:B------:R-:W-:Y:S01]  /*3700*/  IMAD R199, R68, 0x18, RZ ;  /* 0x0000001844c77824 */ /* 0x000fe200078e02ff */
        /* <DEDUP_REMOVED lines=30> */
[C---:B------:R-:W-:Y:S01]  /*38f0*/  SEL R50, R0.reuse, R50, !P3 ;  /* 0x0000003200327207 */ /* 0x040fe20005800000 */
[----:B------:R-:W-:Y:S01]  /*3900*/  IMAD R82, R15, UR5, RZ ;  /* 0x000000050f527c24 */ /* 0x000fe2000f8e02ff */
[----:B------:R-:W-:Y:S01]  /*3910*/  SEL R56, R0, R56, !P3 ;  /* 0x0000003800387207 */ /* 0x000fe20005800000 */
[----:B------:R-:W-:Y:S01]  /*3920*/  IMAD R78, R18, UR5, RZ ;  /* 0x00000005124e7c24 */ /* 0x000fe2000f8e02ff */
[C---:B------:R-:W-:Y:S01]  /*3930*/  SEL R55, R0.reuse, R55, !P3 ;  /* 0x0000003700377207 */ /* 0x040fe20005800000 */
[----:B------:R-:W-:Y:S01]  /*3940*/  IMAD R80, R17, UR5, RZ ;  /* 0x0000000511507c24 */ /* 0x000fe2000f8e02ff */
[C---:B------:R-:W-:Y:S01]  /*3950*/  SEL R57, R0.reuse, R57, !P3 ;  /* 0x0000003900397207 */ /* 0x040fe20005800000 */
[----:B------:R-:W-:Y:S01]  /*3960*/  IMAD R13, R13, UR5, RZ ;  /* 0x000000050d0d7c24 */ /* 0x000fe2000f8e02ff */
[C---:B------:R-:W-:Y:S01]  /*3970*/  SEL R58, R0.reuse, R58, !P3 ;  /* 0x0000003a003a7207 */ /* 0x040fe20005800000 */
[----:B------:R-:W-:Y:S01]  /*3980*/  IMAD R100, R55, UR5, RZ ;  /* 0x0000000537647c24 */ /* 0x000fe2000f8e02ff */
[----:B------:R-:W-:Y:S01]  /*3990*/  SEL R59, R0, R59, !P3 ;  /* 0x0000003b003b7207 */ /* 0x000fe20005800000 */
        /* <DEDUP_REMOVED lines=18> */
[----:B------:R-:W-:Y:S01]  /*3ac0*/  IMAD R61, R68, 0xa, RZ ;  /* 0x0000000a443d7824 */ /* 0x000fe200078e02ff */
[----:B------:R-:W-:Y:S01]  /*3ad0*/  SEL R94, R0, R65, !P3 ;  /* 0x00000041005e7207 */ /* 0x000fe20005800000 */
        /* <DEDUP_REMOVED lines=23> */
[----:B------:R-:W-:Y:S01]  /*3c50*/  SEL R136, R0, R91, !P3 ;  /* 0x0000005b00887207 */ /* 0x000fe20005800000 */
[----:B------:R-:W-:Y:S01]  /*3c60*/  IMAD R91, R68, 0x37, RZ ;  /* 0x00000037445b7824 */ /* 0x000fe200078e02ff */
[C---:B------:R-:W-:Y:S01]  /*3c70*/  SEL R140, R0.reuse, R93, !P3 ;  /* 0x0000005d008c7207 */ /* 0x040fe20005800000 */
[----:B------:R-:W-:Y:S01]  /*3c80*/  IMAD R93, R51, UR5, RZ ;  /* 0x00000005335d7c24 */ /* 0x000fe2000f8e02ff */
[----:B------:R-:W-:Y:S01]  /*3c90*/  SEL R143, R0, R95, !P3 ;  /* 0x0000005f008f7207 */ /* 0x000fe20005800000 */
[----:B------:R-:W-:Y:S01]  /*3ca0*/  IMAD R95, R50, UR5, RZ ;  /* 0x00000005325f7c24 */ /* 0x000fe2000f8e02ff */
[----:B------:R-:W-:Y:S01]  /*3cb0*/  SEL R148, R0, R97, !P3 ;  /* 0x0000006100947207 */ /* 0x000fe20005800000 */
[----:B------:R-:W-:Y:S01]  /*3cc0*/  IMAD R97, R56, UR5, RZ ;  /* 0x0000000538617c24 */ /* 0x000fe2000f8e02ff */
[----:B------:R-:W-:Y:S01]  /*3cd0*/  SEL R149, R0, R149, !P3 ;  /* 0x0000009500957207 */ /* 0x000fe20005800000 */
[----:B------:R-:W-:Y:S01]  /*3ce0*/  IMAD R11, R88, UR5, RZ ;  /* 0x00000005580b7c24 */ /* 0x000fe2000f8e02ff */
[----:B------:R-:W-:Y:S01]  /*3cf0*/  ISETP.NE.AND P0, PT, R76, RZ, PT ;  /* 0x000000ff4c00720c */ /* 0x000fe20003f05270 */
[----:B------:R-:W-:Y:S01]  /*3d00*/  IMAD R10, R92, UR5, RZ ;  /* 0x000000055c0a7c24 */ /* 0x000fe2000f8e02ff */
[----:B------:R-:W-:Y:S01]  /*3d10*/  LOP3.LUT R0, RZ, R76, RZ, 0x33, !PT ;  /* 0x0000004cff007212 */ /* 0x000fe200078e33ff */
[----:B------:R-:W-:Y:S01]  /*3d20*/  IMAD R139, R139, UR5, RZ ;  /* 0x000000058b8b7c24 */ /* 0x000fe2000f8e02ff */
[----:B------:R-:W-:Y:S01]  /*3d30*/  SHF.L.U32 R175, R68, 0x2, RZ ;  /* 0x0000000244af7819 */ /* 0x000fe200000006ff */
[----:B------:R-:W-:Y:S01]  /*3d40*/  IMAD R137, R137, UR5, RZ ;  /* 0x0000000589897c24 */ /* 0x000fe2000f8e02ff */
[----:B------:R-:W-:Y:S01]  /*3d50*/  SEL R2, R0, R3, !P0 ;  /* 0x0000000300027207 */ /* 0x000fe20004000000 */
[----:B------:R-:W-:Y:S01]  /*3d60*/  VIADD R3, R216, 0xfffffff7 ;  /* 0xfffffff7d8037836 */ /* 0x000fe20000000000 */
[----:B------:R-:W-:Y:S01]  /*3d70*/  SEL R4, R0, R9, !P0 ;  /* 0x0000000900047207 */ /* 0x000fe20004000000 */
[----:B------:R-:W-:Y:S01]  /*3d80*/  IMAD R9, R68, 0x9, RZ ;  /* 0x0000000944097824 */ /* 0x000fe200078e02ff */
[----:B------:R-:W-:Y:S01]  /*3d90*/  IADD3 R0, PT, PT, R216, -0x5, RZ ;  /* 0xfffffffbd8007810 */ /* 0x000fe20007ffe0ff */
[----:B------:R-:W-:Y:S01]  /*3da0*/  IMAD R147, R147, UR5, RZ ;  /* 0x0000000593937c24 */ /* 0x000fe2000f8e02ff */
[----:B------:R-:W-:Y:S01]  /*3db0*/  ISETP.GE.U32.AND P0, PT, R6, 0x7fffffc0, PT ;  /* 0x7fffffc00600780c */ /* 0x000fe20003f06070 */
[----:B------:R-:W-:Y:S01]  /*3dc0*/  VIADD R6, R216, 0xfffffff3 ;  /* 0xfffffff3d8067836 */ /* 0x000fe20000000000 */
[----:B------:R-:W-:Y:S01]  /*3dd0*/  ISETP.GE.U32.AND P6, PT, R0, 0x7fffffbc, PT ;  /* 0x7fffffbc0000780c */ /* 0x000fe20003fc6070 */
[-C--:B------:R-:W-:Y:S01]  /*3de0*/  IMAD R0, R2, R217.reuse, RZ ;  /* 0x000000d902007224 */ /* 0x080fe200078e02ff */
[----:B------:R-:W-:Y:S01]  /*3df0*/  ISETP.GE.U32.AND P1, PT, R3, 0x7fffffb8, PT ;  /* 0x7fffffb80300780c */ /* 0x000fe20003f26070 */
[----:B------:R-:W-:Y:S01]  /*3e00*/  IMAD R217, R4, R217, RZ ;  /* 0x000000d904d97224 */ /* 0x000fe200078e02ff */
[----:B------:R-:W-:Y:S01]  /*3e10*/  ISETP.GE.U32.AND P5, PT, R6, 0x7fffffb4, PT ;  /* 0x7fffffb40600780c */ /* 0x000fe20003fa6070 */
[----:B------:R-:W-:Y:S01]  /*3e20*/  VIADD R4, R252, UR4 ;  /* 0x00000004fc047c36 */ /* 0x000fe20008000000 */
[----:B------:R-:W-:Y:S01]  /*3e30*/  LEA R176, P4, R0, UR12, 0x2 ;  /* 0x0000000c00b07c11 */ /* 0x000fe2000f8810ff */
[----:B------:R-:W-:Y:S01]  /*3e40*/  VIADD R3, R216, 0xffffffe7 ;  /* 0xffffffe7d8037836 */ /* 0x000fe20000000000 */
[----:B------:R-:W-:Y:S01]  /*3e50*/  LEA R172, P3, R217, UR12, 0x2 ;  /* 0x0000000cd9ac7c11 */ /* 0x000fe2000f8610ff */
[----:B------:R-:W-:Y:S01]  /*3e60*/  IMAD R141, R141, UR5, RZ ;  /* 0x000000058d8d7c24 */ /* 0x000fe2000f8e02ff */
[----:B------:R-:W-:Y:S01]  /*3e70*/  LEA.HI.X.SX32 R177, R0, UR13, 0x2, P4 ;  /* 0x0000000d00b17c11 */ /* 0x000fe2000a0f16ff */
[C---:B------:R-:W-:Y:S01]  /*3e80*/  VIADD R0, R216.reuse, 0xffffffe3 ;  /* 0xffffffe3d8007836 */ /* 0x040fe20000000000 */
[----:B------:R-:W-:Y:S01]  /*3e90*/  LEA.HI.X.SX32 R173, R217, UR13, 0x2, P3 ;  /* 0x0000000dd9ad7c11 */ /* 0x000fe200098f16ff */
[----:B------:R-:W-:Y:S01]  /*3ea0*/  IMAD R145, R145, UR5, RZ ;  /* 0x0000000591917c24 */ /* 0x000fe2000f8e02ff */
[----:B------:R-:W-:Y:S01]  /*3eb0*/  IADD3 R2, PT, PT, R216, -0x15, RZ ;  /* 0xffffffebd8027810 */ /* 0x000fe20007ffe0ff */
[----:B------:R-:W-:Y:S01]  /*3ec0*/  @!PT LDS RZ, [RZ] ;  /* 0x00000000fffff984 */ /* 0x000fe20000000800 */
[----:B------:R-:W-:Y:S01]  /*3ed0*/  @!PT LDS RZ, [RZ] ;  /* 0x00000000fffff984 */ /* 0x000fe20000000800 */
[----:B------:R-:W-:Y:S01]  /*3ee0*/  @!PT LDS RZ, [RZ] ;  /* 0x00000000fffff984 */ /* 0x000fe20000000800 */
[----:B------:R-:W-:Y:S01]  /*3ef0*/  LDGSTS.E [R4], desc[UR8][R176.64], !P0 ;  /* 0x00000000b0047fae */ /* 0x000fe2000c1a1008 */
[----:B------:R-:W-:Y:S01]  /*3f00*/  IMAD.WIDE R52, R175, 0x4, R176 ;  /* 0x00000004af347825 */ /* 0x000fe200078e02b0 */
[----:B------:R-:W-:-:S02]  /*3f10*/  ISETP.GE.U32.AND P3, PT, R3, 0x7fffffa8, PT ;  /* 0x7fffffa80300780c */ /* 0x000fc40003f66070 */
[----:B------:R-:W-:Y:S01]  /*3f20*/  LDGSTS.E [R4+0x100], desc[UR8][R172.64], !P0 ;  /* 0x00100000ac047fae */ /* 0x000fe2000c1a1008 */
[----:B------:R-:W-:Y:S01]  /*3f30*/  IMAD.WIDE R174, R175, 0x4, R172 ;  /* 0x00000004afae7825 */ /* 0x000fe200078e02ac */
[----:B------:R-:W-:Y:S02]  /*3f40*/  ISETP.GE.U32.AND P0, PT, R0, 0x7fffffa4, PT ;  /* 0x7fffffa40000780c */ /* 0x000fe40003f06070 */
[----:B------:R1:W-:Y:S01]  /*3f50*/  LDGSTS.E [R4+0x800], desc[UR8][R52.64], !P6 ;  /* 0x0080000034047fae */ /* 0x0003e2000f1a1008 */
[----:B------:R-:W-:Y:S01]  /*3f60*/  VIADD R0, R216, 0xffffffdf ;  /* 0xffffffdfd8007836 */ /* 0x000fe20000000000 */
[----:B------:R-:W-:Y:S01]  /*3f70*/  ISETP.GE.U32.AND P4, PT, R2, 0x7fffffac, PT ;  /* 0x7fffffac0200780c */ /* 0x000fe20003f86070 */
[C---:B------:R-:W-:Y:S01]  /*3f80*/  IMAD.WIDE R180, R179.reuse, 0x4, R176 ;  /* 0x00000004b3b47825 */ /* 0x040fe200078e02b0 */
[----:B------:R-:W-:Y:S01]  /*3f90*/  LDGSTS.E [R4+0x900], desc[UR8][R174.64], !P6 ;  /* 0x00900000ae047fae */ /* 0x000fe2000f1a1008 */
[----:B------:R-:W-:Y:S02]  /*3fa0*/  LOP3.LUT R6, R252, 0x20, RZ, 0x3c, !PT ;  /* 0x00000020fc067812 */ /* 0x000fe400078e3cff */
[----:B------:R-:W-:Y:S01]  /*3fb0*/  IMAD.WIDE R178, R179, 0x4, R172 ;  /* 0x00000004b3b27825 */ /* 0x000fe200078e02ac */
[----:B------:R-:W-:Y:S01]  /*3fc0*/  ISETP.GE.U32.AND P6, PT, R0, 0x7fffffa0, PT ;  /* 0x7fffffa00000780c */ /* 0x000fe20003fc6070 */
[----:B------:R-:W-:Y:S01]  /*3fd0*/  LDGSTS.E [R4+0x1000], desc[UR8][R180.64], !P1 ;  /* 0x01000000b4047fae */ /* 0x000fe2000c9a1008 */
[----:B------:R-:W-:Y:S01]  /*3fe0*/  IADD3 R0, PT, PT, R216, -0x25, RZ ;  /* 0xffffffdbd8007810 */ /* 0x000fe20007ffe0ff */
[C---:B------:R-:W-:Y:S01]  /*3ff0*/  IMAD.WIDE R184, R183.reuse, 0x4, R176 ;  /* 0x00000004b7b87825 */ /* 0x040fe200078e02b0 */
[----:B------:R-:W-:Y:S01]  /*4000*/  IADD3 R6, PT, PT, R6, UR4, RZ ;  /* 0x0000000406067c10 */ /* 0x000fe2000fffe0ff */
[----:B------:R-:W-:Y:S01]  /*4010*/  LDGSTS.E [R4+0x1100], desc[UR8][R178.64], !P1 ;  /* 0x01100000b2047fae */ /* 0x000fe2000c9a1008 */
[----:B------:R-:W-:Y:S01]  /*4020*/  ISETP.GE.U32.AND P1, PT, R0, 0x7fffff9c, PT ;  /* 0x7fffff9c0000780c */ /* 0x000fe20003f26070 */
[----:B------:R-:W-:Y:S01]  /*4030*/  IMAD.WIDE R182, R183, 0x4, R172 ;  /* 0x00000004b7b67825 */ /* 0x000fe200078e02ac */
[----:B------:R-:W-:Y:S01]  /*4040*/  LOP3.LUT R62, R252, 0x60, RZ, 0x3c, !PT ;  /* 0x00000060fc3e7812 */ /* 0x000fe200078e3cff */
[----:B------:R-:W-:Y:S01]  /*4050*/  LDGSTS.E [R4+0x1800], desc[UR8][R184.64], !P5 ;  /* 0x01800000b8047fae */ /* 0x000fe2000e9a1008 */
[----:B------:R-:W-:Y:S01]  /*4060*/  LOP3.LUT R217, R74, 0x3f, RZ, 0xc0, !PT ;  /* 0x0000003f4ad97812 */ /* 0x000fe200078ec0ff */
[----:B------:R-:W-:-:S02]  /*4070*/  VIADD R0, R216, 0xffffffd7 ;  /* 0xffffffd7d8007836 */ /* 0x000fc40000000000 */
[----:B------:R-:W-:Y:S01]  /*4080*/  LDGSTS.E [R4+0x1900], desc[UR8][R182.64], !P5 ;  /* 0x01900000b6047fae */ /* 0x000fe2000e9a1008 */
[C---:B------:R-:W-:Y:S02]  /*4090*/  IMAD.WIDE R188, R187.reuse, 0x4, R176 ;  /* 0x00000004bbbc7825 */ /* 0x040fe400078e02b0 */
[----:B------:R-:W-:Y:S01]  /*40a0*/  ISETP.GE.U32.AND P5, PT, R0, 0x7fffff98, PT ;  /* 0x7fffff980000780c */ /* 0x000fe20003fa6070 */
[----:B------:R1:W-:Y:S01]  /*40b0*/  STL.64 [R1+0x6b8], R52 ;  /* 0x0006b83401007387 */ /* 0x0003e20000100a00 */
[----:B------:R-:W-:-:S03]  /*40c0*/  IMAD.WIDE R186, R187, 0x4, R172 ;  /* 0x00000004bbba7825 */ /* 0x000fc600078e02ac */
[----:B------:R-:W-:Y:S01]  /*40d0*/  LDGSTS.E [R4+0x2000], desc[UR8][R188.64], !P2 ;  /* 0x02000000bc047fae */ /* 0x000fe2000d1a1008 */
[----:B------:R-:W-:Y:S02]  /*40e0*/  VIADD R0, R216, 0xffffffd3 ;  /* 0xffffffd3d8007836 */ /* 0x000fe40000000000 */
[C---:B------:R-:W-:Y:S01]  /*40f0*/  IMAD.WIDE R196, R191.reuse, 0x4, R176 ;  /* 0x00000004bfc47825 */ /* 0x040fe200078e02b0 */
[----:B------:R-:W-:Y:S02]  /*4100*/  LDGSTS.E [R4+0x2100], desc[UR8][R186.64], !P2 ;  /* 0x02100000ba047fae */ /* 0x000fe4000d1a1008 */
[----:B------:R-:W-:Y:S01]  /*4110*/  ISETP.GE.U32.AND P2, PT, R0, 0x7fffff94, PT ;  /* 0x7fffff940000780c */ /* 0x000fe20003f46070 */
[----:B------:R-:W-:Y:S01]  /*4120*/  IMAD.WIDE R190, R191, 0x4, R172 ;  /* 0x00000004bfbe7825 */ /* 0x000fe200078e02ac */
[----:B------:R-:W-:Y:S01]  /*4130*/  IADD3 R0, PT, PT, R216, -0x31, RZ ;  /* 0xffffffcfd8007810 */ /* 0x000fe20007ffe0ff */
[----:B------:R-:W-:Y:S01]  /*4140*/  LDGSTS.E [R4+0x2800], desc[UR8][R196.64], !P4 ;  /* 0x02800000c4047fae */ /* 0x000fe2000e1a1008 */
[----:B-1----:R-:W-:Y:S01]  /*4150*/  LOP3.LUT R52, R252, 0x40, RZ, 0x3c, !PT ;  /* 0x00000040fc347812 */ /* 0x002fe200078e3cff */
[----:B------:R-:W-:-:S02]  /*4160*/  IMAD.WIDE R224, R199, 0x4, R176 ;  /* 0x00000004c7e07825 */ /* 0x000fc400078e02b0 */
[----:B------:R-:W-:Y:S01]  /*4170*/  LDGSTS.E [R4+0x2900], desc[UR8][R190.64], !P4 ;  /* 0x02900000be047fae */ /* 0x000fe2000e1a1008 */
[----:B------:R-:W-:Y:S01]  /*4180*/  ISETP.GE.U32.AND P4, PT, R0, 0x7fffff90, PT ;  /* 0x7fffff900000780c */ /* 0x000fe20003f86070 */
[----:B------:R-:W-:Y:S02]  /*4190*/  IMAD.WIDE R198, R199, 0x4, R172 ;  /* 0x00000004c7c67825 */ /* 0x000fe400078e02ac */
[----:B------:R-:W-:Y:S02]  /*41a0*/  LDGSTS.E [R4+0x3000], desc[UR8][R224.64], !P3 ;  /* 0x03000000e0047fae */ /* 0x000fe4000d9a1008 */
[----:B------:R-:W-:Y:S02]  /*41b0*/  VIADD R0, R216, 0xffffffcb ;  /* 0xffffffcbd8007836 */ /* 0x000fe40000000000 */
[----:B------:R-:W-:Y:S01]  /*41c0*/  LDGSTS.E [R4+0x3100], desc[UR8][R198.64], !P3 ;  /* 0x03100000c6047fae */ /* 0x000fe2000d9a1008 */
[C---:B------:R-:W-:Y:S02]  /*41d0*/  IMAD.WIDE R208, R201.reuse, 0x4, R176 ;  /* 0x00000004c9d07825 */ /* 0x040fe400078e02b0 */
[----:B------:R-:W-:Y:S01]  /*41e0*/  ISETP.GE.U32.AND P3, PT, R0, 0x7fffff8c, PT ;  /* 0x7fffff8c0000780c */ /* 0x000fe20003f66070 */
[----:B------:R-:W-:Y:S01]  /*41f0*/  STL.64 [R1+0x6c0], R174 ;  /* 0x0006c0ae01007387 */ /* 0x000fe20000100a00 */
        /* <DEDUP_REMOVED lines=8> */
[----:B------:R-:W-:Y:S02]  /*4280*/  LDGSTS.E [R4+0x4000], desc[UR8][R204.64], !P6 ;  /* 0x04000000cc047fae */ /* 0x000fe4000f1a1008 */
[----:B------:R-:W-:-:S02]  /*4290*/  IMAD.WIDE R212, R207, 0x4, R176 ;  /* 0x00000004cfd47825 */ /* 0x000fc400078e02b0 */
[----:B------:R-:W-:Y:S01]  /*42a0*/  LDGSTS.E [R4+0x4100], desc[UR8][R202.64], !P6 ;  /* 0x04100000ca047fae */ /* 0x000fe2000f1a1008 */
[----:B------:R-:W-:Y:S01]  /*42b0*/  ISETP.GE.U32.AND P6, PT, R0, 0x7fffff84, PT ;  /* 0x7fffff840000780c */ /* 0x000fe20003fc6070 */
[----:B------:R-:W-:Y:S02]  /*42c0*/  IMAD.WIDE R206, R207, 0x4, R172 ;  /* 0x00000004cfce7825 */ /* 0x000fe400078e02ac */
[----:B------:R-:W-:Y:S02]  /*42d0*/  LDGSTS.E [R4+0x4800], desc[UR8][R212.64], !P1 ;  /* 0x04800000d4047fae */ /* 0x000fe4000c9a1008 */
[----:B------:R-:W-:Y:S02]  /*42e0*/  VIADD R0, R216, 0xfffffffe ;  /* 0xfffffffed8007836 */ /* 0x000fe40000000000 */
[C---:B------:R-:W-:Y:S01]  /*42f0*/  IMAD.WIDE R234, R211.reuse, 0x4, R176 ;  /* 0x00000004d3ea7825 */ /* 0x040fe200078e02b0 */
[----:B------:R-:W-:Y:S02]  /*4300*/  LDGSTS.E [R4+0x4900], desc[UR8][R206.64], !P1 ;  /* 0x04900000ce047fae */ /* 0x000fe4000c9a1008 */
[----:B------:R-:W-:Y:S01]  /*4310*/  ISETP.GE.U32.AND P1, PT, R0, 0x7fffffbf, PT ;  /* 0x7fffffbf0000780c */ /* 0x000fe20003f26070 */
[----:B------:R-:W-:Y:S01]  /*4320*/  IMAD.WIDE R210, R211, 0x4, R172 ;  /* 0x00000004d3d27825 */ /* 0x000fe200078e02ac */
[----:B------:R-:W-:Y:S03]  /*4330*/  LDGSTS.E [R4+0x5000], desc[UR8][R234.64], !P5 ;  /* 0x05000000ea047fae */ /* 0x000fe6000e9a1008 */
[----:B------:R-:W-:Y:S01]  /*4340*/  VIADD R0, R216, 0xfffffffa ;  /* 0xfffffffad8007836 */ /* 0x000fe20000000000 */
[----:B------:R-:W-:Y:S01]  /*4350*/  LDGSTS.E [R4+0x5100], desc[UR8][R210.64], !P5 ;  /* 0x05100000d2047fae */ /* 0x000fe2000e9a1008 */
[----:B------:R-:W-:-:S03]  /*4360*/  IMAD.WIDE R220, R215, 0x4, R176 ;  /* 0x00000004d7dc7825 */ /* 0x000fc600078e02b0 */
        /* <DEDUP_REMOVED lines=8> */
[----:B------:R-:W-:Y:S01]  /*43f0*/  IADD3 R0, PT, PT, R216, -0xe, RZ ;  /* 0xfffffff2d8007810 */ /* 0x000fe20007ffe0ff */
[----:B------:R-:W-:Y:S02]  /*4400*/  LDGSTS.E [R4+0x6000], desc[UR8][R236.64], !P4 ;  /* 0x06000000ec047fae */ /* 0x000fe4000e1a1008 */
[C---:B------:R-:W-:Y:S02]  /*4410*/  IMAD.WIDE R228, R223.reuse, 0x4, R176 ;  /* 0x00000004dfe47825 */ /* 0x040fe400078e02b0 */
[----:B------:R-:W-:Y:S01]  /*4420*/  LDGSTS.E [R4+0x6100], desc[UR8][R218.64], !P4 ;  /* 0x06100000da047fae */ /* 0x000fe2000e1a1008 */
[----:B------:R-:W-:Y:S01]  /*4430*/  ISETP.GE.U32.AND P4, PT, R0, 0x7fffffb3, PT ;  /* 0x7fffffb30000780c */ /* 0x000fe20003f86070 */
[----:B------:R-:W-:Y:S02]  /*4440*/  IMAD.WIDE R222, R223, 0x4, R172 ;  /* 0x00000004dfde7825 */ /* 0x000fe400078e02ac */
[----:B------:R-:W-:Y:S02]  /*4450*/  LDGSTS.E [R4+0x6800], desc[UR8][R228.64], !P3 ;  /* 0x06800000e4047fae */ /* 0x000fe4000d9a1008 */
[----:B------:R-:W-:-:S02]  /*4460*/  VIADD R0, R216, 0xffffffee ;  /* 0xffffffeed8007836 */ /* 0x000fc40000000000 */
        /* <DEDUP_REMOVED lines=19> */
[----:B------:R-:W-:Y:S02]  /*45a0*/  IMAD R3, R68, 0x5, RZ ;  /* 0x0000000544037824 */ /* 0x000fe400078e02ff */
[----:B------:R-:W-:Y:S01]  /*45b0*/  IMAD.WIDE R34, R9, 0x4, R176 ;  /* 0x0000000409227825 */ /* 0x000fe200078e02b0 */
[----:B------:R-:W-:-:S03]  /*45c0*/  ISETP.GE.U32.AND P1, PT, R0, 0x7fffffa3, PT ;  /* 0x7fffffa30000780c */ /* 0x000fc60003f26070 */
[----:B------:R-:W-:-:S04]  /*45d0*/  IMAD.WIDE R38, R3, 0x4, R176 ;  /* 0x0000000403267825 */ /* 0x000fc800078e02b0 */
[--C-:B------:R-:W-:Y:S01]  /*45e0*/  IMAD.WIDE R36, R3, 0x4, R172.reuse ;  /* 0x0000000403247825 */ /* 0x100fe200078e02ac */
[----:B------:R1:W-:Y:S03]  /*45f0*/  LDGSTS.E [R6+0xa00], desc[UR8][R38.64], !P5 ;  /* 0x00a0000026067fae */ /* 0x0003e6000e9a1008 */
[----:B------:R-:W-:Y:S01]  /*4600*/  VIADD R0, R216, 0xffffffde ;  /* 0xffffffded8007836 */ /* 0x000fe20000000000 */
[----:B------:R2:W-:Y:S01]  /*4610*/  LDGSTS.E [R6+0xb00], desc[UR8][R36.64], !P5 ;  /* 0x00b0000024067fae */ /* 0x0005e2000e9a1008 */
[----:B------:R-:W-:-:S03]  /*4620*/  IMAD.WIDE R32, R9, 0x4, R172 ;  /* 0x0000000409207825 */ /* 0x000fc600078e02ac */
[----:B------:R-:W-:Y:S01]  /*4630*/  ISETP.GE.U32.AND P5, PT, R0, 0x7fffff9f, PT ;  /* 0x7fffff9f0000780c */ /* 0x000fe20003fa6070 */
[----:B------:R-:W-:Y:S01]  /*4640*/  IMAD R3, R68, 0xd, RZ ;  /* 0x0000000d44037824 */ /* 0x000fe200078e02ff */
[----:B------:R1:W-:Y:S01]  /*4650*/  STL.64 [R1+0x58], R38 ;  /* 0x0000582601007387 */ /* 0x0003e20000100a00 */
[----:B------:R-:W-:Y:S02]  /*4660*/  VIADD R0, R216, 0xffffffda ;  /* 0xffffffdad8007836 */ /* 0x000fe40000000000 */
[----:B------:R-:W-:Y:S01]  /*4670*/  IMAD R9, R68, 0x11, RZ ;  /* 0x0000001144097824 */ /* 0x000fe200078e02ff */
[----:B------:R2:W-:Y:S01]  /*4680*/  STL.64 [R1+0x50], R36 ;  /* 0x0000502401007387 */ /* 0x0005e20000100a00 */
[----:B------:R-:W-:-:S03]  /*4690*/  IMAD.WIDE R250, R249, 0x4, R176 ;  /* 0x00000004f9fa7825 */ /* 0x000fc600078e02b0 */
[----:B------:R3:W-:Y:S01]  /*46a0*/  LDGSTS.E [R6+0x1200], desc[UR8][R34.64], !P2 ;  /* 0x0120000022067fae */ /* 0x0007e2000d1a1008 */
[----:B------:R-:W-:-:S03]  /*46b0*/  IMAD.WIDE R248, R249, 0x4, R172 ;  /* 0x00000004f9f87825 */ /* 0x000fc600078e02ac */
[----:B------:R4:W-:Y:S01]  /*46c0*/  LDGSTS.E [R6+0x1300], desc[UR8][R32.64], !P2 ;  /* 0x0130000020067fae */ /* 0x0009e2000d1a1008 */
[C---:B-1----:R-:W-:Y:S01]  /*46d0*/  IMAD.WIDE R38, R3.reuse, 0x4, R176 ;  /* 0x0000000403267825 */ /* 0x042fe200078e02b0 */
[----:B------:R-:W-:Y:S02]  /*46e0*/  ISETP.GE.U32.AND P2, PT, R0, 0x7fffff9b, PT ;  /* 0x7fffff9b0000780c */ /* 0x000fe40003f46070 */
[----:B------:R-:W-:Y:S01]  /*46f0*/  IADD3 R0, PT, PT, R216, -0x2a, RZ ;  /* 0xffffffd6d8007810 */ /* 0x000fe20007ffe0ff */
[----:B--2---:R-:W-:Y:S01]  /*4700*/  IMAD.WIDE R36, R3, 0x4, R172 ;  /* 0x0000000403247825 */ /* 0x004fe200078e02ac */
[----:B------:R3:W-:Y:S03]  /*4710*/  STL.64 [R1+0x48], R34 ;  /* 0x0000482201007387 */ /* 0x0007e60000100a00 */
[----:B------:R-:W-:Y:S01]  /*4720*/  IMAD R3, R68, 0x15, RZ ;  /* 0x0000001544037824 */ /* 0x000fe200078e02ff */
[----:B------:R1:W-:Y:S01]  /*4730*/  LDGSTS.E [R6+0x1a00], desc[UR8][R38.64], !P4 ;  /* 0x01a0000026067fae */ /* 0x0003e2000e1a1008 */
[----:B------:R-:W-:-:S03]  /*4740*/  IMAD.WIDE R246, R245, 0x4, R176 ;  /* 0x00000004f5f67825 */ /* 0x000fc600078e02b0 */
[----:B------:R4:W-:Y:S01]  /*4750*/  STL.64 [R1+0x40], R32 ;  /* 0x0000402001007387 */ /* 0x0009e20000100a00 */
[----:B------:R-:W-:-:S03]  /*4760*/  IMAD.WIDE R244, R245, 0x4, R172 ;  /* 0x00000004f5f47825 */ /* 0x000fc600078e02ac */
[----:B------:R2:W-:Y:S01]  /*4770*/  LDGSTS.E [R6+0x1b00], desc[UR8][R36.64], !P4 ;  /* 0x01b0000024067fae */ /* 0x0005e2000e1a1008 */
[--C-:B---3--:R-:W-:Y:S01]  /*4780*/  IMAD.WIDE R34, R9, 0x4, R176.reuse ;  /* 0x0000000409227825 */ /* 0x108fe200078e02b0 */
[----:B------:R-:W-:Y:S02]  /*4790*/  ISETP.GE.U32.AND P4, PT, R0, 0x7fffff97, PT ;  /* 0x7fffff970000780c */ /* 0x000fe40003f86070 */
[----:B------:R1:W-:Y:S01]  /*47a0*/  STL.64 [R1+0x38], R38 ;  /* 0x0000382601007387 */ /* 0x0003e20000100a00 */
[----:B------:R-:W-:Y:S02]  /*47b0*/  VIADD R0, R216, 0xffffffd2 ;  /* 0xffffffd2d8007836 */ /* 0x000fe40000000000 */
[----:B------:R-:W-:Y:S01]  /*47c0*/  IMAD.WIDE R44, R159, 0x4, R176 ;  /* 0x000000049f2c7825 */ /* 0x000fe200078e02b0 */
[----:B------:R3:W-:Y:S03]  /*47d0*/  LDGSTS.E [R6+0x2200], desc[UR8][R34.64], !P3 ;  /* 0x0220000022067fae */ /* 0x0007e6000d9a1008 */
[----:B----4-:R-:W-:Y:S01]  /*47e0*/  IMAD.WIDE R32, R9, 0x4, R172 ;  /* 0x0000000409207825 */ /* 0x010fe200078e02ac */
[----:B------:R2:W-:Y:S03]  /*47f0*/  STL.64 [R1+0x30], R36 ;  /* 0x0000302401007387 */ /* 0x0005e60000100a00 */
[----:B------:R-:W-:Y:S01]  /*4800*/  IMAD R9, R68, 0x19, RZ ;  /* 0x0000001944097824 */ /* 0x000fe200078e02ff */
[----:B------:R4:W-:Y:S01]  /*4810*/  LDGSTS.E [R6+0x2300], desc[UR8][R32.64], !P3 ;  /* 0x0230000020067fae */ /* 0x0009e2000d9a1008 */
[----:B-1----:R-:W-:Y:S01]  /*4820*/  IMAD.WIDE R38, R3, 0x4, R176 ;  /* 0x0000000403267825 */ /* 0x002fe200078e02b0 */
[----:B------:R-:W-:-:S02]  /*4830*/  ISETP.GE.U32.AND P3, PT, R0, 0x7fffff93, PT ;  /* 0x7fffff930000780c */ /* 0x000fc40003f66070 */
[----:B------:R3:W-:Y:S01]  /*4840*/  STL.64 [R1+0x28], R34 ;  /* 0x0000282201007387 */ /* 0x0007e20000100a00 */
[----:B------:R-:W-:Y:S02]  /*4850*/  VIADD R0, R216, 0xffffffce ;  /* 0xffffffced8007836 */ /* 0x000fe40000000000 */
[--C-:B------:R-:W-:Y:S01]  /*4860*/  IMAD.WIDE R158, R159, 0x4, R172.reuse ;  /* 0x000000049f9e7825 */ /* 0x100fe200078e02ac */
[----:B------:R1:W-:Y:S03]  /*4870*/  LDGSTS.E [R6+0x2a00], desc[UR8][R38.64], !P0 ;  /* 0x02a0000026067fae */ /* 0x0003e6000c1a1008 */
[----:B--2---:R-:W-:Y:S01]  /*4880*/  IMAD.WIDE R36, R3, 0x4, R172 ;  /* 0x0000000403247825 */ /* 0x004fe200078e02ac */
[----:B------:R4:W-:Y:S03]  /*4890*/  STL.64 [R1+0x20], R32 ;  /* 0x0000202001007387 */ /* 0x0009e60000100a00 */
[----:B------:R-:W-:Y:S01]  /*48a0*/  IMAD R3, R68, 0x25, RZ ;  /* 0x0000002544037824 */ /* 0x000fe200078e02ff */
[----:B------:R2:W-:Y:S01]  /*48b0*/  LDGSTS.E [R6+0x2b00], desc[UR8][R36.64], !P0 ;  /* 0x02b0000024067fae */ /* 0x0005e2000c1a1008 */
[----:B---3--:R-:W-:Y:S01]  /*48c0*/  IMAD.WIDE R34, R9, 0x4, R176 ;  /* 0x0000000409227825 */ /* 0x008fe200078e02b0 */
[----:B------:R-:W-:-:S02]  /*48d0*/  ISETP.GE.U32.AND P0, PT, R0, 0x7fffff8f, PT ;  /* 0x7fffff8f0000780c */ /* 0x000fc40003f06070 */
[----:B------:R1:W-:Y:S01]  /*48e0*/  STL.64 [R1+0x18], R38 ;  /* 0x0000182601007387 */ /* 0x0003e20000100a00 */
[----:B------:R-:W-:Y:S02]  /*48f0*/  VIADD R0, R216, 0xffffffca ;  /* 0xffffffcad8007836 */ /* 0x000fe40000000000 */
[----:B------:R-:W-:Y:S01]  /*4900*/  IMAD.WIDE R242, R3, 0x4, R176 ;  /* 0x0000000403f27825 */ /* 0x000fe200078e02b0 */
[----:B------:R3:W-:Y:S03]  /*4910*/  LDGSTS.E [R6+0x3200], desc[UR8][R34.64], !P6 ;  /* 0x0320000022067fae */ /* 0x0007e6000f1a1008 */
[--C-:B----4-:R-:W-:Y:S01]  /*4920*/  IMAD.WIDE R32, R9, 0x4, R172.reuse ;  /* 0x0000000409207825 */ /* 0x110fe200078e02ac */
[----:B------:R2:W-:Y:S01]  /*4930*/  STL.64 [R1+0x10], R36 ;  /* 0x0000102401007387 */ /* 0x0005e20000100a00 */
[----:B------:R-:W-:Y:S02]  /*4940*/  SHF.L.U32 R9, R68, 0x1, RZ ;  /* 0x0000000144097819 */ /* 0x000fe400000006ff */
[----:B------:R-:W-:Y:S01]  /*4950*/  IMAD.WIDE R2, R3, 0x4, R172 ;  /* 0x0000000403027825 */ /* 0x000fe200078e02ac */
[----:B------:R4:W-:Y:S01]  /*4960*/  LDGSTS.E [R6+0x3300], desc[UR8][R32.64], !P6 ;  /* 0x0330000020067fae */ /* 0x0009e2000f1a1008 */
[----:B------:R-:W-:-:S02]  /*4970*/  ISETP.GE.U32.AND P6, PT, R0, 0x7fffff8b, PT ;  /* 0x7fffff8b0000780c */ /* 0x000fc40003fc6070 */
[----:B------:R-:W-:Y:S01]  /*4980*/  IADD3 R0, PT, PT, R216, -0x3a, RZ ;  /* 0xffffffc6d8007810 */ /* 0x000fe20007ffe0ff */
[----:B------:R-:W-:Y:S01]  /*4990*/  LDGSTS.E [R6+0x3a00], desc[UR8][R250.64], !P1 ;  /* 0x03a00000fa067fae */ /* 0x000fe2000c9a1008 */
[----:B-1----:R-:W-:Y:S02]  /*49a0*/  IMAD R39, R68, 0x2d, RZ ;  /* 0x0000002d44277824 */ /* 0x002fe400078e02ff */
[--C-:B------:R-:W-:Y:S01]  /*49b0*/  IMAD.WIDE R160, R163, 0x4, R176.reuse ;  /* 0x00000004a3a07825 */ /* 0x100fe200078e02b0 */
[----:B------:R-:W-:Y:S01]  /*49c0*/  LDGSTS.E [R6+0x3b00], desc[UR8][R248.64], !P1 ;  /* 0x03b00000f8067fae */ /* 0x000fe2000c9a1008 */
[----:B------:R-:W-:Y:S02]  /*49d0*/  ISETP.GE.U32.AND P1, PT, R0, 0x7fffff87, PT ;  /* 0x7fffff870000780c */ /* 0x000fe40003f26070 */
[----:B------:R-:W-:Y:S01]  /*49e0*/  VIADD R0, R216, 0xffffffc2 ;  /* 0xffffffc2d8007836 */ /* 0x000fe20000000000 */
[----:B------:R-:W-:Y:S01]  /*49f0*/  LDGSTS.E [R6+0x4200], desc[UR8][R246.64], !P5 ;  /* 0x04200000f6067fae */ /* 0x000fe2000e9a1008 */
[----:B--2---:R-:W-:-:S03]  /*4a00*/  IMAD.WIDE R36, R39, 0x4, R176 ;  /* 0x0000000427247825 */ /* 0x004fc600078e02b0 */
[----:B------:R-:W-:Y:S01]  /*4a10*/  LDGSTS.E [R6+0x4300], desc[UR8][R244.64], !P5 ;  /* 0x04300000f4067fae */ /* 0x000fe2000e9a1008 */
[----:B------:R-:W-:Y:S01]  /*4a20*/  ISETP.GE.U32.AND P5, PT, R0, 0x7fffff83, PT ;  /* 0x7fffff830000780c */ /* 0x000fe20003fa6070 */
[----:B------:R-:W-:Y:S02]  /*4a30*/  VIADD R0, R216, 0xfffffffd ;  /* 0xfffffffdd8007836 */ /* 0x000fe40000000000 */
[----:B------:R3:W-:Y:S01]  /*4a40*/  STL.64 [R1+0x8], R34 ;  /* 0x0000082201007387 */ /* 0x0007e20000100a00 */
[----:B------:R-:W-:-:S03]  /*4a50*/  IMAD.WIDE R38, R39, 0x4, R172 ;  /* 0x0000000427267825 */ /* 0x000fc600078e02ac */
[----:B------:R4:W-:Y:S01]  /*4a60*/  STL.64 [R1], R32 ;  /* 0x0000002001007387 */ /* 0x0009e20000100a00 */
[----:B------:R-:W-:-:S03]  /*4a70*/  IMAD.WIDE R162, R163, 0x4, R172 ;  /* 0x00000004a3a27825 */ /* 0x000fc600078e02ac */
[----:B------:R-:W-:Y:S01]  /*4a80*/  LDGSTS.E [R6+0x4a00], desc[UR8][R242.64], !P2 ;  /* 0x04a00000f2067fae */ /* 0x000fe2000d1a1008 */
[----:B------:R-:W-:-:S03]  /*4a90*/  IMAD.WIDE R164, R167, 0x4, R176 ;  /* 0x00000004a7a47825 */ /* 0x000fc600078e02b0 */
[----:B------:R-:W-:Y:S01]  /*4aa0*/  LDGSTS.E [R6+0x4b00], desc[UR8][R2.64], !P2 ;  /* 0x04b0000002067fae */ /* 0x000fe2000d1a1008 */
[----:B---3--:R-:W-:Y:S01]  /*4ab0*/  IMAD R35, R68, 0x29, RZ ;  /* 0x0000002944237824 */ /* 0x008fe200078e02ff */
[----:B------:R-:W-:Y:S01]  /*4ac0*/  ISETP.GE.U32.AND P2, PT, R0, 0x7fffffbe, PT ;  /* 0x7fffffbe0000780c */ /* 0x000fe20003f46070 */
[----:B------:R-:W-:Y:S02]  /*4ad0*/  VIADD R0, R216, 0xfffffff9 ;  /* 0xfffffff9d8007836 */ /* 0x000fe40000000000 */
[----:B----4-:R-:W-:-:S04]  /*4ae0*/  IMAD.WIDE R32, R35, 0x4, R176 ;  /* 0x0000000423207825 */ /* 0x010fc800078e02b0 */
[--C-:B------:R-:W-:Y:S01]  /*4af0*/  IMAD.WIDE R34, R35, 0x4, R172.reuse ;  /* 0x0000000423227825 */ /* 0x100fe200078e02ac */
[----:B------:R-:W-:Y:S03]  /*4b00*/  LDGSTS.E [R6+0x5200], desc[UR8][R32.64], !P4 ;  /* 0x0520000020067fae */ /* 0x000fe6000e1a1008 */
[----:B------:R-:W-:Y:S01]  /*4b10*/  IMAD.WIDE R166, R167, 0x4, R172 ;  /* 0x00000004a7a67825 */ /* 0x000fe200078e02ac */
[----:B------:R-:W-:Y:S01]  /*4b20*/  LDGSTS.E [R6+0x5300], desc[UR8][R34.64], !P4 ;  /* 0x0530000022067fae */ /* 0x000fe2000e1a1008 */
[----:B------:R-:W-:Y:S02]  /*4b30*/  ISETP.GE.U32.AND P4, PT, R0, 0x7fffffba, PT ;  /* 0x7fffffba0000780c */ /* 0x000fe40003f86070 */
[----:B------:R-:W-:Y:S01]  /*4b40*/  IADD3 R0, PT, PT, R216, -0xb, RZ ;  /* 0xfffffff5d8007810 */ /* 0x000fe20007ffe0ff */
[----:B------:R-:W-:Y:S01]  /*4b50*/  LDGSTS.E [R6+0x5a00], desc[UR8][R36.64], !P3 ;  /* 0x05a0000024067fae */ /* 0x000fe2000d9a1008 */
[----:B------:R-:W-:-:S03]  /*4b60*/  IMAD.WIDE R168, R171, 0x4, R176 ;  /* 0x00000004aba87825 */ /* 0x000fc600078e02b0 */
[----:B------:R-:W-:Y:S01]  /*4b70*/  LDGSTS.E [R6+0x5b00], desc[UR8][R38.64], !P3 ;  /* 0x05b0000026067fae */ /* 0x000fe2000d9a1008 */
[----:B------:R-:W-:Y:S01]  /*4b80*/  ISETP.GE.U32.AND P3, PT, R0, 0x7fffffb6, PT ;  /* 0x7fffffb60000780c */ /* 0x000fe20003f66070 */
[----:B------:R-:W-:Y:S02]  /*4b90*/  VIADD R0, R216, 0xfffffff1 ;  /* 0xfffffff1d8007836 */ /* 0x000fe40000000000 */
        /* <DEDUP_REMOVED lines=14> */
[----:B------:R-:W-:Y:S02]  /*4c80*/  VIADD R8, R52, UR4 ;  /* 0x0000000434087c36 */ /* 0x000fe40008000000 */
[----:B------:R-:W-:Y:S01]  /*4c90*/  LDGSTS.E [R6+0x7a00], desc[UR8][R168.64], !P5 ;  /* 0x07a00000a8067fae */ /* 0x000fe2000e9a1008 */
[----:B------:R-:W-:-:S03]  /*4ca0*/  IMAD.WIDE R52, R9, 0x4, R172 ;  /* 0x0000000409347825 */ /* 0x000fc600078e02ac */
[----:B------:R-:W-:Y:S01]  /*4cb0*/  LDGSTS.E [R6+0x7b00], desc[UR8][R170.64], !P5 ;  /* 0x07b00000aa067fae */ /* 0x000fe2000e9a1008 */
[----:B------:R-:W-:Y:S01]  /*4cc0*/  ISETP.GE.U32.AND P5, PT, R0, 0x7fffffa6, PT ;  /* 0x7fffffa60000780c */ /* 0x000fe20003fa6070 */
[----:B------:R-:W-:Y:S02]  /*4cd0*/  IMAD R9, R68, 0x6, RZ ;  /* 0x0000000644097824 */ /* 0x000fe400078e02ff */
[----:B------:R-:W-:Y:S01]  /*4ce0*/  VIADD R0, R216, 0xffffffe1 ;  /* 0xffffffe1d8007836 */ /* 0x000fe20000000000 */
[----:B------:R1:W-:Y:S01]  /*4cf0*/  LDGSTS.E [R8+0x400], desc[UR8][R64.64], !P2 ;  /* 0x0040000040087fae */ /* 0x0003e2000d1a1008 */
[----:B------:R-:W-:-:S03]  /*4d00*/  IMAD.WIDE R72, R9, 0x4, R176 ;  /* 0x0000000409487825 */ /* 0x000fc600078e02b0 */
[----:B------:R2:W-:Y:S01]  /*4d10*/  LDGSTS.E [R8+0x500], desc[UR8][R52.64], !P2 ;  /* 0x0050000034087fae */ /* 0x0005e2000d1a1008 */
[----:B------:R-:W-:Y:S01]  /*4d20*/  IMAD.WIDE R66, R9, 0x4, R172 ;  /* 0x0000000409427825 */ /* 0x000fe200078e02ac */
[----:B------:R-:W-:Y:S02]  /*4d30*/  ISETP.GE.U32.AND P2, PT, R0, 0x7fffffa2, PT ;  /* 0x7fffffa20000780c */ /* 0x000fe40003f46070 */
[----:B------:R-:W-:Y:S01]  /*4d40*/  IADD3 R0, PT, PT, R216, -0x23, RZ ;  /* 0xffffffddd8007810 */ /* 0x000fe20007ffe0ff */
[----:B------:R1:W-:Y:S01]  /*4d50*/  STL.64 [R1+0x60], R64 ;  /* 0x0000604001007387 */ /* 0x0003e20000100a00 */
[----:B------:R-:W-:Y:S02]  /*4d60*/  IMAD R9, R68, 0xe, RZ ;  /* 0x0000000e44097824 */ /* 0x000fe400078e02ff */
[----:B------:R-:W-:Y:S01]  /*4d70*/  IMAD R74, R21, UR5, RZ ;  /* 0x00000005154a7c24 */ /* 0x000fe2000f8e02ff */
[----:B------:R3:W-:Y:S04]  /*4d80*/  LDGSTS.E [R8+0xc00], desc[UR8][R72.64], !P4 ;  /* 0x00c0000048087fae */ /* 0x0007e8000e1a1008 */
[----:B------:R2:W-:Y:S01]  /*4d90*/  STL.64 [R1+0x68], R52 ;  /* 0x0000683401007387 */ /* 0x0005e20000100a00 */
[----:B-1----:R-:W-:-:S03]  /*4da0*/  IMAD.WIDE R64, R61, 0x4, R176 ;  /* 0x000000043d407825 */ /* 0x002fc600078e02b0 */
[----:B------:R1:W-:Y:S01]  /*4db0*/  LDGSTS.E [R8+0xd00], desc[UR8][R66.64], !P4 ;  /* 0x00d0000042087fae */ /* 0x0003e2000e1a1008 */
[----:B------:R-:W-:Y:S01]  /*4dc0*/  ISETP.GE.U32.AND P4, PT, R0, 0x7fffff9e, PT ;  /* 0x7fffff9e0000780c */ /* 0x000fe20003f86070 */
[----:B------:R-:W-:Y:S02]  /*4dd0*/  VIADD R0, R216, 0xffffffd9 ;  /* 0xffffffd9d8007836 */ /* 0x000fe40000000000 */
[----:B------:R3:W-:Y:S01]  /*4de0*/  STL.64 [R1+0x70], R72 ;  /* 0x0000704801007387 */ /* 0x0007e20000100a00 */
[----:B--2---:R-:W-:-:S03]  /*4df0*/  IMAD.WIDE R52, R61, 0x4, R172 ;  /* 0x000000043d347825 */ /* 0x004fc600078e02ac */
[----:B------:R2:W-:Y:S01]  /*4e00*/  LDGSTS.E [R8+0x1400], desc[UR8][R64.64], !P3 ;  /* 0x0140000040087fae */ /* 0x0005e2000d9a1008 */
[----:B------:R-:W-:-:S03]  /*4e10*/  IMAD R61, R68, 0x12, RZ ;  /* 0x00000012443d7824 */ /* 0x000fc600078e02ff */
[----:B------:R1:W-:Y:S04]  /*4e20*/  STL.64 [R1+0x78], R66 ;  /* 0x0000784201007387 */ /* 0x0003e80000100a00 */
[----:B------:R4:W-:Y:S01]  /*4e30*/  LDGSTS.E [R8+0x1500], desc[UR8][R52.64], !P3 ;  /* 0x0150000034087fae */ /* 0x0009e2000d9a1008 */
[C---:B---3--:R-:W-:Y:S01]  /*4e40*/  IMAD.WIDE R72, R9.reuse, 0x4, R176 ;  /* 0x0000000409487825 */ /* 0x048fe200078e02b0 */
[----:B------:R-:W-:Y:S02]  /*4e50*/  ISETP.GE.U32.AND P3, PT, R0, 0x7fffff9a, PT ;  /* 0x7fffff9a0000780c */ /* 0x000fe40003f66070 */
[----:B------:R2:W-:Y:S01]  /*4e60*/  STL.64 [R1+0x80], R64 ;  /* 0x0000804001007387 */ /* 0x0005e20000100a00 */
[----:B------:R-:W-:Y:S02]  /*4e70*/  VIADD R0, R216, 0xffffffd5 ;  /* 0xffffffd5d8007836 */ /* 0x000fe40000000000 */
[----:B-1----:R-:W-:Y:S01]  /*4e80*/  IMAD.WIDE R66, R9, 0x4, R172 ;  /* 0x0000000409427825 */ /* 0x002fe200078e02ac */
[----:B------:R1:W-:Y:S03]  /*4e90*/  LDGSTS.E [R8+0x1c00], desc[UR8][R72.64], !P0 ;  /* 0x01c0000048087fae */ /* 0x0003e6000c1a1008 */
[----:B------:R-:W-:Y:S01]  /*4ea0*/  IMAD R9, R68, 0x16, RZ ;  /* 0x0000001644097824 */ /* 0x000fe200078e02ff */
[----:B------:R4:W-:Y:S01]  /*4eb0*/  STL.64 [R1+0x88], R52 ;  /* 0x0000883401007387 */ /* 0x0009e20000100a00 */
[----:B--2---:R-:W-:-:S03]  /*4ec0*/  IMAD.WIDE R64, R61, 0x4, R176 ;  /* 0x000000043d407825 */ /* 0x004fc600078e02b0 */
[----:B------:R2:W-:Y:S01]  /*4ed0*/  LDGSTS.E [R8+0x1d00], desc[UR8][R66.64], !P0 ;  /* 0x01d0000042087fae */ /* 0x0005e2000c1a1008 */
[----:B------:R-:W-:Y:S01]  /*4ee0*/  ISETP.GE.U32.AND P0, PT, R0, 0x7fffff96, PT ;  /* 0x7fffff960000780c */ /* 0x000fe20003f06070 */
[----:B------:R-:W-:Y:S02]  /*4ef0*/  VIADD R0, R216, 0xffffffd1 ;  /* 0xffffffd1d8007836 */ /* 0x000fe40000000000 */
[----:B------:R1:W-:Y:S01]  /*4f00*/  STL.64 [R1+0xc0], R72 ;  /* 0x0000c04801007387 */ /* 0x0003e20000100a00 */
[----:B----4-:R-:W-:-:S03]  /*4f10*/  IMAD.WIDE R52, R61, 0x4, R172 ;  /* 0x000000043d347825 */ /* 0x010fc600078e02ac */
[----:B------:R2:W-:Y:S01]  /*4f20*/  STL.64 [R1+0xc8], R66 ;  /* 0x0000c84201007387 */ /* 0x0005e20000100a00 */
[----:B------:R-:W-:-:S03]  /*4f30*/  IMAD R61, R68, 0x1a, RZ ;  /* 0x0000001a443d7824 */ /* 0x000fc600078e02ff */
[----:B------:R3:W-:Y:S01]  /*4f40*/  LDGSTS.E [R8+0x2400], desc[UR8][R64.64], !P6 ;  /* 0x0240000040087fae */ /* 0x0007e2000f1a1008 */
[----:B-1----:R-:W-:-:S03]  /*4f50*/  IMAD.WIDE R72, R9, 0x4, R176 ;  /* 0x0000000409487825 */ /* 0x002fc600078e02b0 */
[----:B------:R1:W-:Y:S01]  /*4f60*/  LDGSTS.E [R8+0x2500], desc[UR8][R52.64], !P6 ;  /* 0x0250000034087fae */ /* 0x0003e2000f1a1008 */
[----:B------:R-:W-:Y:S02]  /*4f70*/  ISETP.GE.U32.AND P6, PT, R0, 0x7fffff92, PT ;  /* 0x7fffff920000780c */ /* 0x000fe40003fc6070 */
[----:B------:R-:W-:Y:S01]  /*4f80*/  IADD3 R0, PT, PT, R216, -0x33, RZ ;  /* 0xffffffcdd8007810 */ /* 0x000fe20007ffe0ff */
[----:B--2---:R-:W-:Y:S01]  /*4f90*/  IMAD.WIDE R66, R9, 0x4, R172 ;  /* 0x0000000409427825 */ /* 0x004fe200078e02ac */
[----:B------:R3:W-:Y:S03]  /*4fa0*/  STL.64 [R1+0x158], R64 ;  /* 0x0001584001007387 */ /* 0x0007e60000100a00 */
[----:B------:R-:W-:Y:S01]  /*4fb0*/  IMAD R9, R68, 0x1e, RZ ;  /* 0x0000001e44097824 */ /* 0x000fe200078e02ff */
[----:B------:R2:W-:Y:S04]  /*4fc0*/  LDGSTS.E [R8+0x2c00], desc[UR8][R72.64], !P1 ;  /* 0x02c0000048087fae */ /* 0x0005e8000c9a1008 */
[----:B------:R1:W-:Y:S01]  /*4fd0*/  STL.64 [R1+0x150], R52 ;  /* 0x0001503401007387 */ /* 0x0003e20000100a00 */
[----:B---3--:R-:W-:-:S03]  /*4fe0*/  IMAD.WIDE R64, R61, 0x4, R176 ;  /* 0x000000043d407825 */ /* 0x008fc600078e02b0 */
[----:B------:R3:W-:Y:S01]  /*4ff0*/  LDGSTS.E [R8+0x2d00], desc[UR8][R66.64], !P1 ;  /* 0x02d0000042087fae */ /* 0x0007e2000c9a1008 */
[----:B------:R-:W-:Y:S01]  /*5000*/  ISETP.GE.U32.AND P1, PT, R0, 0x7fffff8e, PT ;  /* 0x7fffff8e0000780c */ /* 0x000fe20003f26070 */
[----:B------:R-:W-:Y:S02]  /*5010*/  VIADD R0, R216, 0xffffffc9 ;  /* 0xffffffc9d8007836 */ /* 0x000fe40000000000 */
[----:B------:R2:W-:Y:S01]  /*5020*/  STL.64 [R1+0x148], R72 ;  /* 0x0001484801007387 */ /* 0x0005e20000100a00 */
[----:B-1----:R-:W-:-:S03]  /*5030*/  IMAD.WIDE R52, R61, 0x4, R172 ;  /* 0x000000043d347825 */ /* 0x002fc600078e02ac */
[----:B------:R1:W-:Y:S01]  /*5040*/  LDGSTS.E [R8+0x3400], desc[UR8][R64.64], !P5 ;  /* 0x0340000040087fae */ /* 0x0003e2000e9a1008 */
[----:B------:R-:W-:-:S03]  /*5050*/  IMAD R61, R68, 0x22, RZ ;  /* 0x00000022443d7824 */ /* 0x000fc600078e02ff */
[----:B------:R3:W-:Y:S04]  /*5060*/  STL.64 [R1+0x140], R66 ;  /* 0x0001404201007387 */ /* 0x0007e80000100a00 */
[----:B------:R4:W-:Y:S01]  /*5070*/  LDGSTS.E [R8+0x3500], desc[UR8][R52.64], !P5 ;  /* 0x0350000034087fae */ /* 0x0009e2000e9a1008 */
[C---:B--2---:R-:W-:Y:S01]  /*5080*/  IMAD.WIDE R72, R9.reuse, 0x4, R176 ;  /* 0x0000000409487825 */ /* 0x044fe200078e02b0 */
[----:B------:R-:W-:Y:S02]  /*5090*/  ISETP.GE.U32.AND P5, PT, R0, 0x7fffff8a, PT ;  /* 0x7fffff8a0000780c */ /* 0x000fe40003fa6070 */
[----:B------:R1:W-:Y:S01]  /*50a0*/  STL.64 [R1+0x138], R64 ;  /* 0x0001384001007387 */ /* 0x0003e20000100a00 */
[----:B------:R-:W-:Y:S02]  /*50b0*/  VIADD R0, R216, 0xffffffc5 ;  /* 0xffffffc5d8007836 */ /* 0x000fe40000000000 */
[----:B---3--:R-:W-:Y:S01]  /*50c0*/  IMAD.WIDE R66, R9, 0x4, R172 ;  /* 0x0000000409427825 */ /* 0x008fe200078e02ac */
[----:B------:R4:W-:Y:S03]  /*50d0*/  STL.64 [R1+0x130], R52 ;  /* 0x0001303401007387 */ /* 0x0009e60000100a00 */
[----:B------:R-:W-:Y:S01]  /*50e0*/  IMAD R9, R68, 0x2a, RZ ;  /* 0x0000002a44097824 */ /* 0x000fe200078e02ff */
[----:B------:R2:W-:Y:S01]  /*50f0*/  LDGSTS.E [R8+0x3c00], desc[UR8][R72.64], !P2 ;  /* 0x03c0000048087fae */ /* 0x0005e2000d1a1008 */
[----:B-1----:R-:W-:-:S03]  /*5100*/  IMAD.WIDE R64, R61, 0x4, R176 ;  /* 0x000000043d407825 */ /* 0x002fc600078e02b0 */
        /* <DEDUP_REMOVED lines=8> */
[----:B--2---:R-:W-:-:S03]  /*5190*/  IMAD.WIDE R72, R61, 0x4, R176 ;  /* 0x000000043d487825 */ /* 0x004fc600078e02b0 */
[----:B------:R2:W-:Y:S01]  /*51a0*/  LDGSTS.E [R8+0x4500], desc[UR8][R52.64], !P4 ;  /* 0x0450000034087fae */ /* 0x0005e2000e1a1008 */
[----:B------:R-:W-:Y:S01]  /*51b0*/  ISETP.GE.U32.AND P4, PT, R0, 0x7fffff82, PT ;  /* 0x7fffff820000780c */ /* 0x000fe20003f86070 */
[----:B-1----:R-:W-:Y:S01]  /*51c0*/  IMAD.WIDE R66, R61, 0x4, R172 ;  /* 0x000000043d427825 */ /* 0x002fe200078e02ac */
[----:B------:R-:W-:Y:S01]  /*51d0*/  IADD3 R0, PT, PT, R216, -0x4, RZ ;  /* 0xfffffffcd8007810 */ /* 0x000fe20007ffe0ff */
[----:B------:R3:W-:Y:S02]  /*51e0*/  STL.64 [R1+0x118], R64 ;  /* 0x0001184001007387 */ /* 0x0007e40000100a00 */
[----:B------:R-:W-:Y:S02]  /*51f0*/  IMAD R61, R68, 0x7, RZ ;  /* 0x00000007443d7824 */ /* 0x000fe400078e02ff */
[----:B------:R1:W-:Y:S04]  /*5200*/  LDGSTS.E [R8+0x4c00], desc[UR8][R72.64], !P3 ;  /* 0x04c0000048087fae */ /* 0x0003e8000d9a1008 */
[----:B------:R2:W-:Y:S01]  /*5210*/  STL.64 [R1+0x110], R52 ;  /* 0x0001103401007387 */ /* 0x0005e20000100a00 */
[----:B---3--:R-:W-:-:S03]  /*5220*/  IMAD.WIDE R64, R9, 0x4, R176 ;  /* 0x0000000409407825 */ /* 0x008fc600078e02b0 */
[----:B------:R3:W-:Y:S01]  /*5230*/  LDGSTS.E [R8+0x4d00], desc[UR8][R66.64], !P3 ;  /* 0x04d0000042087fae */ /* 0x0007e2000d9a1008 */
[----:B------:R-:W-:Y:S01]  /*5240*/  ISETP.GE.U32.AND P3, PT, R0, 0x7fffffbd, PT ;  /* 0x7fffffbd0000780c */ /* 0x000fe20003f66070 */
[----:B------:R-:W-:Y:S02]  /*5250*/  IMAD R0, R68, 0x2e, RZ ;  /* 0x0000002e44007824 */ /* 0x000fe400078e02ff */
[----:B------:R1:W-:Y:S01]  /*5260*/  STL.64 [R1+0x108], R72 ;  /* 0x0001084801007387 */ /* 0x0003e20000100a00 */
[----:B--2---:R-:W-:-:S03]  /*5270*/  IMAD.WIDE R52, R9, 0x4, R172 ;  /* 0x0000000409347825 */ /* 0x004fc600078e02ac */
[----:B------:R2:W-:Y:S01]  /*5280*/  LDGSTS.E [R8+0x5400], desc[UR8][R64.64], !P0 ;  /* 0x0540000040087fae */ /* 0x0005e2000c1a1008 */
[----:B------:R-:W-:-:S03]  /*5290*/  VIADD R9, R216, 0xfffffff8 ;  /* 0xfffffff8d8097836 */ /* 0x000fc60000000000 */
[----:B------:R3:W-:Y:S04]  /*52a0*/  STL.64 [R1+0x100], R66 ;  /* 0x0001004201007387 */ /* 0x0007e80000100a00 */
[----:B------:R4:W-:Y:S01]  /*52b0*/  LDGSTS.E [R8+0x5500], desc[UR8][R52.64], !P0 ;  /* 0x0550000034087fae */ /* 0x0009e2000c1a1008 */
[----:B-1----:R-:W-:Y:S01]  /*52c0*/  IMAD.WIDE R72, R0, 0x4, R176 ;  /* 0x0000000400487825 */ /* 0x002fe200078e02b0 */
[----:B------:R-:W-:Y:S02]  /*52d0*/  ISETP.GE.U32.AND P0, PT, R9, 0x7fffffb9, PT ;  /* 0x7fffffb90900780c */ /* 0x000fe40003f06070 */
[----:B------:R2:W-:Y:S01]  /*52e0*/  STL.64 [R1+0xf8], R64 ;  /* 0x0000f84001007387 */ /* 0x0005e20000100a00 */
[----:B------:R-:W-:Y:S02]  /*52f0*/  IMAD R9, R68, 0x32, RZ ;  /* 0x0000003244097824 */ /* 0x000fe400078e02ff */
[----:B---3--:R-:W-:Y:S01]  /*5300*/  IMAD.WIDE R66, R0, 0x4, R172 ;  /* 0x0000000400427825 */ /* 0x008fe200078e02ac */
[----:B------:R1:W-:Y:S03]  /*5310*/  LDGSTS.E [R8+0x5c00], desc[UR8][R72.64], !P6 ;  /* 0x05c0000048087fae */ /* 0x0003e6000f1a1008 */
[----:B------:R-:W-:Y:S01]  /*5320*/  VIADD R0, R216, 0xfffffff4 ;  /* 0xfffffff4d8007836 */ /* 0x000fe20000000000 */
[----:B------:R4:W-:Y:S01]  /*5330*/  STL.64 [R1+0xf0], R52 ;  /* 0x0000f03401007387 */ /* 0x0009e20000100a00 */
[----:B--2---:R-:W-:-:S03]  /*5340*/  IMAD.WIDE R64, R9, 0x4, R176 ;  /* 0x0000000409407825 */ /* 0x004fc600078e02b0 */
[----:B------:R2:W-:Y:S01]  /*5350*/  LDGSTS.E [R8+0x5d00], desc[UR8][R66.64], !P6 ;  /* 0x05d0000042087fae */ /* 0x0005e2000f1a1008 */
[----:B------:R-:W-:Y:S01]  /*5360*/  ISETP.GE.U32.AND P6, PT, R0, 0x7fffffb5, PT ;  /* 0x7fffffb50000780c */ /* 0x000fe20003fc6070 */
[----:B------:R-:W-:Y:S02]  /*5370*/  IMAD R0, R68, 0x36, RZ ;  /* 0x0000003644007824 */ /* 0x000fe400078e02ff */
[----:B------:R1:W-:Y:S01]  /*5380*/  STL.64 [R1+0xe8], R72 ;  /* 0x0000e84801007387 */ /* 0x0003e20000100a00 */
[----:B----4-:R-:W-:-:S03]  /*5390*/  IMAD.WIDE R52, R9, 0x4, R172 ;  /* 0x0000000409347825 */ /* 0x010fc600078e02ac */
[----:B------:R3:W-:Y:S01]  /*53a0*/  LDGSTS.E [R8+0x6400], desc[UR8][R64.64], !P1 ;  /* 0x0640000040087fae */ /* 0x0007e2000c9a1008 */
[----:B------:R-:W-:-:S03]  /*53b0*/  VIADD R9, R216, 0xfffffff0 ;  /* 0xfffffff0d8097836 */ /* 0x000fc60000000000 */
[----:B------:R2:W-:Y:S01]  /*53c0*/  STL.64 [R1+0xe0], R66 ;  /* 0x0000e04201007387 */ /* 0x0005e20000100a00 */
[----:B-1----:R-:W-:-:S03]  /*53d0*/  IMAD.WIDE R72, R0, 0x4, R176 ;  /* 0x0000000400487825 */ /* 0x002fc600078e02b0 */
[----:B------:R1:W-:Y:S01]  /*53e0*/  LDGSTS.E [R8+0x6500], desc[UR8][R52.64], !P1 ;  /* 0x0650000034087fae */ /* 0x0003e2000c9a1008 */
[----:B------:R-:W-:Y:S01]  /*53f0*/  ISETP.GE.U32.AND P1, PT, R9, 0x7fffffb1, PT ;  /* 0x7fffffb10900780c */ /* 0x000fe20003f26070 */
[----:B------:R-:W-:Y:S02]  /*5400*/  IMAD R9, R68, 0x3a, RZ ;  /* 0x0000003a44097824 */ /* 0x000fe400078e02ff */
[----:B------:R3:W-:Y:S01]  /*5410*/  STL.64 [R1+0xd8], R64 ;  /* 0x0000d84001007387 */ /* 0x0007e20000100a00 */
[----:B--2---:R-:W-:Y:S01]  /*5420*/  IMAD.WIDE R66, R0, 0x4, R172 ;  /* 0x0000000400427825 */ /* 0x004fe200078e02ac */
[----:B------:R-:W-:Y:S02]  /*5430*/  IADD3 R0, PT, PT, R216, -0x14, RZ ;  /* 0xffffffecd8007810 */ /* 0x000fe40007ffe0ff */
[----:B------:R-:W-:Y:S04]  /*5440*/  LDGSTS.E [R8+0x6c00], desc[UR8][R72.64], !P5 ;  /* 0x06c0000048087fae */ /* 0x000fe8000e9a1008 */
[----:B------:R1:W-:Y:S01]  /*5450*/  STL.64 [R1+0xd0], R52 ;  /* 0x0000d03401007387 */ /* 0x0003e20000100a00 */
[----:B---3--:R-:W-:-:S03]  /*5460*/  IMAD.WIDE R64, R9, 0x4, R176 ;  /* 0x0000000409407825 */ /* 0x008fc600078e02b0 */
[----:B------:R-:W-:Y:S01]  /*5470*/  LDGSTS.E [R8+0x6d00], desc[UR8][R66.64], !P5 ;  /* 0x06d0000042087fae */ /* 0x000fe2000e9a1008 */
[----:B------:R-:W-:Y:S01]  /*5480*/  ISETP.GE.U32.AND P5, PT, R0, 0x7fffffad, PT ;  /* 0x7fffffad0000780c */ /* 0x000fe20003fa6070 */
[----:B------:R-:W-:Y:S02]  /*5490*/  IMAD R0, R68, 0x3e, RZ ;  /* 0x0000003e44007824 */ /* 0x000fe400078e02ff */
[----:B------:R-:W-:Y:S01]  /*54a0*/  STL.64 [R1+0xb8], R72 ;  /* 0x0000b84801007387 */ /* 0x000fe20000100a00 */
[----:B-1----:R-:W-:-:S03]  /*54b0*/  IMAD.WIDE R52, R9, 0x4, R172 ;  /* 0x0000000409347825 */ /* 0x002fc600078e02ac */
[----:B------:R-:W-:Y:S01]  /*54c0*/  STL.64 [R1+0xb0], R66 ;  /* 0x0000b04201007387 */ /* 0x000fe20000100a00 */
[----:B------:R-:W-:-:S03]  /*54d0*/  VIADD R9, R216, 0xffffffe8 ;  /* 0xffffffe8d8097836 */ /* 0x000fc60000000000 */
[----:B------:R1:W-:Y:S04]  /*54e0*/  STL.64 [R1+0xa8], R64 ;  /* 0x0000a84001007387 */ /* 0x0003e80000100a00 */
[----:B------:R1:W-:Y:S04]  /*54f0*/  LDGSTS.E [R8+0x7400], desc[UR8][R64.64], !P2 ;  /* 0x0740000040087fae */ /* 0x0003e8000d1a1008 */
[----:B------:R2:W-:Y:S04]  /*5500*/  STL.64 [R1+0xa0], R52 ;  /* 0x0000a03401007387 */ /* 0x0005e80000100a00 */
[----:B------:R2:W-:Y:S01]  /*5510*/  LDGSTS.E [R8+0x7500], desc[UR8][R52.64], !P2 ;  /* 0x0750000034087fae */ /* 0x0005e2000d1a1008 */
[----:B------:R-:W-:Y:S01]  /*5520*/  ISETP.GE.U32.AND P2, PT, R9, 0x7fffffa9, PT ;  /* 0x7fffffa90900780c */ /* 0x000fe20003f46070 */
[----:B------:R-:W-:-:S02]  /*5530*/  VIADD R9, R216, 0xffffffe4 ;  /* 0xffffffe4d8097836 */ /* 0x000fc40000000000 */
[----:B-1----:R-:W-:-:S05]  /*5540*/  IMAD.WIDE R64, R0, 0x4, R176 ;  /* 0x0000000400407825 */ /* 0x002fca00078e02b0 */
[----:B------:R1:W-:Y:S01]  /*5550*/  LDGSTS.E [R8+0x7c00], desc[UR8][R64.64], !P4 ;  /* 0x07c0000040087fae */ /* 0x0003e2000e1a1008 */
[----:B--2---:R-:W-:-:S03]  /*5560*/  IMAD.WIDE R52, R0, 0x4, R172 ;  /* 0x0000000400347825 */ /* 0x004fc600078e02ac */
[----:B------:R1:W-:Y:S01]  /*5570*/  STL.64 [R1+0x98], R64 ;  /* 0x0000984001007387 */ /* 0x0003e20000100a00 */
[----:B------:R-:W-:-:S03]  /*5580*/  IMAD R0, R68, 0x3, RZ ;  /* 0x0000000344007824 */ /* 0x000fc600078e02ff */
[----:B------:R2:W-:Y:S01]  /*5590*/  LDGSTS.E [R8+0x7d00], desc[UR8][R52.64], !P4 ;  /* 0x07d0000034087fae */ /* 0x0005e2000e1a1008 */
[----:B------:R-:W-:Y:S01]  /*55a0*/  ISETP.GE.U32.AND P4, PT, R9, 0x7fffffa5, PT ;  /* 0x7fffffa50900780c */ /* 0x000fe20003f86070 */
[----:B------:R-:W-:Y:S02]  /*55b0*/  VIADD R9, R62, UR4 ;  /* 0x000000043e097c36 */ /* 0x000fe40008000000 */
[C---:B------:R-:W-:Y:S01]  /*55c0*/  IMAD.WIDE R72, R0.reuse, 0x4, R176 ;  /* 0x0000000400487825 */ /* 0x040fe200078e02b0 */
[----:B------:R2:W-:Y:S03]  /*55d0*/  STL.64 [R1+0x90], R52 ;  /* 0x0000903401007387 */ /* 0x0005e60000100a00 */
[----:B------:R-:W-:Y:S01]  /*55e0*/  IMAD.WIDE R66, R0, 0x4, R172 ;  /* 0x0000000400427825 */ /* 0x000fe200078e02ac */
[----:B------:R-:W-:Y:S01]  /*55f0*/  IADD3 R0, PT, PT, R216, -0x20, RZ ;  /* 0xffffffe0d8007810 */ /* 0x000fe20007ffe0ff */
[----:B------:R3:W-:Y:S02]  /*5600*/  LDGSTS.E [R9+0x600], desc[UR8][R72.64], !P3 ;  /* 0x0060000048097fae */ /* 0x0007e4000d9a1008 */
[----:B-1----:R-:W-:-:S02]  /*5610*/  IMAD.WIDE R64, R61, 0x4, R176 ;  /* 0x000000043d407825 */ /* 0x002fc400078e02b0 */
[----:B------:R1:W-:Y:S01]  /*5620*/  LDGSTS.E [R9+0x700], desc[UR8][R66.64], !P3 ;  /* 0x0070000042097fae */ /* 0x0003e2000d9a1008 */
[----:B------:R-:W-:Y:S01]  /*5630*/  ISETP.GE.U32.AND P3, PT, R0, 0x7fffffa1, PT ;  /* 0x7fffffa10000780c */ /* 0x000fe20003f66070 */
[----:B------:R-:W-:Y:S02]  /*5640*/  IMAD R0, R68, 0xb, RZ ;  /* 0x0000000b44007824 */ /* 0x000fe400078e02ff */
[----:B--2---:R-:W-:Y:S01]  /*5650*/  IMAD.WIDE R52, R61, 0x4, R172 ;  /* 0x000000043d347825 */ /* 0x004fe200078e02ac */
[----:B------:R2:W-:Y:S03]  /*5660*/  LDGSTS.E [R9+0xe00], desc[UR8][R64.64], !P0 ;  /* 0x00e0000040097fae */ /* 0x0005e6000c1a1008 */
[C---:B------:R-:W-:Y:S01]  /*5670*/  VIADD R61, R216.reuse, 0xffffffdc ;  /* 0xffffffdcd83d7836 */ /* 0x040fe20000000000 */
[----:B------:R4:W-:Y:S01]  /*5680*/  LDGSTS.E [R9+0xf00], desc[UR8][R52.64], !P0 ;  /* 0x00f0000034097fae */ /* 0x0009e2000c1a1008 */
[----:B------:R-:W-:-:S03]  /*5690*/  VIADD R62, R216, 0xffffffc8 ;  /* 0xffffffc8d83e7836 */ /* 0x000fc60000000000 */
[----:B------:R-:W-:Y:S01]  /*56a0*/  ISETP.GE.U32.AND P0, PT, R61, 0x7fffff9d, PT ;  /* 0x7fffff9d3d00780c */ /* 0x000fe20003f06070 */
[----:B------:R-:W-:Y:S01]  /*56b0*/  IMAD R61, R68, 0xf, RZ ;  /* 0x0000000f443d7824 */ /* 0x000fe200078e02ff */
[----:B------:R3:W-:Y:S04]  /*56c0*/  STL.64 [R1+0x160], R72 ;  /* 0x0001604801007387 */ /* 0x0007e80000100a00 */
[----:B------:R1:W-:Y:S04]  /*56d0*/  STL.64 [R1+0x168], R66 ;  /* 0x0001684201007387 */ /* 0x0003e80000100a00 */
[----:B------:R2:W-:Y:S01]  /*56e0*/  STL.64 [R1+0x170], R64 ;  /* 0x0001704001007387 */ /* 0x0005e20000100a00 */
[----:B---3--:R-:W-:-:S03]  /*56f0*/  IMAD.WIDE R72, R0, 0x4, R176 ;  /* 0x0000000400487825 */ /* 0x008fc600078e02b0 */
[----:B------:R4:W-:Y:S01]  /*5700*/  STL.64 [R1+0x178], R52 ;  /* 0x0001783401007387 */ /* 0x0009e20000100a00 */
[----:B-1----:R-:W-:-:S03]  /*5710*/  IMAD.WIDE R66, R0, 0x4, R172 ;  /* 0x0000000400427825 */ /* 0x002fc600078e02ac */
[----:B------:R1:W-:Y:S01]  /*5720*/  LDGSTS.E [R9+0x1600], desc[UR8][R72.64], !P6 ;  /* 0x0160000048097fae */ /* 0x0003e2000f1a1008 */
[----:B------:R-:W-:-:S03]  /*5730*/  VIADD R0, R216, 0xffffffd8 ;  /* 0xffffffd8d8007836 */ /* 0x000fc60000000000 */
[----:B------:R3:W-:Y:S01]  /*5740*/  LDGSTS.E [R9+0x1700], desc[UR8][R66.64], !P6 ;  /* 0x0170000042097fae */ /* 0x0007e2000f1a1008 */
[----:B--2---:R-:W-:Y:S01]  /*5750*/  IMAD.WIDE R64, R61, 0x4, R176 ;  /* 0x000000043d407825 */ /* 0x004fe200078e02b0 */
[----:B------:R-:W-:-:S03]  /*5760*/  ISETP.GE.U32.AND P6, PT, R0, 0x7fffff99, PT ;  /* 0x7fffff990000780c */ /* 0x000fc60003fc6070 */
[----:B----4-:R-:W-:Y:S01]  /*5770*/  IMAD.WIDE R52, R61, 0x4, R172 ;  /* 0x000000043d347825 */ /* 0x010fe200078e02ac */
[----:B------:R2:W-:Y:S03]  /*5780*/  LDGSTS.E [R9+0x1e00], desc[UR8][R64.64], !P1 ;  /* 0x01e0000040097fae */ /* 0x0005e6000c9a1008 */
[----:B------:R-:W-:Y:S01]  /*5790*/  VIADD R61, R216, 0xffffffd4 ;  /* 0xffffffd4d83d7836 */ /* 0x000fe20000000000 */
[----:B------:R4:W-:Y:S01]  /*57a0*/  LDGSTS.E [R9+0x1f00], desc[UR8][R52.64], !P1 ;  /* 0x01f0000034097fae */ /* 0x0009e2000c9a1008 */
[----:B------:R-:W-:-:S03]  /*57b0*/  IMAD R0, R68, 0x13, RZ ;  /* 0x0000001344007824 */ /* 0x000fc600078e02ff */
[----:B------:R-:W-:Y:S01]  /*57c0*/  ISETP.GE.U32.AND P1, PT, R61, 0x7fffff95, PT ;  /* 0x7fffff953d00780c */ /* 0x000fe20003f26070 */
[----:B------:R-:W-:Y:S01]  /*57d0*/  IMAD R61, R68, 0x17, RZ ;  /* 0x00000017443d7824 */ /* 0x000fe200078e02ff */
[----:B------:R1:W-:Y:S04]  /*57e0*/  STL.64 [R1+0x180], R72 ;  /* 0x0001804801007387 */ /* 0x0003e80000100a00 */
[----:B------:R3:W-:Y:S04]  /*57f0*/  STL.64 [R1+0x188], R66 ;  /* 0x0001884201007387 */ /* 0x0007e80000100a00 */
[----:B------:R2:W-:Y:S01]  /*5800*/  STL.64 [R1+0x190], R64 ;  /* 0x0001904001007387 */ /* 0x0005e20000100a00 */
[----:B-1----:R-:W-:-:S03]  /*5810*/  IMAD.WIDE R72, R0, 0x4, R176 ;  /* 0x0000000400487825 */ /* 0x002fc600078e02b0 */
[----:B------:R4:W-:Y:S01]  /*5820*/  STL.64 [R1+0x198], R52 ;  /* 0x0001983401007387 */ /* 0x0009e20000100a00 */
[----:B---3--:R-:W-:Y:S01]  /*5830*/  IMAD.WIDE R66, R0, 0x4, R172 ;  /* 0x0000000400427825 */ /* 0x008fe200078e02ac */
[----:B------:R-:W-:Y:S02]  /*5840*/  IADD3 R0, PT, PT, R216, -0x30, RZ ;  /* 0xffffffd0d8007810 */ /* 0x000fe40007ffe0ff */
[----:B------:R1:W-:Y:S01]  /*5850*/  LDGSTS.E [R9+0x2600], desc[UR8][R72.64], !P5 ;  /* 0x0260000048097fae */ /* 0x0003e2000e9a1008 */
[----:B--2---:R-:W-:-:S03]  /*5860*/  IMAD.WIDE R64, R61, 0x4, R176 ;  /* 0x000000043d407825 */ /* 0x004fc600078e02b0 */
[----:B------:R2:W-:Y:S01]  /*5870*/  LDGSTS.E [R9+0x2700], desc[UR8][R66.64], !P5 ;  /* 0x0270000042097fae */ /* 0x0005e2000e9a1008 */
[----:B------:R-:W-:Y:S01]  /*5880*/  ISETP.GE.U32.AND P5, PT, R0, 0x7fffff91, PT ;  /* 0x7fffff910000780c */ /* 0x000fe20003fa6070 */
[----:B------:R-:W-:Y:S02]  /*5890*/  IMAD R0, R68, 0x1b, RZ ;  /* 0x0000001b44007824 */ /* 0x000fe400078e02ff */
[----:B----4-:R-:W-:Y:S01]  /*58a0*/  IMAD.WIDE R52, R61, 0x4, R172 ;  /* 0x000000043d347825 */ /* 0x010fe200078e02ac */
[----:B------:R3:W-:Y:S03]  /*58b0*/  LDGSTS.E [R9+0x2e00], desc[UR8][R64.64], !P2 ;  /* 0x02e0000040097fae */ /* 0x0007e6000d1a1008 */
[----:B------:R-:W-:Y:S01]  /*58c0*/  VIADD R61, R216, 0xffffffcc ;  /* 0xffffffccd83d7836 */ /* 0x000fe20000000000 */
[----:B------:R4:W-:Y:S04]  /*58d0*/  LDGSTS.E [R9+0x2f00], desc[UR8][R52.64], !P2 ;  /* 0x02f0000034097fae */ /* 0x0009e8000d1a1008 */
[----:B------:R-:W-:Y:S01]  /*58e0*/  ISETP.GE.U32.AND P2, PT, R61, 0x7fffff8d, PT ;  /* 0x7fffff8d3d00780c */ /* 0x000fe20003f46070 */
[----:B------:R-:W-:Y:S01]  /*58f0*/  IMAD R61, R68, 0x1f, RZ ;  /* 0x0000001f443d7824 */ /* 0x000fe200078e02ff */
[----:B------:R1:W-:Y:S04]  /*5900*/  STL.64 [R1+0x1a0], R72 ;  /* 0x0001a04801007387 */ /* 0x0003e80000100a00 */
[----:B------:R2:W-:Y:S04]  /*5910*/  STL.64 [R1+0x1a8], R66 ;  /* 0x0001a84201007387 */ /* 0x0005e80000100a00 */
[----:B------:R3:W-:Y:S01]  /*5920*/  STL.64 [R1+0x1b0], R64 ;  /* 0x0001b04001007387 */ /* 0x0007e20000100a00 */
[----:B-1----:R-:W-:-:S03]  /*5930*/  IMAD.WIDE R72, R0, 0x4, R176 ;  /* 0x0000000400487825 */ /* 0x002fc600078e02b0 */
[----:B------:R4:W-:Y:S01]  /*5940*/  STL.64 [R1+0x1b8], R52 ;  /* 0x0001b83401007387 */ /* 0x0009e20000100a00 */
[----:B--2---:R-:W-:-:S03]  /*5950*/  IMAD.WIDE R66, R0, 0x4, R172 ;  /* 0x0000000400427825 */ /* 0x004fc600078e02ac */
[----:B------:R1:W-:Y:S01]  /*5960*/  LDGSTS.E [R9+0x3600], desc[UR8][R72.64], !P4 ;  /* 0x0360000048097fae */ /* 0x0003e2000e1a1008 */
[----:B---3--:R-:W-:-:S03]  /*5970*/  IMAD.WIDE R64, R61, 0x4, R176 ;  /* 0x000000043d407825 */ /* 0x008fc600078e02b0 */
[----:B------:R2:W-:Y:S01]  /*5980*/  LDGSTS.E [R9+0x3700], desc[UR8][R66.64], !P4 ;  /* 0x0370000042097fae */ /* 0x0005e2000e1a1008 */
[----:B------:R-:W-:Y:S01]  /*5990*/  ISETP.GE.U32.AND P4, PT, R62, 0x7fffff89, PT ;  /* 0x7fffff893e00780c */ /* 0x000fe20003f86070 */
[C---:B------:R-:W-:Y:S02]  /*59a0*/  VIADD R0, R216.reuse, 0xffffffc4 ;  /* 0xffffffc4d8007836 */ /* 0x040fe40000000000 */
[----:B------:R3:W-:Y:S01]  /*59b0*/  LDGSTS.E [R9+0x3e00], desc[UR8][R64.64], !P3 ;  /* 0x03e0000040097fae */ /* 0x0007e2000d9a1008 */
[----:B----4-:R-:W-:Y:S01]  /*59c0*/  IMAD.WIDE R52, R61, 0x4, R172 ;  /* 0x000000043d347825 */ /* 0x010fe200078e02ac */
[----:B------:R-:W-:Y:S02]  /*59d0*/  IADD3 R62, PT, PT, R216, -0x40, RZ ;  /* 0xffffffc0d83e7810 */ /* 0x000fe40007ffe0ff */
[----:B------:R1:W-:Y:S01]  /*59e0*/  STL.64 [R1+0x1c0], R72 ;  /* 0x0001c04801007387 */ /* 0x0003e20000100a00 */
[----:B------:R-:W-:-:S03]  /*59f0*/  IMAD R61, R68, 0x27, RZ ;  /* 0x00000027443d7824 */ /* 0x000fc600078e02ff */
[----:B------:R4:W-:Y:S01]  /*5a00*/  LDGSTS.E [R9+0x3f00], desc[UR8][R52.64], !P3 ;  /* 0x03f0000034097fae */ /* 0x0009e2000d9a1008 */
[----:B------:R-:W-:Y:S01]  /*5a10*/  ISETP.GE.U32.AND P3, PT, R0, 0x7fffff85, PT ;  /* 0x7fffff850000780c */ /* 0x000fe20003f66070 */
[----:B------:R-:W-:Y:S02]  /*5a20*/  IMAD R0, R68, 0x23, RZ ;  /* 0x0000002344007824 */ /* 0x000fe400078e02ff */
[----:B------:R2:W-:Y:S01]  /*5a30*/  STL.64 [R1+0x1c8], R66 ;  /* 0x0001c84201007387 */ /* 0x0005e20000100a00 */
[----:B------:R-:W-:-:S03]  /*5a40*/  IMAD.WIDE R76, R61, 0x4, R176 ;  /* 0x000000043d4c7825 */ /* 0x000fc600078e02b0 */
[----:B------:R3:W-:Y:S01]  /*5a50*/  STL.64 [R1+0x1d8], R64 ;  /* 0x0001d84001007387 */ /* 0x0007e20000100a00 */
[----:B-1----:R-:W-:-:S03]  /*5a60*/  IMAD.WIDE R72, R61, 0x4, R172 ;  /* 0x000000043d487825 */ /* 0x002fc600078e02ac */
[----:B------:R4:W-:Y:S01]  /*5a70*/  STL.64 [R1+0x1d0], R52 ;  /* 0x0001d03401007387 */ /* 0x0009e20000100a00 */
[----:B------:R-:W-:Y:S02]  /*5a80*/  IMAD R61, R68, 0x33, RZ ;  /* 0x00000033443d7824 */ /* 0x000fe400078e02ff */
[----:B--2---:R-:W-:-:S04]  /*5a90*/  IMAD.WIDE R66, R0, 0x4, R176 ;  /* 0x0000000400427825 */ /* 0x004fc800078e02b0 */
[----:B---3--:R-:W-:Y:S01]  /*5aa0*/  VIADD R64, R216, 0xffffff8b ;  /* 0xffffff8bd8407836 */ /* 0x008fe20000000000 */
[----:B------:R1:W-:Y:S01]  /*5ab0*/  STL.64 [R1+0x208], R66 ;  /* 0x0002084201007387 */ /* 0x0003e20000100a00 */
[----:B------:R-:W-:Y:S02]  /*5ac0*/  IMAD R65, R27, UR5, RZ ;  /* 0x000000051b417c24 */ /* 0x000fe4000f8e02ff */
[----:B----4-:R-:W-:Y:S01]  /*5ad0*/  IMAD.WIDE R52, R0, 0x4, R172 ;  /* 0x0000000400347825 */ /* 0x010fe200078e02ac */
[----:B------:R1:W-:Y:S03]  /*5ae0*/  LDGSTS.E [R9+0x4600], desc[UR8][R66.64], !P0 ;  /* 0x0460000042097fae */ /* 0x0003e6000c1a1008 */
[----:B------:R-:W-:Y:S01]  /*5af0*/  IMAD R0, R68, 0x2b, RZ ;  /* 0x0000002b44007824 */ /* 0x000fe200078e02ff */
[----:B------:R2:W-:Y:S04]  /*5b00*/  STL.64 [R1+0x200], R52 ;  /* 0x0002003401007387 */ /* 0x0005e80000100a00 */
[----:B------:R2:W-:Y:S01]  /*5b10*/  LDGSTS.E [R9+0x4700], desc[UR8][R52.64], !P0 ;  /* 0x0470000034097fae */ /* 0x0005e2000c1a1008 */
[----:B------:R-:W-:Y:S01]  /*5b20*/  ISETP.GE.U32.AND P0, PT, R62, 0x7fffff81, PT ;  /* 0x7fffff813e00780c */ /* 0x000fe20003f06070 */
[----:B-1----:R-:W-:-:S02]  /*5b30*/  IMAD.WIDE R66, R0, 0x4, R176 ;  /* 0x0000000400427825 */ /* 0x002fc400078e02b0 */
[----:B------:R1:W-:Y:S04]  /*5b40*/  STL.64 [R1+0x228], R76 ;  /* 0x0002284c01007387 */ /* 0x0003e80000100a00 */
[----:B------:R1:W-:Y:S01]  /*5b50*/  LDGSTS.E [R9+0x4e00], desc[UR8][R76.64], !P6 ;  /* 0x04e000004c097fae */ /* 0x0003e2000f1a1008 */
[----:B--2---:R-:W-:-:S03]  /*5b60*/  IMAD.WIDE R52, R0, 0x4, R172 ;  /* 0x0000000400347825 */ /* 0x004fc600078e02ac */
[----:B------:R2:W-:Y:S01]  /*5b70*/  STL.64 [R1+0x220], R72 ;  /* 0x0002204801007387 */ /* 0x0005e20000100a00 */
[----:B------:R-:W-:-:S03]  /*5b80*/  IMAD R0, R68, 0x2f, RZ ;  /* 0x0000002f44007824 */ /* 0x000fc600078e02ff */
[----:B------:R2:W-:Y:S01]  /*5b90*/  LDGSTS.E [R9+0x4f00], desc[UR8][R72.64], !P6 ;  /* 0x04f0000048097fae */ /* 0x0005e2000f1a1008 */
[----:B------:R-:W-:Y:S01]  /*5ba0*/  ISETP.GE.AND P6, PT, R217, R62, PT ;  /* 0x0000003ed900720c */ /* 0x000fe20003fc6270 */
[----:B------:R-:W-:Y:S02]  /*5bb0*/  VIADD R62, R216, 0xffffff8f ;  /* 0xffffff8fd83e7836 */ /* 0x000fe40000000000 */
[----:B-1----:R-:W-:Y:S01]  /*5bc0*/  IMAD.WIDE R76, R0, 0x4, R176 ;  /* 0x00000004004c7825 */ /* 0x002fe200078e02b0 */
[----:B------:R1:W-:Y:S01]  /*5bd0*/  STL.64 [R1+0x268], R66 ;  /* 0x0002684201007387 */ /* 0x0003e20000100a00 */
[----:B------:R-:W-:-:S03]  /*5be0*/  SEL R195, RZ, 0x4, P6 ;  /* 0x00000004ffc37807 */ /* 0x000fc60003000000 */
[----:B------:R1:W-:Y:S01]  /*5bf0*/  LDGSTS.E [R9+0x5600], desc[UR8][R66.64], !P1 ;  /* 0x0560000042097fae */ /* 0x0003e2000c9a1008 */
[----:B--2---:R-:W-:-:S03]  /*5c00*/  IMAD.WIDE R72, R0, 0x4, R172 ;  /* 0x0000000400487825 */ /* 0x004fc600078e02ac */
[----:B------:R2:W-:Y:S01]  /*5c10*/  STL.64 [R1+0x260], R52 ;  /* 0x0002603401007387 */ /* 0x0005e20000100a00 */
[----:B------:R-:W-:-:S03]  /*5c20*/  IMAD R0, R217, R69, RZ ;  /* 0x00000045d9007224 */ /* 0x000fc600078e02ff */
[----:B------:R2:W-:Y:S01]  /*5c30*/  LDGSTS.E [R9+0x5700], desc[UR8][R52.64], !P1 ;  /* 0x0570000034097fae */ /* 0x0005e2000c9a1008 */
[----:B------:R-:W-:Y:S01]  /*5c40*/  ISETP.GE.U32.AND P1, PT, R64, 0x7fffff4c, PT ;  /* 0x7fffff4c4000780c */ /* 0x000fe20003f26070 */
[----:B------:R-:W-:Y:S02]  /*5c50*/  VIADD R64, R216, 0xffffff93 ;  /* 0xffffff93d8407836 */ /* 0x000fe40000000000 */
[C---:B-1----:R-:W-:Y:S01]  /*5c60*/  IMAD.WIDE R66, R61.reuse, 0x4, R176 ;  /* 0x000000043d427825 */ /* 0x042fe200078e02b0 */
[----:B------:R1:W-:Y:S02]  /*5c70*/  STL.64 [R1+0x258], R76 ;  /* 0x0002584c01007387 */ /* 0x0003e40000100a00 */
[----:B------:R-:W-:Y:S01]  /*5c80*/  ISETP.GE.U32.AND P6, PT, R64, 0x7fffff54, PT ;  /* 0x7fffff544000780c */ /* 0x000fe20003fc6070 */
[----:B------:R-:W-:Y:S01]  /*5c90*/  IMAD R64, R28, UR5, RZ ;  /* 0x000000051c407c24 */ /* 0x000fe2000f8e02ff */
[----:B------:R1:W-:Y:S01]  /*5ca0*/  LDGSTS.E [R9+0x5e00], desc[UR8][R76.64], !P5 ;  /* 0x05e000004c097fae */ /* 0x0003e2000e9a1008 */
[----:B--2---:R-:W-:-:S03]  /*5cb0*/  IMAD.WIDE R52, R61, 0x4, R172 ;  /* 0x000000043d347825 */ /* 0x004fc600078e02ac */
[----:B------:R2:W-:Y:S01]  /*5cc0*/  STL.64 [R1+0x250], R72 ;  /* 0x0002504801007387 */ /* 0x0005e20000100a00 */
[----:B------:R-:W-:-:S03]  /*5cd0*/  IMAD R61, R30, UR5, RZ ;  /* 0x000000051e3d7c24 */ /* 0x000fc6000f8e02ff */
[----:B------:R2:W-:Y:S01]  /*5ce0*/  LDGSTS.E [R9+0x5f00], desc[UR8][R72.64], !P5 ;  /* 0x05f0000048097fae */ /* 0x0005e2000e9a1008 */
[----:B------:R-:W-:-:S03]  /*5cf0*/  LEA R156, P5, R0, UR14, 0x2 ;  /* 0x0000000e009c7c11 */ /* 0x000fc6000f8a10ff */
[----:B------:R3:W-:Y:S01]  /*5d00*/  STL.64 [R1+0x248], R66 ;  /* 0x0002484201007387 */ /* 0x0007e20000100a00 */
[----:B------:R-:W-:Y:S01]  /*5d10*/  LEA.HI.X.SX32 R0, R0, UR15, 0x2, P5 ;  /* 0x0000000f00007c11 */ /* 0x000fe2000a8f16ff */
[----:B-1----:R-:W-:Y:S01]  /*5d20*/  IMAD R76, R20, UR5, RZ ;  /* 0x00000005144c7c24 */ /* 0x002fe2000f8e02ff */
[C---:B------:R-:W-:Y:S01]  /*5d30*/  LEA R16, P5, R48.reuse, R156, 0x2 ;  /* 0x0000009c30107211 */ /* 0x040fe200078a10ff */
[----:B------:R3:W-:Y:S01]  /*5d40*/  LDGSTS.E [R9+0x6600], desc[UR8][R66.64], !P2 ;  /* 0x0660000042097fae */ /* 0x0007e2000d1a1008 */
[----:B------:R-:W-:Y:S02]  /*5d50*/  IMAD R77, R19, UR5, RZ ;  /* 0x00000005134d7c24 */ /* 0x000fe4000f8e02ff */
[----:B------:R-:W-:Y:S01]  /*5d60*/  LEA.HI.X.SX32 R17, R48, R0, 0x2, P5 ;  /* 0x0000000030117211 */ /* 0x000fe200028f16ff */
[----:B------:R1:W-:Y:S01]  /*5d70*/  STL.64 [R1+0x240], R52 ;  /* 0x0002403401007387 */ /* 0x0003e20000100a00 */
[----:B--2---:R-:W-:Y:S01]  /*5d80*/  IMAD R73, R22, UR5, RZ ;  /* 0x0000000516497c24 */ /* 0x004fe2000f8e02ff */
[----:B------:R-:W-:Y:S01]  /*5d90*/  LEA R20, P5, R42, R156, 0x2 ;  /* 0x0000009c2a147211 */ /* 0x000fe200078a10ff */
[----:B------:R-:W-:Y:S01]  /*5da0*/  IMAD R72, R23, UR5, RZ ;  /* 0x0000000517487c24 */ /* 0x000fe2000f8e02ff */
[----:B------:R1:W-:Y:S01]  /*5db0*/  LDGSTS.E [R9+0x6700], desc[UR8][R52.64], !P2 ;  /* 0x0670000034097fae */ /* 0x0003e2000d1a1008 */
[----:B------:R-:W-:Y:S01]  /*5dc0*/  ISETP.GE.U32.AND P2, PT, R62, 0x7fffff50, PT ;  /* 0x7fffff503e00780c */ /* 0x000fe20003f46070 */
[----:B------:R-:W-:Y:S01]  /*5dd0*/  IMAD R62, R29, UR5, RZ ;  /* 0x000000051d3e7c24 */ /* 0x000fe2000f8e02ff */
[----:B------:R-:W-:Y:S01]  /*5de0*/  LEA.HI.X.SX32 R21, R42, R0, 0x2, P5 ;  /* 0x000000002a157211 */ /* 0x000fe200028f16ff */
[----:B------:R2:W-:Y:S01]  /*5df0*/  LDGSTS.E [R9+0x6e00], desc[UR8][R98.64], !P4 ;  /* 0x06e0000062097fae */ /* 0x0005e2000e1a1008 */
[----:B---3--:R-:W-:Y:S01]  /*5e00*/  IMAD R66, R26, UR5, RZ ;  /* 0x000000051a427c24 */ /* 0x008fe2000f8e02ff */
[C---:B------:R-:W-:Y:S01]  /*5e10*/  LEA R24, P5, R40.reuse, R156, 0x2 ;  /* 0x0000009c28187211 */ /* 0x040fe200078a10ff */
[----:B------:R-:W-:Y:S01]  /*5e20*/  IMAD R67, R25, UR5, RZ ;  /* 0x0000000519437c24 */ /* 0x000fe2000f8e02ff */
[----:B------:R2:W-:Y:S02]  /*5e30*/  STL.64 [R1+0x238], R98 ;  /* 0x0002386201007387 */ /* 0x0005e40000100a00 */
[----:B------:R-:W-:Y:S01]  /*5e40*/  LEA.HI.X.SX32 R25, R40, R0, 0x2, P5 ;  /* 0x0000000028197211 */ /* 0x000fe200028f16ff */
[----:B-1----:R-:W-:Y:S01]  /*5e50*/  IMAD.WIDE R52, R91, 0x4, R172 ;  /* 0x000000045b347825 */ /* 0x002fe200078e02ac */
[----:B------:R-:W-:-:S03]  /*5e60*/  LEA R28, P5, R61, R156, 0x2 ;  /* 0x0000009c3d1c7211 */ /* 0x000fc600078a10ff */
[----:B------:R-:W-:Y:S01]  /*5e70*/  IMAD R91, R54, UR5, RZ ;  /* 0x00000005365b7c24 */ /* 0x000fe2000f8e02ff */
[----:B------:R1:W-:Y:S01]  /*5e80*/  LDGSTS.E [R9+0x6f00], desc[UR8][R52.64], !P4 ;  /* 0x06f0000034097fae */ /* 0x0003e2000e1a1008 */
[----:B------:R-:W-:Y:S02]  /*5e90*/  LEA R14, P4, R49, R156, 0x2 ;  /* 0x0000009c310e7211 */ /* 0x000fe400078810ff */
[-C--:B------:R-:W-:Y:S01]  /*5ea0*/  LEA.HI.X.SX32 R29, R61, R0.reuse, 0x2, P5 ;  /* 0x000000003d1d7211 */ /* 0x080fe200028f16ff */
[----:B--2---:R-:W-:Y:S01]  /*5eb0*/  IMAD R99, R57, UR5, RZ ;  /* 0x0000000539637c24 */ /* 0x004fe2000f8e02ff */
[----:B------:R-:W-:Y:S01]  /*5ec0*/  LEA.HI.X.SX32 R15, R49, R0, 0x2, P4 ;  /* 0x00000000310f7211 */ /* 0x000fe200020f16ff */
[----:B------:R1:W-:Y:S01]  /*5ed0*/  STL.64 [R1+0x230], R52 ;  /* 0x0002303401007387 */ /* 0x0003e20000100a00 */
[-C--:B------:R-:W-:Y:S02]  /*5ee0*/  LEA R18, P4, R43, R156.reuse, 0x2 ;  /* 0x0000009c2b127211 */ /* 0x080fe400078810ff */
[----:B------:R-:W-:-:S02]  /*5ef0*/  LEA R40, P5, R64, R156, 0x2 ;  /* 0x0000009c40287211 */ /* 0x000fc400078a10ff */
[----:B------:R-:W-:Y:S02]  /*5f00*/  LEA.HI.X.SX32 R19, R43, R0, 0x2, P4 ;  /* 0x000000002b137211 */ /* 0x000fe400020f16ff */
[----:B------:R-:W-:-:S04]  /*5f10*/  LEA R22, P4, R41, R156, 0x2 ;  /* 0x0000009c29167211 */ /* 0x000fc800078810ff */
[----:B------:R-:W-:Y:S02]  /*5f20*/  LEA.HI.X.SX32 R23, R41, R0, 0x2, P4 ;  /* 0x0000000029177211 */ /* 0x000fe400020f16ff */
[C---:B------:R-:W-:Y:S02]  /*5f30*/  LEA R26, P4, R31.reuse, R156, 0x2 ;  /* 0x0000009c1f1a7211 */ /* 0x040fe400078810ff */
[-C--:B------:R-:W-:Y:S02]  /*5f40*/  LEA.HI.X.SX32 R41, R64, R0.reuse, 0x2, P5 ;  /* 0x0000000040297211 */ /* 0x080fe400028f16ff */
[----:B------:R-:W-:Y:S02]  /*5f50*/  LEA.HI.X.SX32 R27, R31, R0, 0x2, P4 ;  /* 0x000000001f1b7211 */ /* 0x000fe400020f16ff */
[-C--:B------:R-:W-:Y:S02]  /*5f60*/  LEA R30, P4, R62, R156.reuse, 0x2 ;  /* 0x0000009c3e1e7211 */ /* 0x080fe400078810ff */
[----:B------:R-:W-:-:S02]  /*5f70*/  LEA R48, P5, R66, R156, 0x2 ;  /* 0x0000009c42307211 */ /* 0x000fc400078a10ff */
        /* <DEDUP_REMOVED lines=8> */
[----:B------:R-:W-:Y:S02]  /*6000*/  LEA.HI.X.SX32 R55, R71, R0, 0x2, P5 ;  /* 0x0000000047377211 */ /* 0x000fe400028f16ff */
[----:B------:R-:W-:Y:S02]  /*6010*/  LEA R58, P5, R73, R156, 0x2 ;  /* 0x0000009c493a7211 */ /* 0x000fe400078a10ff */
[----:B------:R-:W-:Y:S02]  /*6020*/  LEA.HI.X.SX32 R57, R72, R0, 0x2, P4 ;  /* 0x0000000048397211 */ /* 0x000fe400020f16ff */
[----:B------:R-:W-:-:S02]  /*6030*/  LEA R60, P4, R74, R156, 0x2 ;  /* 0x0000009c4a3c7211 */ /* 0x000fc400078810ff */
[----:B------:R-:W-:Y:S02]  /*6040*/  LEA.HI.X.SX32 R59, R73, R0, 0x2, P5 ;  /* 0x00000000493b7211 */ /* 0x000fe400028f16ff */
[----:B------:R-:W-:Y:S02]  /*6050*/  LEA R62, P5, R76, R156, 0x2 ;  /* 0x0000009c4c3e7211 */ /* 0x000fe400078a10ff */
        /* <DEDUP_REMOVED lines=16> */
[----:B------:R-:W-:Y:S01]  /*6160*/  LEA.HI.X.SX32 R79, R13, R0, 0x2, P4 ;  /* 0x000000000d4f7211 */ /* 0x000fe200020f16ff */
[----:B------:R-:W-:Y:S01]  /*6170*/  IMAD R13, R96, UR5, RZ ;  /* 0x00000005600d7c24 */ /* 0x000fe2000f8e02ff */
        /* <DEDUP_REMOVED lines=40> */
[----:B------:R-:W-:Y:S01]  /*6400*/  LEA.HI.X.SX32 R123, R5, R0, 0x2, P4 ;  /* 0x00000000057b7211 */ /* 0x000fe200020f16ff */
[----:B------:R-:W-:Y:S01]  /*6410*/  IMAD R5, R148, UR5, RZ ;  /* 0x0000000594057c24 */ /* 0x000fe2000f8e02ff */
[----:B------:R-:W-:-:S02]  /*6420*/  LEA R126, P4, R127, R156, 0x2 ;  /* 0x0000009c7f7e7211 */ /* 0x000fc400078810ff */
[----:B------:R-:W-:Y:S01]  /*6430*/  LEA.HI.X.SX32 R117, R12, R0, 0x2, P5 ;  /* 0x000000000c757211 */ /* 0x000fe200028f16ff */
[----:B------:R-:W-:Y:S01]  /*6440*/  IMAD R12, R140, UR5, RZ ;  /* 0x000000058c0c7c24 */ /* 0x000fe2000f8e02ff */
[C---:B------:R-:W-:Y:S02]  /*6450*/  LEA R120, P5, R10.reuse, R156, 0x2 ;  /* 0x0000009c0a787211 */ /* 0x040fe400078a10ff */
[----:B------:R-:W-:Y:S02]  /*6460*/  LEA.HI.X.SX32 R127, R127, R0, 0x2, P4 ;  /* 0x000000007f7f7211 */ /* 0x000fe400020f16ff */
[----:B------:R-:W-:Y:S02]  /*6470*/  LEA R130, P4, R131, R156, 0x2 ;  /* 0x0000009c83827211 */ /* 0x000fe400078810ff */
[----:B------:R-:W-:Y:S01]  /*6480*/  LEA.HI.X.SX32 R121, R10, R0, 0x2, P5 ;  /* 0x000000000a797211 */ /* 0x000fe200028f16ff */
[----:B------:R-:W-:Y:S01]  /*6490*/  IMAD R10, R143, UR5, RZ ;  /* 0x000000058f0a7c24 */ /* 0x000fe2000f8e02ff */
[----:B------:R-:W-:-:S02]  /*64a0*/  LEA R124, P5, R13, R156, 0x2 ;  /* 0x0000009c0d7c7211 */ /* 0x000fc400078a10ff */
[----:B------:R-:W-:Y:S02]  /*64b0*/  LEA.HI.X.SX32 R131, R131, R0, 0x2, P4 ;  /* 0x0000000083837211 */ /* 0x000fe400020f16ff */
[----:B------:R-:W-:Y:S02]  /*64c0*/  LEA R134, P4, R135, R156, 0x2 ;  /* 0x0000009c87867211 */ /* 0x000fe400078810ff */
[----:B------:R-:W-:Y:S01]  /*64d0*/  LEA.HI.X.SX32 R125, R13, R0, 0x2, P5 ;  /* 0x000000000d7d7211 */ /* 0x000fe200028f16ff */
[----:B------:R-:W-:Y:S01]  /*64e0*/  IMAD R13, R136, UR5, RZ ;  /* 0x00000005880d7c24 */ /* 0x000fe2000f8e02ff */
        /* <DEDUP_REMOVED lines=17> */
[C---:B------:R-:W-:Y:S02]  /*6600*/  LEA R144, P5, R145.reuse, R156, 0x2 ;  /* 0x0000009c91907211 */ /* 0x040fe400078a10ff */
[-C--:B------:R-:W-:Y:S01]  /*6610*/  LEA.HI.X.SX32 R151, R12, R0.reuse, 0x2, P4 ;  /* 0x000000000c977211 */ /* 0x080fe200020f16ff */
[----:B------:R-:W-:Y:S01]  /*6620*/  IMAD R12, R68, 0x3b, RZ ;  /* 0x0000003b440c7824 */ /* 0x000fe200078e02ff */
[----:B------:R-:W-:Y:S02]  /*6630*/  LEA.HI.X.SX32 R145, R145, R0, 0x2, P5 ;  /* 0x0000000091917211 */ /* 0x000fe400028f16ff */
[-C--:B------:R-:W-:Y:S01]  /*6640*/  LEA R148, P5, R13, R156.reuse, 0x2 ;  /* 0x0000009c0d947211 */ /* 0x080fe200078a10ff */
[----:B------:R-:W-:Y:S01]  /*6650*/  IMAD.WIDE R174, R12, 0x4, R176 ;  /* 0x000000040cae7825 */ /* 0x000fe200078e02b0 */
[----:B------:R-:W-:-:S02]  /*6660*/  LEA R154, P4, R5, R156, 0x2 ;  /* 0x0000009c059a7211 */ /* 0x000fc400078810ff */
[-C--:B------:R-:W-:Y:S01]  /*6670*/  LEA.HI.X.SX32 R149, R13, R0.reuse, 0x2, P5 ;  /* 0x000000000d957211 */ /* 0x080fe200028f16ff */
[----:B-1----:R-:W-:Y:S01]  /*6680*/  IMAD.WIDE R52, R12, 0x4, R172 ;  /* 0x000000040c347825 */ /* 0x002fe200078e02ac */
[----:B------:R-:W-:Y:S01]  /*6690*/  LEA.HI.X.SX32 R155, R5, R0, 0x2, P4 ;  /* 0x00000000059b7211 */ /* 0x000fe200020f16ff */
[----:B------:R1:W-:Y:S01]  /*66a0*/  STL.64 [R1+0x218], R174 ;  /* 0x000218ae01007387 */ /* 0x0003e20000100a00 */
[C---:B------:R-:W-:Y:S01]  /*66b0*/  LEA R152, P5, R10.reuse, R156, 0x2 ;  /* 0x0000009c0a987211 */ /* 0x040fe200078a10ff */
[----:B------:R-:W-:Y:S02]  /*66c0*/  IMAD.MOV.U32 R12, RZ, RZ, R174 ;  /* 0x000000ffff0c7224 */ /* 0x000fe400078e00ae */
[----:B------:R-:W-:Y:S01]  /*66d0*/  IMAD.MOV.U32 R13, RZ, RZ, R175 ;  /* 0x000000ffff0d7224 */ /* 0x000fe200078e00af */
[----:B------:R-:W-:Y:S01]  /*66e0*/  LEA.HI.X.SX32 R153, R10, R0, 0x2, P5 ;  /* 0x000000000a997211 */ /* 0x000fe200028f16ff */
[----:B------:R-:W-:Y:S01]  /*66f0*/  IMAD R5, R68, 0x3f, RZ ;  /* 0x0000003f44057824 */ /* 0x000fe200078e02ff */
[----:B------:R-:W-:-:S02]  /*6700*/  LEA R156, P5, R11, R156, 0x2 ;  /* 0x0000009c0b9c7211 */ /* 0x000fc400078a10ff */
[----:B------:R2:W-:Y:S04]  /*6710*/  LDGSTS.E [R9+0x7600], desc[UR8][R12.64], !P3 ;  /* 0x076000000c097fae */ /* 0x0005e8000d9a1008 */
[----:B-1----:R-:W3:Y:S01]  /*6720*/  LDL.LU.64 R174, [R1+0x6c0] ;  /* 0x0006c00001ae7983 */ /* 0x002ee20000300a00 */
[----:B------:R-:W-:Y:S02]  /*6730*/  ISETP.GE.U32.AND P4, PT, R157, 0x7fffff58, PT ;  /* 0x7fffff589d00780c */ /* 0x000fe40003f86070 */
[----:B------:R-:W-:Y:S01]  /*6740*/  LEA.HI.X.SX32 R157, R11, R0, 0x2, P5 ;  /* 0x000000000b9d7211 */ /* 0x000fe200028f16ff */
[----:B------:R1:W-:Y:S01]  /*6750*/  STL.64 [R1+0x210], R52 ;  /* 0x0002103401007387 */ /* 0x0003e20000100a00 */
[----:B------:R-:W-:Y:S02]  /*6760*/  ISETP.GE.AND P5, PT, R217, UR6, PT ;  /* 0x00000006d9007c0c */ /* 0x000fe4000bfa6270 */
[----:B------:R-:W-:Y:S01]  /*6770*/  IADD3 R10, PT, PT, R216, -0x45, RZ ;  /* 0xffffffbbd80a7810 */ /* 0x000fe20007ffe0ff */
[----:B------:R1:W-:Y:S01]  /*6780*/  LDGSTS.E [R9+0x7700], desc[UR8][R52.64], !P3 ;  /* 0x0770000034097fae */ /* 0x0003e2000d9a1008 */
[----:B--2---:R-:W-:Y:S01]  /*6790*/  IMAD.WIDE R12, R5, 0x4, R172 ;  /* 0x00000004050c7825 */ /* 0x004fe200078e02ac */
[----:B------:R-:W-:-:S04]  /*67a0*/  ISETP.GT.AND P3, PT, R192, 0x3f, PT ;  /* 0x0000003fc000780c */ /* 0x000fc80003f64270 */
[----:B------:R-:W-:Y:S02]  /*67b0*/  SEL R0, RZ, 0x4, !P3 ;  /* 0x00000004ff007807 */ /* 0x000fe40005800000 */
[----:B------:R-:W-:Y:S02]  /*67c0*/  ISETP.GE.U32.AND P3, PT, R10, 0x7fffff7c, PT ;  /* 0x7fffff7c0a00780c */ /* 0x000fe40003f66070 */
[----:B------:R-:W-:Y:S01]  /*67d0*/  SEL R0, R0, RZ, !P5 ;  /* 0x000000ff00007207 */ /* 0x000fe20006800000 */
[----:B-1----:R-:W-:-:S03]  /*67e0*/  IMAD.WIDE R52, R5, 0x4, R176 ;  /* 0x0000000405347825 */ /* 0x002fc600078e02b0 */
[----:B------:R-:W-:Y:S02]  /*67f0*/  ISETP.NE.U32.AND P5, PT, R0, RZ, PT ;  /* 0x000000ff0000720c */ /* 0x000fe40003fa5070 */
[C---:B------:R-:W-:Y:S01]  /*6800*/  LOP3.LUT R10, R252.reuse, 0x10, RZ, 0x3c, !PT ;  /* 0x00000010fc0a7812 */ /* 0x040fe200078e3cff */
[----:B------:R1:W-:Y:S01]  /*6810*/  STL.64 [R1+0x1f8], R52 ;  /* 0x0001f83401007387 */ /* 0x0003e20000100a00 */
[----:B------:R-:W-:Y:S01]  /*6820*/  LOP3.LUT R11, R252, 0x30, RZ, 0x3c, !PT ;  /* 0x00000030fc0b7812 */ /* 0x000fe200078e3cff */
[----:B------:R-:W-:Y:S02]  /*6830*/  VIADD R5, R216, 0xffffffbf ;  /* 0xffffffbfd8057836 */ /* 0x000fe40000000000 */
[----:B------:R2:W-:Y:S04]  /*6840*/  STL.64 [R1+0x1e0], R12 ;  /* 0x0001e00c01007387 */ /* 0x0005e80000100a00 */
[----:B------:R-:W-:Y:S04]  /*6850*/  LDGSTS.E [R9+0x7e00], desc[UR8][R52.64], !P0 ;  /* 0x07e0000034097fae */ /* 0x000fe8000c1a1008 */
[----:B------:R2:W-:Y:S04]  /*6860*/  LDGSTS.E [R9+0x7f00], desc[UR8][R12.64], !P0 ;  /* 0x07f000000c097fae */ /* 0x0005e8000c1a1008 */
[----:B------:R-:W0:Y:S04]  /*6870*/  LDGDEPBAR ;  /* 0x00000000000079af */ /* 0x000e280000000000 */
[----:B-1----:R-:W4:Y:S01]  /*6880*/  LDL.LU.64 R52, [R1+0x6b8] ;  /* 0x0006b80001347983 */ /* 0x002f220000300a00 */
[----:B------:R-:W-:Y:S01]  /*6890*/  IADD3 R10, PT, PT, R10, UR4, RZ ;  /* 0x000000040a0a7c10 */ /* 0x000fe2000fffe0ff */
[----:B------:R-:W-:Y:S01]  /*68a0*/  VIADD R11, R11, UR4 ;  /* 0x000000040b0b7c36 */ /* 0x000fe20008000000 */
[----:B------:R-:W-:Y:S01]  /*68b0*/  ISETP.GE.U32.AND P0, PT, R5, 0x7fffff80, PT ;  /* 0x7fffff800500780c */ /* 0x000fe20003f06070 */
[----:B------:R-:W-:Y:S01]  /*68c0*/  LDGSTS.E [R4+0x10000], desc[UR8][R14.64], P5 ;  /* 0x100000000e047fae */ /* 0x000fe2000a9a1008 */
[----:B--2---:R-:W-:Y:S01]  /*68d0*/  LOP3.LUT R12, R252, 0x50, RZ, 0x3c, !PT ;  /* 0x00000050fc0c7812 */ /* 0x004fe200078e3cff */
[----:B------:R-:W-:Y:S01]  /*68e0*/  IMAD.SHL.U32 R5, R68, 0x40, RZ ;  /* 0x0000004044057824 */ /* 0x000fe200078e00ff */
[----:B------:R-:W-:Y:S01]  /*68f0*/  LOP3.LUT R13, R252, 0x70, RZ, 0x3c, !PT ;  /* 0x00000070fc0d7812 */ /* 0x000fe200078e3cff */
[----:B------:R-:W-:Y:S01]  /*6900*/  LDGSTS.E [R4+0x10800], desc[UR8][R30.64], P5 ;  /* 0x108000001e047fae */ /* 0x000fe2000a9a1008 */
[----:B------:R-:W-:-:S02]  /*6910*/  VIADD R0, R216, 0xffffffb7 ;  /* 0xffffffb7d8007836 */ /* 0x000fc40000000000 */
[----:B------:R-:W-:Y:S01]  /*6920*/  VIADD R12, R12, UR4 ;  /* 0x000000040c0c7c36 */ /* 0x000fe20008000000 */
[----:B------:R-:W-:Y:S01]  /*6930*/  LDGSTS.E [R4+0x11000], desc[UR8][R60.64], P5 ;  /* 0x110000003c047fae */ /* 0x000fe2000a9a1008 */
[----:B------:R-:W-:Y:S02]  /*6940*/  VIADD R13, R13, UR4 ;  /* 0x000000040d0d7c36 */ /* 0x000fe40008000000 */
[C---:B------:R-:W-:Y:S01]  /*6950*/  IMAD.WIDE R176, R5.reuse, 0x4, R176 ;  /* 0x0000000405b07825 */ /* 0x040fe200078e02b0 */
[----:B------:R-:W-:Y:S03]  /*6960*/  LDGSTS.E [R4+0x11800], desc[UR8][R78.64], P5 ;  /* 0x118000004e047fae */ /* 0x000fe6000a9a1008 */
[C---:B------:R-:W-:Y:S01]  /*6970*/  IMAD.WIDE R172, R5.reuse, 0x4, R172 ;  /* 0x0000000405ac7825 */ /* 0x040fe200078e02ac */
[----:B------:R-:W-:Y:S03]  /*6980*/  LDGSTS.E [R4+0x12000], desc[UR8][R94.64], P5 ;  /* 0x120000005e047fae */ /* 0x000fe6000a9a1008 */
[----:B------:R-:W-:Y:S01]  /*6990*/  VIADD R68, R216, 0xffffffb3 ;  /* 0xffffffb3d8447836 */ /* 0x000fe20000000000 */
[----:B------:R-:W-:Y:S01]  /*69a0*/  LDGSTS.E [R4+0x12800], desc[UR8][R110.64], P5 ;  /* 0x128000006e047fae */ /* 0x000fe2000a9a1008 */
[----:B------:R-:W-:-:S03]  /*69b0*/  IMAD.WIDE R180, R5, 0x4, R180 ;  /* 0x0000000405b47825 */ /* 0x000fc600078e02b4 */
[----:B------:R-:W-:Y:S04]  /*69c0*/  LDGSTS.E [R4+0x13000], desc[UR8][R126.64], P5 ;  /* 0x130000007e047fae */ /* 0x000fe8000a9a1008 */
        /* <DEDUP_REMOVED lines=55> */
[----:B------:R-:W-:Y:S01]  /*6d40*/  LDGSTS.E [R13+0x13700], desc[UR8][R140.64], P5 ;  /* 0x137000008c0d7fae */ /* 0x000fe2000a9a1008 */
[----:B---3--:R-:W-:-:S03]  /*6d50*/  IMAD.WIDE R174, R5, 0x4, R174 ;  /* 0x0000000405ae7825 */ /* 0x008fc600078e02ae */
[----:B------:R-:W-:Y:S01]  /*6d60*/  LDGSTS.E [R13+0x13f00], desc[UR8][R156.64], P5 ;  /* 0x13f000009c0d7fae */ /* 0x000fe2000a9a1008 */
[----:B------:R-:W-:Y:S02]  /*6d70*/  ISETP.GE.U32.AND P5, PT, R0, 0x7fffff78, PT ;  /* 0x7fffff780000780c */ /* 0x000fe40003fa6070 */
[----:B------:R-:W-:Y:S01]  /*6d80*/  IADD3 R0, PT, PT, R216, -0x51, RZ ;  /* 0xffffffafd8007810 */ /* 0x000fe20007ffe0ff */
[----:B------:R-:W0:Y:S01]  /*6d90*/  LDGDEPBAR ;  /* 0x00000000000079af */ /* 0x000e220000000000 */
[----:B------:R-:W-:Y:S06]  /*6da0*/  BAR.SYNC.DEFER_BLOCKING 0x0 ;  /* 0x0000000000007b1d */ /* 0x000fec0000010000 */
[----:B------:R1:W-:Y:S04]  /*6db0*/  STL.64 [R1+0x380], R176 ;  /* 0x000380b001007387 */ /* 0x0003e80000100a00 */
[----:B------:R-:W-:Y:S01]  /*6dc0*/  @!PT LDS RZ, [RZ] ;  /* 0x00000000fffff984 */ /* 0x000fe20000000800 */
[----:B------:R-:W-:Y:S01]  /*6dd0*/  @!PT LDS RZ, [RZ] ;  /* 0x00000000fffff984 */ /* 0x000fe20000000800 */
[----:B------:R-:W-:Y:S01]  /*6de0*/  @!PT LDS RZ, [RZ] ;  /* 0x00000000fffff984 */ /* 0x000fe20000000800 */
[----:B------:R1:W-:Y:S04]  /*6df0*/  LDGSTS.E [R4+0x8000], desc[UR8][R176.64], !P0 ;  /* 0x08000000b0047fae */ /* 0x0003e8000c1a1008 */
[----:B------:R-:W-:Y:S01]  /*6e00*/  LDGSTS.E [R4+0x8100], desc[UR8][R172.64], !P0 ;  /* 0x08100000ac047fae */ /* 0x000fe2000c1a1008 */
[----:B------:R-:W-:-:S02]  /*6e10*/  ISETP.GE.U32.AND P0, PT, R68, 0x7fffff74, PT ;  /* 0x7fffff744400780c */ /* 0x000fc40003f06070 */
[----:B------:R-:W2:Y:S01]  /*6e20*/  LDC R68, c[0x0][0x3a0] ;  /* 0x0000e800ff447b82 */ /* 0x000ea20000000800 */
[----:B----4-:R-:W-:-:S04]  /*6e30*/  IMAD.WIDE R52, R5, 0x4, R52 ;  /* 0x0000000405347825 */ /* 0x010fc800078e0234 */
[C---:B-1----:R-:W-:Y:S01]  /*6e40*/  IMAD.WIDE R176, R5.reuse, 0x4, R178 ;  /* 0x0000000405b07825 */ /* 0x042fe200078e02b2 */
[----:B------:R1:W-:Y:S03]  /*6e50*/  LDGSTS.E [R4+0x8800], desc[UR8][R52.64], !P3 ;  /* 0x0880000034047fae */ /* 0x0003e6000d9a1008 */
[C---:B------:R-:W-:Y:S01]  /*6e60*/  IMAD.WIDE R178, R5.reuse, 0x4, R186 ;  /* 0x0000000405b27825 */ /* 0x040fe200078e02ba */
[----:B------:R3:W-:Y:S01]  /*6e70*/  LDGSTS.E [R4+0x8900], desc[UR8][R174.64], !P3 ;  /* 0x08900000ae047fae */ /* 0x0007e2000d9a1008 */
[----:B------:R-:W-:Y:S02]  /*6e80*/  ISETP.GE.U32.AND P3, PT, R0, 0x7fffff70, PT ;  /* 0x7fffff700000780c */ /* 0x000fe40003f66070 */
[C---:B------:R-:W-:Y:S01]  /*6e90*/  VIADD R0, R216.reuse, 0xffffffab ;  /* 0xffffffabd8007836 */ /* 0x040fe20000000000 */
[----:B------:R1:W-:Y:S04]  /*6ea0*/  STL.64 [R1+0x1f0], R52 ;  /* 0x0001f03401007387 */ /* 0x0003e80000100a00 */
[----:B------:R4:W-:Y:S04]  /*6eb0*/  STL.64 [R1+0x360], R172 ;  /* 0x000360ac01007387 */ /* 0x0009e80000100a00 */
[----:B------:R3:W-:Y:S04]  /*6ec0*/  STL.64 [R1+0x1e8], R174 ;  /* 0x0001e8ae01007387 */ /* 0x0007e80000100a00 */
[----:B------:R5:W-:Y:S01]  /*6ed0*/  STL.64 [R1+0x270], R180 ;  /* 0x000270b401007387 */ /* 0x000be20000100a00 */
[----:B-1----:R-:W-:Y:S01]  /*6ee0*/  VIADD R52, R216, 0xffffffa7 ;  /* 0xffffffa7d8347836 */ /* 0x002fe20000000000 */
[----:B------:R-:W1:Y:S01]  /*6ef0*/  LDC R53, c[0x0][0x3a0] ;  /* 0x0000e800ff357b82 */ /* 0x000e620000000800 */
[C---:B----4-:R-:W-:Y:S01]  /*6f00*/  IMAD.WIDE R172, R5.reuse, 0x4, R182 ;  /* 0x0000000405ac7825 */ /* 0x050fe200078e02b6 */
[----:B------:R5:W-:Y:S03]  /*6f10*/  LDGSTS.E [R4+0x9000], desc[UR8][R180.64], !P5 ;  /* 0x09000000b4047fae */ /* 0x000be6000e9a1008 */
[----:B---3--:R-:W-:Y:S01]  /*6f20*/  IMAD.WIDE R174, R5, 0x4, R184 ;  /* 0x0000000405ae7825 */ /* 0x008fe200078e02b8 */
[----:B------:R3:W-:Y:S01]  /*6f30*/  LDGSTS.E [R4+0x9100], desc[UR8][R176.64], !P5 ;  /* 0x09100000b0047fae */ /* 0x0007e2000e9a1008 */
[----:B------:R-:W-:-:S02]  /*6f40*/  ISETP.GE.U32.AND P5, PT, R0, 0x7fffff6c, PT ;  /* 0x7fffff6c0000780c */ /* 0x000fc40003fa6070 */
[----:B------:R-:W-:Y:S01]  /*6f50*/  VIADD R0, R216, 0xffffffa3 ;  /* 0xffffffa3d8007836 */ /* 0x000fe20000000000 */
[----:B------:R4:W-:Y:S01]  /*6f60*/  LDGSTS.E [R4+0x9800], desc[UR8][R174.64], !P0 ;  /* 0x09800000ae047fae */ /* 0x0009e2000c1a1008 */
[----:B------:R-:W-:-:S03]  /*6f70*/  IMAD.WIDE R182, R5, 0x4, R224 ;  /* 0x0000000405b67825 */ /* 0x000fc600078e02e0 */
[----:B------:R1:W-:Y:S01]  /*6f80*/  LDGSTS.E [R4+0x9900], desc[UR8][R172.64], !P0 ;  /* 0x09900000ac047fae */ /* 0x0003e2000c1a1008 */
[C---:B-----5:R-:W-:Y:S01]  /*6f90*/  IMAD.WIDE R180, R5.reuse, 0x4, R188 ;  /* 0x0000000405b47825 */ /* 0x060fe200078e02bc */
[----:B------:R-:W-:Y:S02]  /*6fa0*/  ISETP.GE.U32.AND P0, PT, R52, 0x7fffff68, PT ;  /* 0x7fffff683400780c */ /* 0x000fe40003f06070 */
[----:B------:R3:W-:Y:S01]  /*6fb0*/  STL.64 [R1+0x278], R176 ;  /* 0x000278b001007387 */ /* 0x0007e20000100a00 */
[C---:B------:R-:W-:Y:S01]  /*6fc0*/  IADD3 R52, PT, PT, R216.reuse, -0x61, RZ ;  /* 0xffffff9fd8347810 */ /* 0x040fe20007ffe0ff */
[----:B------:R-:W-:Y:S02]  /*6fd0*/  VIADD R216, R216, 0xffffff9b ;  /* 0xffffff9bd8d87836 */ /* 0x000fe40000000000 */
[----:B------:R5:W-:Y:S01]  /*6fe0*/  LDGSTS.E [R4+0xa000], desc[UR8][R180.64], !P3 ;  /* 0x0a000000b4047fae */ /* 0x000be2000d9a1008 */
[----:B------:R-:W-:-:S03]  /*6ff0*/  IMAD.WIDE R184, R5, 0x4, R212 ;  /* 0x0000000405b87825 */ /* 0x000fc600078e02d4 */
[----:B------:R1:W-:Y:S01]  /*7000*/  LDGSTS.E [R4+0xa100], desc[UR8][R178.64], !P3 ;  /* 0x0a100000b2047fae */ /* 0x0003e2000d9a1008 */
[----:B------:R-:W-:-:S03]  /*7010*/  ISETP.GE.U32.AND P3, PT, R0, 0x7fffff64, PT ;  /* 0x7fffff640000780c */ /* 0x000fc60003f66070 */
[----:B------:R4:W-:Y:S01]  /*7020*/  STL.64 [R1+0x280], R174 ;  /* 0x000280ae01007387 */ /* 0x0009e20000100a00 */
[----:B---3--:R-:W-:-:S03]  /*7030*/  IMAD.WIDE R176, R5, 0x4, R196 ;  /* 0x0000000405b07825 */ /* 0x008fc600078e02c4 */
[----:B------:R1:W-:Y:S04]  /*7040*/  STL.64 [R1+0x288], R172 ;  /* 0x000288ac01007387 */ /* 0x0003e80000100a00 */
[----:B------:R5:W-:Y:S04]  /*7050*/  STL.64 [R1+0x290], R180 ;  /* 0x000290b401007387 */ /* 0x000be80000100a00 */
[----:B------:R3:W-:Y:S01]  /*7060*/  STL.64 [R1+0x298], R178 ;  /* 0x000298b201007387 */ /* 0x0007e20000100a00 */
[C---:B------:R-:W-:Y:S01]  /*7070*/  IMAD.WIDE R186, R5.reuse, 0x4, R228 ;  /* 0x0000000405ba7825 */ /* 0x040fe200078e02e4 */
[----:B----4-:R-:W4:Y:S02]  /*7080*/  LDC R174, c[0x0][0x3a0] ;  /* 0x0000e800ffae7b82 */ /* 0x010f240000000800 */
[----:B------:R2:W-:Y:S01]  /*7090*/  STL.64 [R1+0x2b0], R176 ;  /* 0x0002b0b001007387 */ /* 0x0005e20000100a00 */
[----:B-1----:R-:W-:-:S03]  /*70a0*/  IMAD.WIDE R172, R5, 0x4, R190 ;  /* 0x0000000405ac7825 */ /* 0x002fc600078e02be */
[----:B------:R2:W-:Y:S01]  /*70b0*/  LDGSTS.E [R4+0xa800], desc[UR8][R176.64], !P5 ;  /* 0x0a800000b0047fae */ /* 0x0005e2000e9a1008 */
[C---:B-----5:R-:W-:Y:S01]  /*70c0*/  IMAD.WIDE R180, R5.reuse, 0x4, R198 ;  /* 0x0000000405b47825 */ /* 0x060fe200078e02c6 */
[----:B------:R-:W1:Y:S02]  /*70d0*/  LDC R175, c[0x0][0x3a0] ;  /* 0x0000e800ffaf7b82 */ /* 0x000e640000000800 */
[----:B------:R5:W-:Y:S01]  /*70e0*/  LDGSTS.E [R4+0xa900], desc[UR8][R172.64], !P5 ;  /* 0x0a900000ac047fae */ /* 0x000be2000e9a1008 */
[C---:B---3--:R-:W-:Y:S01]  /*70f0*/  IMAD.WIDE R178, R5.reuse, 0x4, R208 ;  /* 0x0000000405b27825 */ /* 0x048fe200078e02d0 */
[----:B------:R-:W-:Y:S02]  /*7100*/  ISETP.GE.U32.AND P5, PT, R52, 0x7fffff60, PT ;  /* 0x7fffff603400780c */ /* 0x000fe40003fa6070 */
[----:B------:R3:W-:Y:S01]  /*7110*/  LDGSTS.E [R4+0xb000], desc[UR8][R182.64], !P0 ;  /* 0x0b000000b6047fae */ /* 0x0007e2000c1a1008 */
[----:B--2---:R-:W-:-:S03]  /*7120*/  IMAD.WIDE R176, R5, 0x4, R200 ;  /* 0x0000000405b07825 */ /* 0x004fc600078e02c8 */
[----:B------:R2:W-:Y:S01]  /*7130*/  LDGSTS.E [R4+0xb100], desc[UR8][R180.64], !P0 ;  /* 0x0b100000b4047fae */ /* 0x0005e2000c1a1008 */
[----:B------:R-:W-:-:S03]  /*7140*/  ISETP.GT.AND P0, PT, R192, 0x7f, PT ;  /* 0x0000007fc000780c */ /* 0x000fc60003f04270 */
[----:B------:R1:W-:Y:S01]  /*7150*/  LDGSTS.E [R4+0xb800], desc[UR8][R178.64], !P3 ;  /* 0x0b800000b2047fae */ /* 0x0003e2000d9a1008 */
[----:B----4-:R-:W-:Y:S01]  /*7160*/  VIADD R52, R174, 0xffffff87 ;  /* 0xffffff87ae347836 */ /* 0x010fe20000000000 */
[----:B------:R-:W-:Y:S01]  /*7170*/  SEL R0, R195, RZ, P0 ;  /* 0x000000ffc3007207 */ /* 0x000fe20000000000 */
[----:B------:R-:W4:Y:S01]  /*7180*/  LDC R174, c[0x0][0x3a0] ;  /* 0x0000e800ffae7b82 */ /* 0x000f220000000800 */
[----:B------:R1:W-:Y:S01]  /*7190*/  LDGSTS.E [R4+0xb900], desc[UR8][R176.64], !P3 ;  /* 0x0b900000b0047fae */ /* 0x0003e2000d9a1008 */
[----:B------:R-:W-:Y:S02]  /*71a0*/  ISETP.GE.U32.AND P3, PT, R216, 0x7fffff5c, PT ;  /* 0x7fffff5cd800780c */ /* 0x000fe40003f66070 */
[----:B------:R-:W-:Y:S01]  /*71b0*/  ISETP.NE.U32.AND P0, PT, R0, RZ, PT ;  /* 0x000000ff0000720c */ /* 0x000fe20003f05070 */
[----:B------:R5:W-:Y:S04]  /*71c0*/  STL.64 [R1+0x2b8], R172 ;  /* 0x0002b8ac01007387 */ /* 0x000be80000100a00 */
[----:B------:R3:W-:Y:S04]  /*71d0*/  STL.64 [R1+0x2c8], R182 ;  /* 0x0002c8b601007387 */ /* 0x0007e80000100a00 */
[----:B------:R2:W-:Y:S04]  /*71e0*/  STL.64 [R1+0x2e0], R180 ;  /* 0x0002e0b401007387 */ /* 0x0005e80000100a00 */
[----:B------:R1:W-:Y:S01]  /*71f0*/  STL.64 [R1+0x2f8], R178 ;  /* 0x0002f8b201007387 */ /* 0x0003e20000100a00 */
[----:B-----5:R-:W5:Y:S03]  /*7200*/  LDC R172, c[0x0][0x3a0] ;  /* 0x0000e800ffac7b82 */ /* 0x020f660000000800 */
[----:B------:R1:W-:Y:S01]  /*7210*/  STL.64 [R1+0x310], R176 ;  /* 0x000310b001007387 */ /* 0x0003e20000100a00 */
[----:B---3--:R-:W-:-:S04]  /*7220*/  IMAD.WIDE R182, R5, 0x4, R206 ;  /* 0x0000000405b67825 */ /* 0x008fc800078e02ce */
[C---:B--2---:R-:W-:Y:S01]  /*7230*/  IMAD.WIDE R180, R5.reuse, 0x4, R234 ;  /* 0x0000000405b47825 */ /* 0x044fe200078e02ea */
[----:B------:R-:W2:Y:S03]  /*7240*/  LDC R173, c[0x0][0x3a0] ;  /* 0x0000e800ffad7b82 */ /* 0x000ea60000000800 */
[----:B-1----:R-:W-:-:S04]  /*7250*/  IMAD.WIDE R178, R5, 0x4, R204 ;  /* 0x0000000405b27825 */ /* 0x002fc800078e02cc */
[----:B------:R-:W-:Y:S01]  /*7260*/  IMAD.WIDE R176, R5, 0x4, R202 ;  /* 0x0000000405b07825 */ /* 0x000fe200078e02ca */
[----:B------:R1:W-:Y:S04]  /*7270*/  STL.64 [R1+0x330], R178 ;  /* 0x000330b201007387 */ /* 0x0003e80000100a00 */
[----:B------:R1:W-:Y:S04]  /*7280*/  LDGSTS.E [R4+0xc000], desc[UR8][R178.64], !P5 ;  /* 0x0c000000b2047fae */ /* 0x0003e8000e9a1008 */
[----:B------:R3:W-:Y:S04]  /*7290*/  STL.64 [R1+0x348], R176 ;  /* 0x000348b001007387 */ /* 0x0007e80000100a00 */
[----:B------:R3:W-:Y:S01]  /*72a0*/  LDGSTS.E [R4+0xc100], desc[UR8][R176.64], !P5 ;  /* 0x0c100000b0047fae */ /* 0x0007e2000e9a1008 */
[----:B------:R-:W-:-:S02]  /*72b0*/  ISETP.GE.U32.AND P5, PT, R52, 0x7fffff48, PT ;  /* 0x7fffff483400780c */ /* 0x000fc40003fa6070 */
[----:B------:R-:W-:Y:S01]  /*72c0*/  IADD3 R52, PT, PT, R53, -0x7d, RZ ;  /* 0xffffff8335347810 */ /* 0x000fe20007ffe0ff */
[----:B------:R2:W-:Y:S01]  /*72d0*/  STL.64 [R1+0x378], R184 ;  /* 0x000378b801007387 */ /* 0x0005e20000100a00 */
[----:B-1----:R-:W-:Y:S01]  /*72e0*/  IMAD.WIDE R178, R5, 0x4, R210 ;  /* 0x0000000405b27825 */ /* 0x002fe200078e02d2 */
[----:B------:R-:W1:Y:S02]  /*72f0*/  LDC R53, c[0x0][0x3a0] ;  /* 0x0000e800ff357b82 */ /* 0x000e640000000800 */
[----:B------:R2:W-:Y:S02]  /*7300*/  LDGSTS.E [R4+0xc800], desc[UR8][R184.64], !P3 ;  /* 0x0c800000b8047fae */ /* 0x0005e4000d9a1008 */
[----:B--2---:R-:W-:Y:S02]  /*7310*/  VIADD R0, R173, 0xffffffbe ;  /* 0xffffffbead007836 */ /* 0x004fe40000000000 */
[----:B------:R2:W-:Y:S02]  /*7320*/  STL.64 [R1+0x398], R182 ;  /* 0x000398b601007387 */ /* 0x0005e40000100a00 */
[----:B---3--:R-:W3:Y:S02]  /*7330*/  LDC R177, c[0x0][0x3a0] ;  /* 0x0000e800ffb17b82 */ /* 0x008ee40000000800 */
[----:B------:R2:W-:Y:S01]  /*7340*/  LDGSTS.E [R4+0xc900], desc[UR8][R182.64], !P3 ;  /* 0x0c900000b6047fae */ /* 0x0005e2000d9a1008 */
[----:B------:R-:W-:Y:S01]  /*7350*/  ISETP.GE.U32.AND P3, PT, R52, 0x7fffff44, PT ;  /* 0x7fffff443400780c */ /* 0x000fe20003f66070 */
[----:B-----5:R-:W-:-:S02]  /*7360*/  VIADD R52, R172, 0xffffffba ;  /* 0xffffffbaac347836 */ /* 0x020fc40000000000 */
[C---:B------:R-:W-:Y:S01]  /*7370*/  IMAD.WIDE R184, R5.reuse, 0x4, R220 ;  /* 0x0000000405b87825 */ /* 0x040fe200078e02dc */
[----:B------:R5:W-:Y:S01]  /*7380*/  STL.64 [R1+0x3b0], R180 ;  /* 0x0003b0b401007387 */ /* 0x000be20000100a00 */
[----:B------:R-:W1:Y:S03]  /*7390*/  LDC R176, c[0x0][0x3a0] ;  /* 0x0000e800ffb07b82 */ /* 0x000e660000000800 */
[----:B------:R5:W-:Y:S01]  /*73a0*/  LDGSTS.E [R4+0xd000], desc[UR8][R180.64], !P4 ;  /* 0x0d000000b4047fae */ /* 0x000be2000e1a1008 */
[----:B--2---:R-:W-:-:S03]  /*73b0*/  IMAD.WIDE R182, R5, 0x4, R214 ;  /* 0x0000000405b67825 */ /* 0x004fc600078e02d6 */
[----:B------:R2:W-:Y:S01]  /*73c0*/  STL.64 [R1+0x3c8], R178 ;  /* 0x0003c8b201007387 */ /* 0x0005e20000100a00 */
[----:B------:R-:W1:Y:S03]  /*73d0*/  LDC R172, c[0x0][0x3a0] ;  /* 0x0000e800ffac7b82 */ /* 0x000e660000000800 */
[----:B------:R2:W-:Y:S01]  /*73e0*/  LDGSTS.E [R4+0xd100], desc[UR8][R178.64], !P4 ;  /* 0x0d100000b2047fae */ /* 0x0005e2000e1a1008 */
[----:B------:R-:W-:Y:S01]  /*73f0*/  ISETP.GE.U32.AND P4, PT, R0, 0x7fffff7f, PT ;  /* 0x7fffff7f0000780c */ /* 0x000fe20003f86070 */
[----:B------:R-:W-:Y:S02]  /*7400*/  VIADD R0, R68, 0xffffffb6 ;  /* 0xffffffb644007836 */ /* 0x000fe40000000000 */
[C---:B-----5:R-:W-:Y:S01]  /*7410*/  IMAD.WIDE R180, R5.reuse, 0x4, R236 ;  /* 0x0000000405b47825 */ /* 0x060fe200078e02ec */
[----:B------:R5:W-:Y:S01]  /*7420*/  STL.64 [R1+0x3e0], R184 ;  /* 0x0003e0b801007387 */ /* 0x000be20000100a00 */
[----:B------:R-:W1:Y:S03]  /*7430*/  LDC R173, c[0x0][0x3a0] ;  /* 0x0000e800ffad7b82 */ /* 0x000e660000000800 */
[----:B------:R5:W-:Y:S01]  /*7440*/  LDGSTS.E [R4+0xd800], desc[UR8][R184.64], !P6 ;  /* 0x0d800000b8047fae */ /* 0x000be2000f1a1008 */
[----:B--2---:R-:W-:-:S03]  /*7450*/  IMAD.WIDE R178, R5, 0x4, R218 ;  /* 0x0000000405b27825 */ /* 0x004fc600078e02da */
[----:B------:R-:W-:Y:S04]  /*7460*/  STL.64 [R1+0x3f8], R182 ;  /* 0x0003f8b601007387 */ /* 0x000fe80000100a00 */
[----:B------:R-:W-:Y:S01]  /*7470*/  LDGSTS.E [R4+0xd900], desc[UR8][R182.64], !P6 ;  /* 0x0d900000b6047fae */ /* 0x000fe2000f1a1008 */
[----:B------:R-:W-:-:S03]  /*7480*/  ISETP.GE.U32.AND P6, PT, R52, 0x7fffff7b, PT ;  /* 0x7fffff7b3400780c */ /* 0x000fc60003fc6070 */
[----:B------:R2:W-:Y:S01]  /*7490*/  STL.64 [R1+0x408], R180 ;  /* 0x000408b401007387 */ /* 0x0005e20000100a00 */
[----:B-----5:R-:W-:-:S03]  /*74a0*/  IMAD.WIDE R184, R5, 0x4, R238 ;  /* 0x0000000405b87825 */ /* 0x020fc600078e02ee */
[----:B------:R2:W-:Y:S04]  /*74b0*/  LDGSTS.E [R4+0xe000], desc[UR8][R180.64], !P2 ;  /* 0x0e000000b4047fae */ /* 0x0005e8000d1a1008 */
[----:B------:R5:W-:Y:S04]  /*74c0*/  STL.64 [R1+0x418], R178 ;  /* 0x000418b201007387 */ /* 0x000be80000100a00 */
[----:B------:R-:W-:Y:S01]  /*74d0*/  LDGSTS.E [R4+0xe100], desc[UR8][R178.64], !P2 ;  /* 0x0e100000b2047fae */ /* 0x000fe2000d1a1008 */
[----:B--2---:R-:W-:-:S03]  /*74e0*/  IMAD.WIDE R180, R5, 0x4, R222 ;  /* 0x0000000405b47825 */ /* 0x004fc600078e02de */
[----:B------:R-:W-:Y:S04]  /*74f0*/  LDGSTS.E [R4+0xe800], desc[UR8][R186.64], !P1 ;  /* 0x0e800000ba047fae */ /* 0x000fe8000c9a1008 */
[----:B------:R-:W-:Y:S04]  /*7500*/  LDGSTS.E [R4+0xe900], desc[UR8][R180.64], !P1 ;  /* 0x0e900000b4047fae */ /* 0x000fe8000c9a1008 */
[----:B-----5:R-:W2:Y:S01]  /*7510*/  LDL.LU.64 R178, [R1+0x58] ;  /* 0x0000580001b27983 */ /* 0x020ea20000300a00 */
[----:B------:R-:W-:Y:S01]  /*7520*/  IMAD.WIDE R182, R5, 0x4, R226 ;  /* 0x0000000405b67825 */ /* 0x000fe200078e02e2 */
[----:B------:R-:W-:-:S02]  /*7530*/  ISETP.GE.U32.AND P2, PT, R0, 0x7fffff77, PT ;  /* 0x7fffff770000780c */ /* 0x000fc40003f46070 */
[----:B------:R-:W-:Y:S01]  /*7540*/  STL.64 [R1+0x428], R186 ;  /* 0x000428ba01007387 */ /* 0x000fe20000100a00 */
[----:B----4-:R-:W-:Y:S01]  /*7550*/  IADD3 R52, PT, PT, R174, -0x4e, RZ ;  /* 0xffffffb2ae347810 */ /* 0x010fe20007ffe0ff */
[----:B---3--:R-:W-:Y:S01]  /*7560*/  VIADD R0, R177, 0xffffffae ;  /* 0xffffffaeb1007836 */ /* 0x008fe20000000000 */
[----:B------:R-:W3:Y:S01]  /*7570*/  LDC R174, c[0x0][0x3a0] ;  /* 0x0000e800ffae7b82 */ /* 0x000ee20000000800 */
[----:B------:R4:W-:Y:S04]  /*7580*/  STL.64 [R1+0x438], R180 ;  /* 0x000438b401007387 */ /* 0x0009e80000100a00 */
[----:B------:R5:W-:Y:S04]  /*7590*/  STL.64 [R1+0x440], R184 ;  /* 0x000440b801007387 */ /* 0x000be80000100a00 */
[----:B------:R5:W-:Y:S01]  /*75a0*/  LDGSTS.E [R4+0xf000], desc[UR8][R184.64], !P5 ;  /* 0x0f000000b8047fae */ /* 0x000be2000e9a1008 */
[----:B--2---:R-:W-:-:S03]  /*75b0*/  IMAD.WIDE R188, R5, 0x4, R178 ;  /* 0x0000000405bc7825 */ /* 0x004fc600078e02b2 */
[----:B----4-:R-:W2:Y:S01]  /*75c0*/  LDL.LU.64 R180, [R1+0x50] ;  /* 0x0000500001b47983 */ /* 0x010ea20000300a00 */
[----:B------:R-:W-:Y:S01]  /*75d0*/  ISETP.GE.U32.AND P1, PT, R52, 0x7fffff73, PT ;  /* 0x7fffff733400780c */ /* 0x000fe20003f26070 */
[----:B------:R-:W4:Y:S01]  /*75e0*/  LDC R177, c[0x0][0x3a0] ;  /* 0x0000e800ffb17b82 */ /* 0x000f220000000800 */
[C---:B-----5:R-:W-:Y:S01]  /*75f0*/  IMAD.WIDE R184, R5.reuse, 0x4, R232 ;  /* 0x0000000405b87825 */ /* 0x060fe200078e02e8 */
[----:B------:R5:W-:Y:S04]  /*7600*/  STL.64 [R1+0x448], R182 ;  /* 0x000448b601007387 */ /* 0x000be80000100a00 */
[----:B------:R5:W-:Y:S04]  /*7610*/  LDGSTS.E [R4+0xf100], desc[UR8][R182.64], !P5 ;  /* 0x0f100000b6047fae */ /* 0x000be8000e9a1008 */
[----:B------:R-:W3:Y:S04]  /*7620*/  LDL.LU.64 R200, [R1+0x48] ;  /* 0x0000480001c87983 */ /* 0x000ee80000300a00 */
[----:B------:R-:W4:Y:S01]  /*7630*/  LDL.LU.64 R208, [R1+0x40] ;  /* 0x0000400001d07983 */ /* 0x000f220000300a00 */
[----:B-----5:R-:W-:-:S03]  /*7640*/  IMAD.WIDE R182, R5, 0x4, R230 ;  /* 0x0000000405b67825 */ /* 0x020fc600078e02e6 */
[----:B------:R-:W5:Y:S04]  /*7650*/  LDL.LU.64 R198, [R1+0x38] ;  /* 0x0000380001c67983 */ /* 0x000f680000300a00 */
[----:B------:R-:W5:Y:S01]  /*7660*/  LDL.LU.64 R224, [R1+0x30] ;  /* 0x0000300001e07983 */ /* 0x000f620000300a00 */
[----:B-1----:R-:W-:Y:S01]  /*7670*/  VIADD R68, R53, 0xffffffaa ;  /* 0xffffffaa35447836 */ /* 0x002fe20000000000 */
[----:B------:R-:W-:Y:S01]  /*7680*/  ISETP.GE.U32.AND P5, PT, R0, 0x7fffff6f, PT ;  /* 0x7fffff6f0000780c */ /* 0x000fe20003fa6070 */
[C---:B------:R-:W-:Y:S01]  /*7690*/  IMAD.WIDE R52, R5.reuse, 0x4, R240 ;  /* 0x0000000405347825 */ /* 0x040fe200078e02f0 */
[----:B------:R1:W-:Y:S03]  /*76a0*/  STL.64 [R1+0x450], R184 ;  /* 0x000450b801007387 */ /* 0x0003e60000100a00 */
[C---:B------:R-:W-:Y:S01]  /*76b0*/  IMAD.WIDE R46, R5.reuse, 0x4, R46 ;  /* 0x00000004052e7825 */ /* 0x040fe200078e022e */
[----:B------:R1:W-:Y:S03]  /*76c0*/  STL.64 [R1+0x458], R182 ;  /* 0x000458b601007387 */ /* 0x0003e60000100a00 */
[----:B------:R-:W-:Y:S01]  /*76d0*/  VIADD R0, R176, 0xffffffa6 ;  /* 0xffffffa6b0007836 */ /* 0x000fe20000000000 */
[----:B------:R-:W5:Y:S01]  /*76e0*/  LDL.LU.64 R190, [R1+0x28] ;  /* 0x0000280001be7983 */ /* 0x000f620000300a00 */
[C---:B------:R-:W-:Y:S01]  /*76f0*/  IMAD.WIDE R2, R5.reuse, 0x4, R2 ;  /* 0x0000000405027825 */ /* 0x040fe200078e0202 */
[----:B------:R-:W2:Y:S02]  /*7700*/  LDC R176, c[0x0][0x3a0] ;  /* 0x0000e800ffb07b82 */ /* 0x000ea40000000800 */
[----:B------:R1:W-:Y:S04]  /*7710*/  LDGSTS.E [R4+0xf800], desc[UR8][R184.64], !P3 ;  /* 0x0f800000b8047fae */ /* 0x0003e8000d9a1008 */
[----:B------:R-:W5:Y:S04]  /*7720*/  LDL.LU.64 R186, [R1+0x20] ;  /* 0x0000200001ba7983 */ /* 0x000f680000300a00 */
[----:B------:R-:W-:Y:S04]  /*7730*/  LDGSTS.E [R4+0xf900], desc[UR8][R182.64], !P3 ;  /* 0x0f900000b6047fae */ /* 0x000fe8000d9a1008 */
[----:B-1----:R-:W5:Y:S01]  /*7740*/  LDL.LU.64 R184, [R1+0x18] ;  /* 0x0000180001b87983 */ /* 0x002f620000300a00 */
[----:B--2---:R-:W-:-:S03]  /*7750*/  IMAD.WIDE R196, R5, 0x4, R180 ;  /* 0x0000000405c47825 */ /* 0x004fc600078e02b4 */
[----:B------:R-:W2:Y:S04]  /*7760*/  LDL.LU.64 R182, [R1+0x10] ;  /* 0x0000100001b67983 */ /* 0x000ea80000300a00 */
[----:B------:R-:W2:Y:S04]  /*7770*/  LDL.LU.64 R180, [R1+0x8] ;  /* 0x0000080001b47983 */ /* 0x000ea80000300a00 */
[----:B------:R-:W2:Y:S01]  /*7780*/  LDL.LU.64 R178, [R1] ;  /* 0x0000000001b27983 */ /* 0x000ea20000300a00 */
[----:B------:R-:W-:Y:S01]  /*7790*/  ISETP.GE.U32.AND P3, PT, R68, 0x7fffff6b, PT ;  /* 0x7fffff6b4400780c */ /* 0x000fe20003f66070 */
[----:B---3--:R-:W-:-:S02]  /*77a0*/  IMAD.WIDE R206, R5, 0x4, R200 ;  /* 0x0000000405ce7825 */ /* 0x008fc400078e02c8 */
[----:B------:R-:W-:Y:S01]  /*77b0*/  LDGSTS.E [R6+0x8200], desc[UR8][R52.64], !P4 ;  /* 0x0820000034067fae */ /* 0x000fe2000e1a1008 */
[----:B------:R-:W-:Y:S01]  /*77c0*/  IADD3 R68, PT, PT, R172, -0x5e, RZ ;  /* 0xffffffa2ac447810 */ /* 0x000fe20007ffe0ff */
[----:B----4-:R-:W-:Y:S02]  /*77d0*/  IMAD.WIDE R208, R5, 0x4, R208 ;  /* 0x0000000405d07825 */ /* 0x010fe400078e02d0 */
[----:B------:R-:W-:Y:S01]  /*77e0*/  LDGSTS.E [R6+0x8300], desc[UR8][R46.64], !P4 ;  /* 0x083000002e067fae */ /* 0x000fe2000e1a1008 */
[----:B------:R-:W-:Y:S01]  /*77f0*/  ISETP.GE.U32.AND P4, PT, R0, 0x7fffff67, PT ;  /* 0x7fffff670000780c */ /* 0x000fe20003f86070 */
[----:B------:R-:W1:Y:S01]  /*7800*/  LDC R172, c[0x0][0x3a0] ;  /* 0x0000e800ffac7b82 */ /* 0x000e620000000800 */
[----:B------:R-:W-:Y:S01]  /*7810*/  VIADD R0, R175, 0xffffff9e ;  /* 0xffffff9eaf007836 */ /* 0x000fe20000000000 */
[----:B------:R-:W-:Y:S01]  /*7820*/  LDGSTS.E [R6+0x8a00], desc[UR8][R188.64], !P6 ;  /* 0x08a00000bc067fae */ /* 0x000fe2000f1a1008 */
[----:B-----5:R-:W-:-:S03]  /*7830*/  IMAD.WIDE R222, R5, 0x4, R198 ;  /* 0x0000000405de7825 */ /* 0x020fc600078e02c6 */
[----:B------:R-:W-:Y:S01]  /*7840*/  LDGSTS.E [R6+0x8b00], desc[UR8][R196.64], !P6 ;  /* 0x08b00000c4067fae */ /* 0x000fe2000f1a1008 */
[C---:B------:R-:W-:Y:S01]  /*7850*/  IMAD.WIDE R224, R5.reuse, 0x4, R224 ;  /* 0x0000000405e07825 */ /* 0x040fe200078e02e0 */
[----:B------:R-:W-:Y:S01]  /*7860*/  ISETP.GE.U32.AND P6, PT, R68, 0x7fffff63, PT ;  /* 0x7fffff634400780c */ /* 0x000fe20003fc6070 */
[----:B------:R-:W3:Y:S01]  /*7870*/  LDC R175, c[0x0][0x3a0] ;  /* 0x0000e800ffaf7b82 */ /* 0x000ee20000000800 */
[----:B------:R-:W-:Y:S04]  /*7880*/  LDGSTS.E [R6+0x9200], desc[UR8][R206.64], !P2 ;  /* 0x09200000ce067fae */ /* 0x000fe8000d1a1008 */
[----:B------:R-:W-:Y:S01]  /*7890*/  LDGSTS.E [R6+0x9300], desc[UR8][R208.64], !P2 ;  /* 0x09300000d0067fae */ /* 0x000fe2000d1a1008 */
[----:B------:R-:W-:Y:S01]  /*78a0*/  ISETP.GE.U32.AND P2, PT, R0, 0x7fffff5f, PT ;  /* 0x7fffff5f0000780c */ /* 0x000fe20003f46070 */
[----:B------:R-:W-:-:S02]  /*78b0*/  IMAD.WIDE R238, R5, 0x4, R190 ;  /* 0x0000000405ee7825 */ /* 0x000fc400078e02be */
[----:B------:R-:W-:Y:S04]  /*78c0*/  LDGSTS.E [R6+0x9a00], desc[UR8][R222.64], !P1 ;  /* 0x09a00000de067fae */ /* 0x000fe8000c9a1008 */
[----:B------:R-:W-:Y:S01]  /*78d0*/  LDGSTS.E [R6+0x9b00], desc[UR8][R224.64], !P1 ;  /* 0x09b00000e0067fae */ /* 0x000fe2000c9a1008 */
[----:B------:R-:W-:-:S03]  /*78e0*/  IMAD.WIDE R240, R5, 0x4, R186 ;  /* 0x0000000405f07825 */ /* 0x000fc600078e02ba */
[----:B------:R-:W-:Y:S04]  /*78f0*/  LDGSTS.E [R6+0xa200], desc[UR8][R238.64], !P5 ;  /* 0x0a200000ee067fae */ /* 0x000fe8000e9a1008 */
[----:B------:R-:W-:Y:S01]  /*7900*/  LDGSTS.E [R6+0xa300], desc[UR8][R240.64], !P5 ;  /* 0x0a300000f0067fae */ /* 0x000fe2000e9a1008 */
[----:B------:R-:W-:-:S05]  /*7910*/  IMAD.WIDE R184, R5, 0x4, R184 ;  /* 0x0000000405b87825 */ /* 0x000fca00078e02b8 */
[----:B------:R4:W-:Y:S04]  /*7920*/  STL.64 [R1+0x38], R184 ;  /* 0x000038b801007387 */ /* 0x0009e80000100a00 */
[----:B------:R4:W-:Y:S01]  /*7930*/  LDGSTS.E [R6+0xaa00], desc[UR8][R184.64], !P3 ;  /* 0x0aa00000b8067fae */ /* 0x0009e2000d9a1008 */
[----:B------:R-:W-:-:S04]  /*7940*/  IMAD.WIDE R32, R5, 0x4, R32 ;  /* 0x0000000405207825 */ /* 0x000fc800078e0220 */
[----:B----4-:R-:W-:-:S04]  /*7950*/  IMAD.WIDE R184, R5, 0x4, R250 ;  /* 0x0000000405b87825 */ /* 0x010fc800078e02fa */
[----:B------:R-:W-:-:S04]  /*7960*/  IMAD.WIDE R34, R5, 0x4, R34 ;  /* 0x0000000405227825 */ /* 0x000fc800078e0222 */
[----:B------:R-:W-:-:S04]  /*7970*/  IMAD.WIDE R36, R5, 0x4, R36 ;  /* 0x0000000405247825 */ /* 0x000fc800078e0224 */
[----:B------:R-:W-:-:S04]  /*7980*/  IMAD.WIDE R38, R5, 0x4, R38 ;  /* 0x0000000405267825 */ /* 0x000fc800078e0226 */
[----:B------:R-:W-:-:S04]  /*7990*/  IMAD.WIDE R44, R5, 0x4, R44 ;  /* 0x00000004052c7825 */ /* 0x000fc800078e022c */
[----:B------:R-:W-:-:S04]  /*79a0*/  IMAD.WIDE R158, R5, 0x4, R158 ;  /* 0x00000004059e7825 */ /* 0x000fc800078e029e */
[----:B--2---:R-:W-:-:S04]  /*79b0*/  IMAD.WIDE R182, R5, 0x4, R182 ;  /* 0x0000000405b67825 */ /* 0x004fc800078e02b6 */
[C---:B------:R-:W-:Y:S01]  /*79c0*/  IMAD.WIDE R180, R5.reuse, 0x4, R180 ;  /* 0x0000000405b47825 */ /* 0x040fe200078e02b4 */
[----:B------:R2:W-:Y:S03]  /*79d0*/  STL.64 [R1+0x10], R182 ;  /* 0x000010b601007387 */ /* 0x0005e60000100a00 */
[C---:B------:R-:W-:Y:S01]  /*79e0*/  IMAD.WIDE R178, R5.reuse, 0x4, R178 ;  /* 0x0000000405b27825 */ /* 0x040fe200078e02b2 */
[----:B------:R2:W-:Y:S04]  /*79f0*/  LDGSTS.E [R6+0xab00], desc[UR8][R182.64], !P3 ;  /* 0x0ab00000b6067fae */ /* 0x0005e8000d9a1008 */
[----:B------:R4:W-:Y:S04]  /*7a00*/  STL.64 [R1+0x48], R180 ;  /* 0x000048b401007387 */ /* 0x0009e80000100a00 */
[----:B------:R4:W-:Y:S01]  /*7a10*/  LDGSTS.E [R6+0xb200], desc[UR8][R180.64], !P4 ;  /* 0x0b200000b4067fae */ /* 0x0009e2000e1a1008 */
[----:B--2---:R-:W-:-:S03]  /*7a20*/  IMAD.WIDE R182, R5, 0x4, R248 ;  /* 0x0000000405b67825 */ /* 0x004fc600078e02f8 */
[----:B------:R2:W-:Y:S04]  /*7a30*/  STL.64 [R1+0x50], R178 ;  /* 0x000050b201007387 */ /* 0x0005e80000100a00 */
[----:B------:R2:W-:Y:S01]  /*7a40*/  LDGSTS.E [R6+0xb300], desc[UR8][R178.64], !P4 ;  /* 0x0b300000b2067fae */ /* 0x0005e2000e1a1008 */
[----:B----4-:R-:W-:-:S03]  /*7a50*/  IMAD.WIDE R180, R5, 0x4, R246 ;  /* 0x0000000405b47825 */ /* 0x010fc600078e02f6 */
[----:B------:R-:W-:Y:S04]  /*7a60*/  STL.64 [R1+0x2a0], R184 ;  /* 0x0002a0b801007387 */ /* 0x000fe80000100a00 */
[----:B------:R-:W-:Y:S01]  /*7a70*/  LDGSTS.E [R6+0xba00], desc[UR8][R184.64], !P6 ;  /* 0x0ba00000b8067fae */ /* 0x000fe2000f1a1008 */
[----:B--2---:R-:W-:-:S03]  /*7a80*/  IMAD.WIDE R178, R5, 0x4, R244 ;  /* 0x0000000405b27825 */ /* 0x004fc600078e02f4 */
[----:B------:R-:W-:Y:S04]  /*7a90*/  STL.64 [R1+0x2a8], R182 ;  /* 0x0002a8b601007387 */ /* 0x000fe80000100a00 */
[----:B------:R-:W-:Y:S04]  /*7aa0*/  LDGSTS.E [R6+0xbb00], desc[UR8][R182.64], !P6 ;  /* 0x0bb00000b6067fae */ /* 0x000fe8000f1a1008 */
[----:B------:R-:W-:Y:S04]  /*7ab0*/  STL.64 [R1+0x2c0], R180 ;  /* 0x0002c0b401007387 */ /* 0x000fe80000100a00 */
[----:B------:R-:W-:Y:S04]  /*7ac0*/  LDGSTS.E [R6+0xc200], desc[UR8][R180.64], !P2 ;  /* 0x0c200000b4067fae */ /* 0x000fe8000d1a1008 */
[----:B------:R2:W-:Y:S04]  /*7ad0*/  STL.64 [R1+0x2d8], R178 ;  /* 0x0002d8b201007387 */ /* 0x0005e80000100a00 */
[----:B------:R2:W-:Y:S02]  /*7ae0*/  LDGSTS.E [R6+0xc300], desc[UR8][R178.64], !P2 ;  /* 0x0c300000b2067fae */ /* 0x0005e4000d1a1008 */
[----:B--2---:R-:W-:-:S05]  /*7af0*/  IMAD.WIDE R178, R5, 0x4, R242 ;  /* 0x0000000405b27825 */ /* 0x004fca00078e02f2 */
[----:B------:R-:W-:Y:S04]  /*7b00*/  STL.64 [R1+0x2f0], R178 ;  /* 0x0002f0b201007387 */ /* 0x000fe80000100a00 */
[----:B------:R-:W-:Y:S04]  /*7b10*/  STL.64 [R1+0x308], R2 ;  /* 0x0003080201007387 */ /* 0x000fe80000100a00 */
[----:B------:R-:W-:Y:S04]  /*7b20*/  STL.64 [R1+0x328], R32 ;  /* 0x0003282001007387 */ /* 0x000fe80000100a00 */
[----:B------:R2:W-:Y:S04]  /*7b30*/  STL.64 [R1+0x340], R34 ;  /* 0x0003402201007387 */ /* 0x0005e80000100a00 */
[----:B------:R4:W-:Y:S04]  /*7b40*/  STL.64 [R1+0x370], R36 ;  /* 0x0003702401007387 */ /* 0x0009e80000100a00 */
[----:B------:R5:W-:Y:S04]  /*7b50*/  STL.64 [R1+0x390], R38 ;  /* 0x0003902601007387 */ /* 0x000be80000100a00 */
[----:B------:R-:W5:Y:S04]  /*7b60*/  LDL.LU.64 R182, [R1+0x60] ;  /* 0x0000600001b67983 */ /* 0x000f680000300a00 */
[----:B------:R1:W-:Y:S04]  /*7b70*/  STL.64 [R1+0x3a8], R44 ;  /* 0x0003a82c01007387 */ /* 0x0003e80000100a00 */
[----:B------:R-:W-:Y:S04]  /*7b80*/  STL.64 [R1+0x3c0], R158 ;  /* 0x0003c09e01007387 */ /* 0x000fe80000100a00 */
[----:B------:R-:W5:Y:S01]  /*7b90*/  LDL.64 R184, [R1+0x68] ;  /* 0x0000680001b87983 */ /* 0x000f620000100a00 */
[----:B------:R-:W-:-:S02]  /*7ba0*/  VIADD R68, R173, 0xffffff9a ;  /* 0xffffff9aad447836 */ /* 0x000fc40000000000 */
[----:B------:R-:W-:Y:S01]  /*7bb0*/  VIADD R0, R177, 0xffffff96 ;  /* 0xffffff96b1007836 */ /* 0x000fe20000000000 */
[----:B------:R-:W5:Y:S01]  /*7bc0*/  LDL.LU.64 R200, [R1+0x70] ;  /* 0x0000700001c87983 */ /* 0x000f620000300a00 */
[----:B------:R-:W-:Y:S01]  /*7bd0*/  IMAD.WIDE R160, R5, 0x4, R160 ;  /* 0x0000000405a07825 */ /* 0x000fe200078e02a0 */
[----:B------:R-:W-:Y:S01]  /*7be0*/  ISETP.GE.U32.AND P1, PT, R68, 0x7fffff5b, PT ;  /* 0x7fffff5b4400780c */ /* 0x000fe20003f26070 */
[----:B------:R-:W5:Y:S01]  /*7bf0*/  LDC R173, c[0x0][0x3a0] ;  /* 0x0000e800ffad7b82 */ /* 0x000f620000000800 */
[----:B------:R-:W-:Y:S01]  /*7c00*/  ISETP.GE.U32.AND P5, PT, R0, 0x7fffff57, PT ;  /* 0x7fffff570000780c */ /* 0x000fe20003fa6070 */
[----:B------:R-:W-:Y:S01]  /*7c10*/  VIADD R0, R176, 0xffffff8e ;  /* 0xffffff8eb0007836 */ /* 0x000fe20000000000 */
[----:B------:R-:W-:Y:S01]  /*7c20*/  IADD3 R68, PT, PT, R174, -0x6e, RZ ;  /* 0xffffff92ae447810 */ /* 0x000fe20007ffe0ff */
[----:B------:R-:W5:Y:S03]  /*7c30*/  LDL.LU.64 R198, [R1+0x78] ;  /* 0x0000780001c67983 */ /* 0x000f660000300a00 */
[----:B------:R-:W-:Y:S01]  /*7c40*/  ISETP.GE.U32.AND P3, PT, R68, 0x7fffff53, PT ;  /* 0x7fffff534400780c */ /* 0x000fe20003f66070 */
[----:B------:R-:W5:Y:S01]  /*7c50*/  LDC R177, c[0x0][0x3a0] ;  /* 0x0000e800ffb17b82 */ /* 0x000f620000000800 */
[----:B------:R-:W-:Y:S01]  /*7c60*/  ISETP.GE.U32.AND P4, PT, R0, 0x7fffff4f, PT ;  /* 0x7fffff4f0000780c */ /* 0x000fe20003f86070 */
[----:B-1----:R-:W-:-:S02]  /*7c70*/  VIADD R68, R172, 0xffffff8a ;  /* 0xffffff8aac447836 */ /* 0x002fc40000000000 */
[----:B---3--:R-:W-:Y:S01]  /*7c80*/  VIADD R0, R175, 0xffffff86 ;  /* 0xffffff86af007836 */ /* 0x008fe20000000000 */
[----:B------:R-:W-:Y:S02]  /*7c90*/  LDGSTS.E [R6+0xca00], desc[UR8][R178.64], !P1 ;  /* 0x0ca00000b2067fae */ /* 0x000fe4000c9a1008 */
[----:B------:R-:W-:Y:S01]  /*7ca0*/  ISETP.GE.U32.AND P6, PT, R68, 0x7fffff4b, PT ;  /* 0x7fffff4b4400780c */ /* 0x000fe20003fc6070 */
[----:B------:R-:W1:Y:S01]  /*7cb0*/  LDC R176, c[0x0][0x3a0] ;  /* 0x0000e800ffb07b82 */ /* 0x000e620000000800 */
[----:B------:R-:W-:Y:S01]  /*7cc0*/  LDGSTS.E [R6+0xcb00], desc[UR8][R2.64], !P1 ;  /* 0x0cb0000002067fae */ /* 0x000fe2000c9a1008 */
[----:B------:R-:W-:-:S03]  /*7cd0*/  ISETP.GE.U32.AND P2, PT, R0, 0x7fffff47, PT ;  /* 0x7fffff470000780c */ /* 0x000fc60003f46070 */
[----:B------:R-:W-:Y:S03]  /*7ce0*/  LDGSTS.E [R6+0xd200], desc[UR8][R32.64], !P5 ;  /* 0x0d20000020067fae */ /* 0x000fe6000e9a1008 */
[----:B------:R-:W3:Y:S01]  /*7cf0*/  LDC R175, c[0x0][0x3a0] ;  /* 0x0000e800ffaf7b82 */ /* 0x000ee20000000800 */
[----:B------:R2:W-:Y:S04]  /*7d00*/  LDGSTS.E [R6+0xd300], desc[UR8][R34.64], !P5 ;  /* 0x0d30000022067fae */ /* 0x0005e8000e9a1008 */
[----:B------:R4:W-:Y:S03]  /*7d10*/  LDGSTS.E [R6+0xda00], desc[UR8][R36.64], !P3 ;  /* 0x0da0000024067fae */ /* 0x0009e6000d9a1008 */
[----:B------:R-:W1:Y:S01]  /*7d20*/  LDC R174, c[0x0][0x3a0] ;  /* 0x0000e800ffae7b82 */ /* 0x000e620000000800 */
[----:B------:R5:W-:Y:S04]  /*7d30*/  LDGSTS.E [R6+0xdb00], desc[UR8][R38.64], !P3 ;  /* 0x0db0000026067fae */ /* 0x000be8000d9a1008 */
[----:B------:R5:W-:Y:S03]  /*7d40*/  LDGSTS.E [R6+0xe200], desc[UR8][R44.64], !P4 ;  /* 0x0e2000002c067fae */ /* 0x000be6000e1a1008 */
[----:B--2---:R-:W2:Y:S01]  /*7d50*/  LDC R34, c[0x0][0x3a0] ;  /* 0x0000e800ff227b82 */ /* 0x004ea20000000800 */
[----:B------:R5:W-:Y:S01]  /*7d60*/  STL.64 [R1+0x3d8], R160 ;  /* 0x0003d8a001007387 */ /* 0x000be20000100a00 */
[----:B----4-:R-:W-:-:S03]  /*7d70*/  IMAD.WIDE R36, R5, 0x4, R166 ;  /* 0x0000000405247825 */ /* 0x010fc600078e02a6 */
[----:B------:R-:W-:Y:S01]  /*7d80*/  LDGSTS.E [R6+0xe300], desc[UR8][R158.64], !P4 ;  /* 0x0e3000009e067fae */ /* 0x000fe2000e1a1008 */
[----:B-----5:R-:W-:Y:S01]  /*7d90*/  IMAD.WIDE R38, R5, 0x4, R164 ;  /* 0x0000000405267825 */ /* 0x020fe200078e02a4 */
[----:B------:R-:W-:Y:S01]  /*7da0*/  IADD3 R68, PT, PT, R173, -0x7e, RZ ;  /* 0xffffff82ad447810 */ /* 0x000fe20007ffe0ff */
[----:B------:R-:W4:Y:S01]  /*7db0*/  LDC R172, c[0x0][0x3a0] ;  /* 0x0000e800ffac7b82 */ /* 0x000f220000000800 */
[----:B------:R5:W-:Y:S01]  /*7dc0*/  LDGSTS.E [R6+0xea00], desc[UR8][R160.64], !P6 ;  /* 0x0ea00000a0067fae */ /* 0x000be2000f1a1008 */
[----:B------:R-:W-:-:S05]  /*7dd0*/  IMAD.WIDE R44, R5, 0x4, R162 ;  /* 0x00000004052c7825 */ /* 0x000fca00078e02a2 */
[----:B------:R-:W-:Y:S01]  /*7de0*/  STL.64 [R1+0x3f0], R44 ;  /* 0x0003f02c01007387 */ /* 0x000fe20000100a00 */
[----:B------:R-:W-:Y:S01]  /*7df0*/  VIADD R0, R177, 0xffffffbd ;  /* 0xffffffbdb1007836 */ /* 0x000fe20000000000 */
[----:B------:R-:W2:Y:S02]  /*7e00*/  LDC R32, c[0x0][0x3a0] ;  /* 0x0000e800ff207b82 */ /* 0x000ea40000000800 */
[----:B------:R-:W4:Y:S01]  /*7e10*/  LDL.LU.64 R178, [R1+0x80] ;  /* 0x0000800001b27983 */ /* 0x000f220000300a00 */
[----:B-----5:R-:W-:-:S03]  /*7e20*/  IMAD.WIDE R160, R5, 0x4, R168 ;  /* 0x0000000405a07825 */ /* 0x020fc600078e02a8 */
[----:B------:R-:W-:Y:S02]  /*7e30*/  STL.64 [R1+0x400], R38 ;  /* 0x0004002601007387 */ /* 0x000fe40000100a00 */
[----:B------:R-:W5:Y:S02]  /*7e40*/  LDC R158, c[0x0][0x3a0] ;  /* 0x0000e800ff9e7b82 */ /* 0x000f640000000800 */
[----:B------:R-:W-:Y:S04]  /*7e50*/  LDGSTS.E [R6+0xeb00], desc[UR8][R44.64], !P6 ;  /* 0x0eb000002c067fae */ /* 0x000fe8000f1a1008 */
[----:B------:R-:W5:Y:S01]  /*7e60*/  LDL.LU.64 R180, [R1+0x88] ;  /* 0x0000880001b47983 */ /* 0x000f620000300a00 */
[----:B-1----:R-:W-:Y:S01]  /*7e70*/  VIADD R2, R174, 0xffffffb9 ;  /* 0xffffffb9ae027836 */ /* 0x002fe20000000000 */
[----:B------:R-:W1:Y:S02]  /*7e80*/  LDC R159, c[0x0][0x3a0] ;  /* 0x0000e800ff9f7b82 */ /* 0x000e640000000800 */
[----:B------:R-:W-:Y:S04]  /*7e90*/  LDGSTS.E [R6+0xf200], desc[UR8][R38.64], !P2 ;  /* 0x0f20000026067fae */ /* 0x000fe8000d1a1008 */
[----:B------:R3:W-:Y:S02]  /*7ea0*/  STL.64 [R1+0x410], R36 ;  /* 0x0004102401007387 */ /* 0x0007e40000100a00 */
[----:B------:R-:W1:Y:S02]  /*7eb0*/  LDC R33, c[0x0][0x3a0] ;  /* 0x0000e800ff217b82 */ /* 0x000e640000000800 */
[----:B------:R3:W-:Y:S04]  /*7ec0*/  LDGSTS.E [R6+0xf300], desc[UR8][R36.64], !P2 ;  /* 0x0f30000024067fae */ /* 0x0007e8000d1a1008 */
[----:B------:R-:W-:Y:S02]  /*7ed0*/  STL.64 [R1+0x420], R160 ;  /* 0x000420a001007387 */ /* 0x000fe40000100a00 */
[----:B------:R-:W1:Y:S01]  /*7ee0*/  LDC R3, c[0x0][0x3a0] ;  /* 0x0000e800ff037b82 */ /* 0x000e620000000800 */
[----:B---3--:R-:W-:-:S05]  /*7ef0*/  IMAD.WIDE R36, R5, 0x4, R170 ;  /* 0x0000000405247825 */ /* 0x008fca00078e02aa */
[----:B------:R3:W-:Y:S04]  /*7f00*/  STL.64 [R1+0x430], R36 ;  /* 0x0004302401007387 */ /* 0x0007e80000100a00 */
[----:B------:R-:W5:Y:S04]  /*7f10*/  LDL.LU.64 R186, [R1+0xc0] ;  /* 0x0000c00001ba7983 */ /* 0x000f680000300a00 */
[----:B------:R-:W5:Y:S01]  /*7f20*/  LDL.LU.64 R190, [R1+0xc8] ;  /* 0x0000c80001be7983 */ /* 0x000f620000300a00 */
[----:B------:R-:W-:-:S03]  /*7f30*/  IMAD.WIDE R44, R5, 0x4, R182 ;  /* 0x00000004052c7825 */ /* 0x000fc600078e02b6 */
[----:B------:R-:W5:Y:S01]  /*7f40*/  LDL.LU.64 R182, [R1+0x158] ;  /* 0x0001580001b67983 */ /* 0x000f620000300a00 */
[----:B------:R-:W-:-:S03]  /*7f50*/  IMAD.WIDE R38, R5, 0x4, R184 ;  /* 0x0000000405267825 */ /* 0x000fc600078e02b8 */
[----:B------:R-:W5:Y:S01]  /*7f60*/  LDL.LU.64 R184, [R1+0x150] ;  /* 0x0001500001b87983 */ /* 0x000f620000300a00 */
[----:B------:R-:W-:Y:S02]  /*7f70*/  ISETP.GE.U32.AND P1, PT, R68, 0x7fffff43, PT ;  /* 0x7fffff434400780c */ /* 0x000fe40003f26070 */
[----:B------:R-:W-:Y:S01]  /*7f80*/  ISETP.GE.U32.AND P5, PT, R0, 0x7fffff7e, PT ;  /* 0x7fffff7e0000780c */ /* 0x000fe20003fa6070 */
[----:B------:R-:W-:Y:S01]  /*7f90*/  VIADD R0, R176, 0xffffffb5 ;  /* 0xffffffb5b0007836 */ /* 0x000fe20000000000 */
[----:B------:R-:W5:Y:S01]  /*7fa0*/  LDL.LU.64 R204, [R1+0x148] ;  /* 0x0001480001cc7983 */ /* 0x000f620000300a00 */
[----:B------:R-:W1:Y:S03]  /*7fb0*/  LDC R68, c[0x0][0x3a0] ;  /* 0x0000e800ff447b82 */ /* 0x000e660000000800 */
[----:B------:R-:W-:Y:S01]  /*7fc0*/  ISETP.GE.U32.AND P4, PT, R0, 0x7fffff76, PT ;  /* 0x7fffff760000780c */ /* 0x000fe20003f86070 */
[----:B------:R-:W5:Y:S01]  /*7fd0*/  LDL.LU.64 R216, [R1+0x140] ;  /* 0x0001400001d87983 */ /* 0x000f620000300a00 */
[----:B------:R-:W-:-:S03]  /*7fe0*/  VIADD R0, R175, 0xffffffad ;  /* 0xffffffadaf007836 */ /* 0x000fc60000000000 */
[----:B------:R-:W-:Y:S02]  /*7ff0*/  LDGSTS.E [R6+0xfa00], desc[UR8][R160.64], !P1 ;  /* 0x0fa00000a0067fae */ /* 0x000fe4000c9a1008 */
[----:B------:R-:W-:Y:S01]  /*8000*/  ISETP.GE.U32.AND P2, PT, R0, 0x7fffff6e, PT ;  /* 0x7fffff6e0000780c */ /* 0x000fe20003f46070 */
[----:B--2---:R-:W-:Y:S01]  /*8010*/  VIADD R0, R34, 0xffffffa5 ;  /* 0xffffffa522007836 */ /* 0x004fe20000000000 */
[----:B------:R3:W-:Y:S01]  /*8020*/  LDGSTS.E [R6+0xfb00], desc[UR8][R36.64], !P1 ;  /* 0x0fb0000024067fae */ /* 0x0007e2000c9a1008 */
[----:B------:R-:W-:-:S04]  /*8030*/  IMAD.WIDE R34, R5, 0x4, R198 ;  /* 0x0000000405227825 */ /* 0x000fc800078e02c6 */
[C---:B----4-:R-:W-:Y:S01]  /*8040*/  IMAD.WIDE R162, R5.reuse, 0x4, R178 ;  /* 0x0000000405a27825 */ /* 0x050fe200078e02b2 */
[----:B------:R-:W-:Y:S01]  /*8050*/  ISETP.GE.U32.AND P3, PT, R2, 0x7fffff7a, PT ;  /* 0x7fffff7a0200780c */ /* 0x000fe20003f66070 */
[----:B------:R-:W2:Y:S02]  /*8060*/  LDL.LU.64 R178, [R1+0x138] ;  /* 0x0001380001b27983 */ /* 0x000ea40000300a00 */
[----:B---3--:R-:W-:-:S04]  /*8070*/  IMAD.WIDE R36, R5, 0x4, R200 ;  /* 0x0000000405247825 */ /* 0x008fc800078e02c8 */
[C---:B-----5:R-:W-:Y:S01]  /*8080*/  IMAD.WIDE R176, R5.reuse, 0x4, R180 ;  /* 0x0000000405b07825 */ /* 0x060fe200078e02b4 */
[----:B------:R-:W-:Y:S04]  /*8090*/  LDGSTS.E [R8+0x8400], desc[UR8][R44.64], !P5 ;  /* 0x084000002c087fae */ /* 0x000fe8000e9a1008 */
[----:B------:R-:W3:Y:S04]  /*80a0*/  LDL.LU.64 R180, [R1+0x130] ;  /* 0x0001300001b47983 */ /* 0x000ee80000300a00 */
[----:B------:R-:W4:Y:S04]  /*80b0*/  LDL.64 R200, [R1+0x128] ;  /* 0x0001280001c87983 */ /* 0x000f280000100a00 */
[----:B------:R-:W5:Y:S01]  /*80c0*/  LDL.LU.64 R198, [R1+0x120] ;  /* 0x0001200001c67983 */ /* 0x000f620000300a00 */
[----:B------:R-:W-:-:S04]  /*80d0*/  IMAD.WIDE R242, R5, 0x4, R182 ;  /* 0x0000000405f27825 */ /* 0x000fc800078e02b6 */
[----:B------:R-:W-:Y:S01]  /*80e0*/  IMAD.WIDE R244, R5, 0x4, R184 ;  /* 0x0000000405f47825 */ /* 0x000fe200078e02b8 */
[----:B------:R-:W5:Y:S04]  /*80f0*/  LDL.LU.64 R182, [R1+0x118] ;  /* 0x0001180001b67983 */ /* 0x000f680000300a00 */
[----:B------:R-:W5:Y:S01]  /*8100*/  LDL.LU.64 R184, [R1+0x110] ;  /* 0x0001100001b87983 */ /* 0x000f620000300a00 */
[----:B------:R-:W-:-:S03]  /*8110*/  IADD3 R2, PT, PT, R172, -0x4f, RZ ;  /* 0xffffffb1ac027810 */ /* 0x000fc60007ffe0ff */
[----:B------:R-:W-:Y:S01]  /*8120*/  LDGSTS.E [R8+0x8500], desc[UR8][R38.64], !P5 ;  /* 0x0850000026087fae */ /* 0x000fe2000e9a1008 */
[----:B------:R-:W-:Y:S01]  /*8130*/  ISETP.GE.U32.AND P6, PT, R2, 0x7fffff72, PT ;  /* 0x7fffff720200780c */ /* 0x000fe20003fc6070 */
[----:B------:R-:W-:Y:S01]  /*8140*/  VIADD R2, R32, 0xffffffa9 ;  /* 0xffffffa920027836 */ /* 0x000fe20000000000 */
[----:B------:R-:W-:Y:S01]  /*8150*/  ISETP.GE.U32.AND P5, PT, R0, 0x7fffff66, PT ;  /* 0x7fffff660000780c */ /* 0x000fe20003fa6070 */
[----:B------:R-:W-:Y:S01]  /*8160*/  VIADD R0, R158, 0xffffff9d ;  /* 0xffffff9d9e007836 */ /* 0x000fe20000000000 */
[----:B------:R-:W-:Y:S01]  /*8170*/  LDGSTS.E [R8+0x8c00], desc[UR8][R36.64], !P3 ;  /* 0x08c0000024087fae */ /* 0x000fe2000d9a1008 */
[----:B------:R-:W2:Y:S01]  /*8180*/  LDC R158, c[0x0][0x3a0] ;  /* 0x0000e800ff9e7b82 */ /* 0x000ea20000000800 */
[----:B------:R-:W-:Y:S01]  /*8190*/  ISETP.GE.U32.AND P1, PT, R2, 0x7fffff6a, PT ;  /* 0x7fffff6a0200780c */ /* 0x000fe20003f26070 */
[C---:B------:R-:W-:Y:S01]  /*81a0*/  IMAD.WIDE R186, R5.reuse, 0x4, R186 ;  /* 0x0000000405ba7825 */ /* 0x040fe200078e02ba */
[----:B------:R-:W-:Y:S03]  /*81b0*/  LDGSTS.E [R8+0x8d00], desc[UR8][R34.64], !P3 ;  /* 0x08d0000022087fae */ /* 0x000fe6000d9a1008 */
[C---:B------:R-:W-:Y:S01]  /*81c0*/  IMAD.WIDE R190, R5.reuse, 0x4, R190 ;  /* 0x0000000405be7825 */ /* 0x040fe200078e02be */
[----:B------:R-:W-:Y:S01]  /*81d0*/  LDGSTS.E [R8+0x9400], desc[UR8][R162.64], !P4 ;  /* 0x09400000a2087fae */ /* 0x000fe2000e1a1008 */
[----:B------:R-:W3:Y:S02]  /*81e0*/  LDC R32, c[0x0][0x3a0] ;  /* 0x0000e800ff207b82 */ /* 0x000ee40000000800 */
[----:B------:R-:W-:Y:S01]  /*81f0*/  IMAD.WIDE R168, R5, 0x4, R204 ;  /* 0x0000000405a87825 */ /* 0x000fe200078e02cc */
[----:B------:R-:W-:Y:S01]  /*8200*/  LDGSTS.E [R8+0x9500], desc[UR8][R176.64], !P4 ;  /* 0x09500000b0087fae */ /* 0x000fe2000e1a1008 */
[----:B------:R-:W-:-:S02]  /*8210*/  ISETP.GE.U32.AND P4, PT, R0, 0x7fffff5e, PT ;  /* 0x7fffff5e0000780c */ /* 0x000fc40003f86070 */
[C---:B------:R-:W-:Y:S01]  /*8220*/  IMAD.WIDE R166, R5.reuse, 0x4, R216 ;  /* 0x0000000405a67825 */ /* 0x040fe200078e02d8 */
[----:B------:R-:W-:Y:S03]  /*8230*/  LDGSTS.E [R8+0x9c00], desc[UR8][R186.64], !P6 ;  /* 0x09c00000ba087fae */ /* 0x000fe6000f1a1008 */
[----:B-1----:R-:W-:Y:S01]  /*8240*/  VIADD R0, R68, 0xffffff95 ;  /* 0xffffff9544007836 */ /* 0x002fe20000000000 */
[----:B------:R-:W-:Y:S01]  /*8250*/  LDGSTS.E [R8+0x9d00], desc[UR8][R190.64], !P6 ;  /* 0x09d00000be087fae */ /* 0x000fe2000f1a1008 */
[----:B--2---:R-:W-:-:S03]  /*8260*/  IMAD.WIDE R164, R5, 0x4, R178 ;  /* 0x0000000405a47825 */ /* 0x004fc600078e02b2 */
[----:B------:R4:W-:Y:S01]  /*8270*/  STL.64 [R1+0x18], R168 ;  /* 0x000018a801007387 */ /* 0x0009e20000100a00 */
[----:B---3--:R-:W-:-:S03]  /*8280*/  IMAD.WIDE R160, R5, 0x4, R180 ;  /* 0x0000000405a07825 */ /* 0x008fc600078e02b4 */
[----:B------:R-:W-:Y:S01]  /*8290*/  LDGSTS.E [R8+0xa400], desc[UR8][R242.64], !P2 ;  /* 0x0a400000f2087fae */ /* 0x000fe2000d1a1008 */
[----:B------:R-:W-:Y:S01]  /*82a0*/  IADD3 R2, PT, PT, R33, -0x5f, RZ ;  /* 0xffffffa121027810 */ /* 0x000fe20007ffe0ff */
[----:B------:R-:W1:Y:S02]  /*82b0*/  LDC R68, c[0x0][0x3a0] ;  /* 0x0000e800ff447b82 */ /* 0x000e640000000800 */
[----:B------:R5:W-:Y:S04]  /*82c0*/  STL.64 [R1+0x20], R166 ;  /* 0x000020a601007387 */ /* 0x000be80000100a00 */
[----:B------:R-:W-:Y:S01]  /*82d0*/  LDGSTS.E [R8+0xa500], desc[UR8][R244.64], !P2 ;  /* 0x0a500000f4087fae */ /* 0x000fe2000d1a1008 */
[----:B------:R-:W-:Y:S01]  /*82e0*/  ISETP.GE.U32.AND P2, PT, R0, 0x7fffff56, PT ;  /* 0x7fffff560000780c */ /* 0x000fe20003f46070 */
[----:B------:R-:W-:Y:S01]  /*82f0*/  VIADD R0, R159, 0xffffff8d ;  /* 0xffffff8d9f007836 */ /* 0x000fe20000000000 */
[----:B------:R-:W2:Y:S01]  /*8300*/  LDC R33, c[0x0][0x3a0] ;  /* 0x0000e800ff217b82 */ /* 0x000ea20000000800 */
[----:B------:R-:W3:Y:S04]  /*8310*/  LDL.LU.64 R204, [R1+0x108] ;  /* 0x0001080001cc7983 */ /* 0x000ee80000300a00 */
[----:B------:R-:W2:Y:S04]  /*8320*/  LDL.LU.64 R216, [R1+0x100] ;  /* 0x0001000001d87983 */ /* 0x000ea80000300a00 */
[----:B------:R4:W-:Y:S04]  /*8330*/  LDGSTS.E [R8+0xac00], desc[UR8][R168.64], !P1 ;  /* 0x0ac00000a8087fae */ /* 0x0009e8000c9a1008 */
[----:B------:R-:W-:Y:S04]  /*8340*/  STL.64 [R1+0x58], R164 ;  /* 0x000058a401007387 */ /* 0x000fe80000100a00 */
[----:B------:R5:W-:Y:S01]  /*8350*/  LDGSTS.E [R8+0xad00], desc[UR8][R166.64], !P1 ;  /* 0x0ad00000a6087fae */ /* 0x000be2000c9a1008 */
[----:B----4-:R-:W-:-:S03]  /*8360*/  IMAD.WIDE R168, R5, 0x4, R200 ;  /* 0x0000000405a87825 */ /* 0x010fc600078e02c8 */
[----:B------:R4:W-:Y:S04]  /*8370*/  STL.64 [R1+0x60], R160 ;  /* 0x000060a001007387 */ /* 0x0009e80000100a00 */
[----:B------:R-:W2:Y:S01]  /*8380*/  LDL.LU.64 R178, [R1+0xf8] ;  /* 0x0000f80001b27983 */ /* 0x000ea20000300a00 */
[----:B-----5:R-:W-:-:S03]  /*8390*/  IMAD.WIDE R166, R5, 0x4, R198 ;  /* 0x0000000405a67825 */ /* 0x020fc600078e02c6 */
[----:B------:R-:W5:Y:S04]  /*83a0*/  LDL.64 R180, [R1+0xf0] ;  /* 0x0000f00001b47983 */ /* 0x000f680000100a00 */
[----:B------:R-:W-:Y:S04]  /*83b0*/  LDGSTS.E [R8+0xb400], desc[UR8][R164.64], !P5 ;  /* 0x0b400000a4087fae */ /* 0x000fe8000e9a1008 */
[----:B------:R4:W-:Y:S01]  /*83c0*/  LDGSTS.E [R8+0xb500], desc[UR8][R160.64], !P5 ;  /* 0x0b500000a0087fae */ /* 0x0009e2000e9a1008 */
[----:B------:R-:W-:Y:S01]  /*83d0*/  ISETP.GE.U32.AND P5, PT, R0, 0x7fffff4e, PT ;  /* 0x7fffff4e0000780c */ /* 0x000fe20003fa6070 */
[----:B------:R-:W-:-:S02]  /*83e0*/  VIADD R0, R158, 0xffffff85 ;  /* 0xffffff859e007836 */ /* 0x000fc40000000000 */
[----:B------:R2:W-:Y:S04]  /*83f0*/  STL.64 [R1+0xc0], R168 ;  /* 0x0000c0a801007387 */ /* 0x0005e80000100a00 */
[----:B------:R1:W-:Y:S04]  /*8400*/  STL.64 [R1+0xc8], R166 ;  /* 0x0000c8a601007387 */ /* 0x0003e80000100a00 */
[----:B------:R-:W5:Y:S01]  /*8410*/  LDL.64 R200, [R1+0xe8] ;  /* 0x0000e80001c87983 */ /* 0x000f620000100a00 */
[----:B------:R-:W-:Y:S01]  /*8420*/  ISETP.GE.U32.AND P3, PT, R2, 0x7fffff62, PT ;  /* 0x7fffff620200780c */ /* 0x000fe20003f66070 */
[----:B----4-:R-:W4:Y:S02]  /*8430*/  LDC R160, c[0x0][0x3a0] ;  /* 0x0000e800ffa07b82 */ /* 0x010f240000000800 */
[----:B------:R-:W4:Y:S01]  /*8440*/  LDL.LU.64 R198, [R1+0xe0] ;  /* 0x0000e00001c67983 */ /* 0x000f220000300a00 */
[----:B------:R-:W-:-:S09]  /*8450*/  IMAD.WIDE R164, R5, 0x4, R182 ;  /* 0x0000000405a47825 */ /* 0x000fd200078e02b6 */
[----:B------:R2:W-:Y:S01]  /*8460*/  LDGSTS.E [R8+0xbc00], desc[UR8][R168.64], !P3 ;  /* 0x0bc00000a8087fae */ /* 0x0005e2000d9a1008 */
[----:B------:R-:W-:-:S03]  /*8470*/  IMAD.WIDE R158, R5, 0x4, R184 ;  /* 0x00000004059e7825 */ /* 0x000fc600078e02b8 */
[----:B------:R-:W-:Y:S04]  /*8480*/  STL.64 [R1+0x118], R164 ;  /* 0x000118a401007387 */ /* 0x000fe80000100a00 */
[----:B------:R1:W-:Y:S04]  /*8490*/  STL.64 [R1+0x110], R158 ;  /* 0x0001109e01007387 */ /* 0x0003e80000100a00 */
[----:B------:R-:W4:Y:S04]  /*84a0*/  LDL.LU.64 R182, [R1+0xd8] ;  /* 0x0000d80001b67983 */ /* 0x000f280000300a00 */
[----:B------:R-:W4:Y:S01]  /*84b0*/  LDL.LU.64 R184, [R1+0xd0] ;  /* 0x0000d00001b87983 */ /* 0x000f220000300a00 */
[----:B------:R-:W-:-:S02]  /*84c0*/  VIADD R2, R3, 0xffffff99 ;  /* 0xffffff9903027836 */ /* 0x000fc40000000000 */
[----:B------:R-:W2:Y:S01]  /*84d0*/  LDC R3, c[0x0][0x3a0] ;  /* 0x0000e800ff037b82 */ /* 0x000ea20000000800 */
[----:B------:R2:W-:Y:S02]  /*84e0*/  LDGSTS.E [R8+0xbd00], desc[UR8][R166.64], !P3 ;  /* 0x0bd00000a6087fae */ /* 0x0005e4000d9a1008 */
[----:B------:R-:W-:Y:S02]  /*84f0*/  ISETP.GE.U32.AND P6, PT, R2, 0x7fffff5a, PT ;  /* 0x7fffff5a0200780c */ /* 0x000fe40003fc6070 */
[----:B------:R-:W-:Y:S04]  /*8500*/  LDGSTS.E [R8+0xc400], desc[UR8][R164.64], !P4 ;  /* 0x0c400000a4087fae */ /* 0x000fe8000e1a1008 */
[----:B------:R2:W-:Y:S01]  /*8510*/  LDGSTS.E [R8+0xc500], desc[UR8][R158.64], !P4 ;  /* 0x0c5000009e087fae */ /* 0x0005e2000e1a1008 */
[----:B------:R-:W-:Y:S01]  /*8520*/  ISETP.GE.U32.AND P4, PT, R0, 0x7fffff46, PT ;  /* 0x7fffff460000780c */ /* 0x000fe20003f86070 */
[----:B-1----:R-:W-:-:S02]  /*8530*/  VIADD R0, R68, 0xffffffbc ;  /* 0xffffffbc44007836 */ /* 0x002fc40000000000 */
[----:B---3--:R-:W-:-:S04]  /*8540*/  IMAD.WIDE R170, R5, 0x4, R204 ;  /* 0x0000000405aa7825 */ /* 0x008fc800078e02cc */
[C---:B--2---:R-:W-:Y:S01]  /*8550*/  IMAD.WIDE R168, R5.reuse, 0x4, R216 ;  /* 0x0000000405a87825 */ /* 0x044fe200078e02d8 */
[----:B------:R-:W-:Y:S03]  /*8560*/  STL.64 [R1+0x120], R170 ;  /* 0x000120aa01007387 */ /* 0x000fe60000100a00 */
[C---:B------:R-:W-:Y:S01]  /*8570*/  IMAD.WIDE R166, R5.reuse, 0x4, R178 ;  /* 0x0000000405a67825 */ /* 0x040fe200078e02b2 */
[----:B------:R1:W-:Y:S01]  /*8580*/  STL.64 [R1+0x138], R168 ;  /* 0x000138a801007387 */ /* 0x0003e20000100a00 */
[----:B------:R-:W-:Y:S01]  /*8590*/  IADD3 R2, PT, PT, R32, -0x6f, RZ ;  /* 0xffffff9120027810 */ /* 0x000fe20007ffe0ff */
[----:B------:R-:W2:Y:S01]  /*85a0*/  LDC R159, c[0x0][0x3a0] ;  /* 0x0000e800ff9f7b82 */ /* 0x000ea20000000800 */
[C---:B-----5:R-:W-:Y:S01]  /*85b0*/  IMAD.WIDE R164, R5.reuse, 0x4, R180 ;  /* 0x0000000405a47825 */ /* 0x060fe200078e02b4 */
[----:B------:R-:W3:Y:S04]  /*85c0*/  LDL.LU.64 R204, [R1+0xb8] ;  /* 0x0000b80001cc7983 */ /* 0x000ee80000300a00 */
[----:B------:R-:W-:Y:S02]  /*85d0*/  LDGSTS.E [R8+0xcc00], desc[UR8][R170.64], !P6 ;  /* 0x0cc00000aa087fae */ /* 0x000fe4000f1a1008 */
[----:B------:R-:W5:Y:S02]  /*85e0*/  LDC R32, c[0x0][0x3a0] ;  /* 0x0000e800ff207b82 */ /* 0x000f640000000800 */
[----:B------:R-:W3:Y:S04]  /*85f0*/  LDL.64 R216, [R1+0xb0] ;  /* 0x0000b00001d87983 */ /* 0x000ee80000100a00 */
[----:B------:R1:W-:Y:S02]  /*8600*/  LDGSTS.E [R8+0xcd00], desc[UR8][R168.64], !P6 ;  /* 0x0cd00000a8087fae */ /* 0x0003e4000f1a1008 */
[----:B------:R-:W2:Y:S02]  /*8610*/  LDC R68, c[0x0][0x3a0] ;  /* 0x0000e800ff447b82 */ /* 0x000ea40000000800 */
[----:B------:R4:W-:Y:S04]  /*8620*/  STL.64 [R1+0x158], R166 ;  /* 0x000158a601007387 */ /* 0x0009e80000100a00 */
[----:B------:R4:W-:Y:S02]  /*8630*/  LDGSTS.E [R8+0xd400], desc[UR8][R166.64], !P2 ;  /* 0x0d400000a6087fae */ /* 0x0009e4000d1a1008 */
[----:B------:R-:W2:Y:S01]  /*8640*/  LDC R158, c[0x0][0x3a0] ;  /* 0x0000e800ff9e7b82 */ /* 0x000ea20000000800 */
[C---:B-1----:R-:W-:Y:S01]  /*8650*/  IMAD.WIDE R168, R5.reuse, 0x4, R200 ;  /* 0x0000000405a87825 */ /* 0x042fe200078e02c8 */
[----:B------:R1:W-:Y:S04]  /*8660*/  STL.64 [R1+0x2d0], R164 ;  /* 0x0002d0a401007387 */ /* 0x0003e80000100a00 */
[----:B------:R-:W3:Y:S01]  /*8670*/  LDL.64 R178, [R1+0xa8] ;  /* 0x0000a80001b27983 */ /* 0x000ee20000100a00 */
[----:B----4-:R-:W-:-:S03]  /*8680*/  IMAD.WIDE R166, R5, 0x4, R198 ;  /* 0x0000000405a67825 */ /* 0x010fc600078e02c6 */
[----:B------:R-:W4:Y:S04]  /*8690*/  LDL.LU.64 R180, [R1+0xa0] ;  /* 0x0000a00001b47983 */ /* 0x000f280000300a00 */
[----:B------:R1:W-:Y:S01]  /*86a0*/  LDGSTS.E [R8+0xd500], desc[UR8][R164.64], !P2 ;  /* 0x0d500000a4087fae */ /* 0x0003e2000d1a1008 */
[----:B------:R-:W-:Y:S01]  /*86b0*/  ISETP.GE.U32.AND P2, PT, R0, 0x7fffff7d, PT ;  /* 0x7fffff7d0000780c */ /* 0x000fe20003f46070 */
[----:B------:R-:W-:Y:S02]  /*86c0*/  VIADD R0, R160, 0xffffffb4 ;  /* 0xffffffb4a0007836 */ /* 0x000fe40000000000 */
[----:B------:R-:W-:Y:S04]  /*86d0*/  STL.64 [R1+0x2e8], R168 ;  /* 0x0002e8a801007387 */ /* 0x000fe80000100a00 */
[----:B------:R-:W-:Y:S04]  /*86e0*/  STL.64 [R1+0x300], R166 ;  /* 0x000300a601007387 */ /* 0x000fe80000100a00 */
[----:B------:R-:W4:Y:S04]  /*86f0*/  LDL.LU.64 R200, [R1+0x98] ;  /* 0x0000980001c87983 */ /* 0x000f280000300a00 */
[----:B------:R-:W4:Y:S01]  /*8700*/  LDL.LU.64 R198, [R1+0x90] ;  /* 0x0000900001c67983 */ /* 0x000f220000300a00 */
[----:B-1----:R-:W-:-:S04]  /*8710*/  IMAD.WIDE R164, R5, 0x4, R182 ;  /* 0x0000000405a47825 */ /* 0x002fc800078e02b6 */
[----:B------:R-:W-:Y:S01]  /*8720*/  IMAD.WIDE R160, R5, 0x4, R184 ;  /* 0x0000000405a07825 */ /* 0x000fe200078e02b8 */
[----:B------:R1:W-:Y:S04]  /*8730*/  STL.64 [R1+0x320], R164 ;  /* 0x000320a401007387 */ /* 0x0003e80000100a00 */
[----:B------:R1:W-:Y:S04]  /*8740*/  STL.64 [R1+0x338], R160 ;  /* 0x000338a001007387 */ /* 0x0003e80000100a00 */
[----:B------:R-:W4:Y:S04]  /*8750*/  LDL.LU.64 R182, [R1+0x160] ;  /* 0x0001600001b67983 */ /* 0x000f280000300a00 */
[----:B------:R-:W4:Y:S01]  /*8760*/  LDL.LU.64 R184, [R1+0x168] ;  /* 0x0001680001b87983 */ /* 0x000f220000300a00 */
[----:B------:R-:W-:Y:S01]  /*8770*/  ISETP.GE.U32.AND P1, PT, R2, 0x7fffff52, PT ;  /* 0x7fffff520200780c */ /* 0x000fe20003f26070 */
[----:B------:R-:W-:-:S02]  /*8780*/  VIADD R2, R33, 0xffffff89 ;  /* 0xffffff8921027836 */ /* 0x000fc40000000000 */
[----:B------:R-:W1:Y:S03]  /*8790*/  LDC R33, c[0x0][0x3a0] ;  /* 0x0000e800ff217b82 */ /* 0x000e660000000800 */
[----:B------:R-:W-:Y:S02]  /*87a0*/  ISETP.GE.U32.AND P3, PT, R2, 0x7fffff4a, PT ;  /* 0x7fffff4a0200780c */ /* 0x000fe40003f66070 */
[----:B------:R-:W-:-:S03]  /*87b0*/  IADD3 R2, PT, PT, R3, -0x7f, RZ ;  /* 0xffffff8103027810 */ /* 0x000fc60007ffe0ff */
[----:B------:R-:W3:Y:S01]  /*87c0*/  LDC R3, c[0x0][0x3a0] ;  /* 0x0000e800ff037b82 */ /* 0x000ee20000000800 */
[----:B------:R-:W-:Y:S01]  /*87d0*/  ISETP.GE.U32.AND P6, PT, R2, 0x7fffff42, PT ;  /* 0x7fffff420200780c */ /* 0x000fe20003fc6070 */
[----:B-----5:R-:W-:Y:S01]  /*87e0*/  VIADD R2, R32, 0xffffffb8 ;  /* 0xffffffb820027836 */ /* 0x020fe20000000000 */
[----:B------:R-:W-:Y:S04]  /*87f0*/  LDGSTS.E [R8+0xdc00], desc[UR8][R168.64], !P1 ;  /* 0x0dc00000a8087fae */ /* 0x000fe8000c9a1008 */
[----:B------:R-:W-:Y:S01]  /*8800*/  LDGSTS.E [R8+0xdd00], desc[UR8][R166.64], !P1 ;  /* 0x0dd00000a6087fae */ /* 0x000fe2000c9a1008 */
[----:B------:R-:W-:-:S03]  /*8810*/  ISETP.GE.U32.AND P1, PT, R2, 0x7fffff79, PT ;  /* 0x7fffff790200780c */ /* 0x000fc60003f26070 */
[----:B------:R5:W-:Y:S04]  /*8820*/  LDGSTS.E [R8+0xe400], desc[UR8][R164.64], !P5 ;  /* 0x0e400000a4087fae */ /* 0x000be8000e9a1008 */
[----:B------:R1:W-:Y:S02]  /*8830*/  LDGSTS.E [R8+0xe500], desc[UR8][R160.64], !P5 ;  /* 0x0e500000a0087fae */ /* 0x0003e4000e9a1008 */
[----:B-1----:R-:W-:Y:S02]  /*8840*/  IADD3 R2, PT, PT, R33, -0x50, RZ ;  /* 0xffffffb021027810 */ /* 0x002fe40007ffe0ff */
[----:B------:R-:W-:Y:S01]  /*8850*/  ISETP.GE.U32.AND P5, PT, R0, 0x7fffff75, PT ;  /* 0x7fffff750000780c */ /* 0x000fe20003fa6070 */
[----:B--2---:R-:W-:Y:S02]  /*8860*/  VIADD R0, R159, 0xffffffac ;  /* 0xffffffac9f007836 */ /* 0x004fe40000000000 */
[----:B------:R-:W-:Y:S01]  /*8870*/  VIADD R68, R68, 0xffffffa8 ;  /* 0xffffffa844447836 */ /* 0x000fe20000000000 */
[----:B-----5:R-:W1:Y:S08]  /*8880*/  LDC R164, c[0x0][0x3a0] ;  /* 0x0000e800ffa47b82 */ /* 0x020e700000000800 */
[----:B------:R-:W2:Y:S01]  /*8890*/  LDC R165, c[0x0][0x3a0] ;  /* 0x0000e800ffa57b82 */ /* 0x000ea20000000800 */
[----:B---3--:R-:W-:-:S04]  /*88a0*/  IMAD.WIDE R168, R5, 0x4, R204 ;  /* 0x0000000405a87825 */ /* 0x008fc800078e02cc */
[C---:B------:R-:W-:Y:S01]  /*88b0*/  IMAD.WIDE R166, R5.reuse, 0x4, R216 ;  /* 0x0000000405a67825 */ /* 0x040fe200078e02d8 */
[----:B------:R3:W-:Y:S04]  /*88c0*/  STL.64 [R1+0x368], R168 ;  /* 0x000368a801007387 */ /* 0x0007e80000100a00 */
[----:B------:R5:W-:Y:S04]  /*88d0*/  STL.64 [R1+0x388], R166 ;  /* 0x000388a601007387 */ /* 0x000be80000100a00 */
[----:B------:R-:W2:Y:S04]  /*88e0*/  LDL.LU.64 R204, [R1+0x170] ;  /* 0x0001700001cc7983 */ /* 0x000ea80000300a00 */
[----:B------:R3:W-:Y:S04]  /*88f0*/  LDGSTS.E [R8+0xec00], desc[UR8][R168.64], !P3 ;  /* 0x0ec00000a8087fae */ /* 0x0007e8000d9a1008 */
[----:B------:R-:W2:Y:S01]  /*8900*/  LDL.LU.64 R216, [R1+0x178] ;  /* 0x0001780001d87983 */ /* 0x000ea20000300a00 */
[----:B------:R-:W-:-:S03]  /*8910*/  IMAD.WIDE R160, R5, 0x4, R178 ;  /* 0x0000000405a07825 */ /* 0x000fc600078e02b2 */
[----:B------:R5:W-:Y:S01]  /*8920*/  LDGSTS.E [R8+0xed00], desc[UR8][R166.64], !P3 ;  /* 0x0ed00000a6087fae */ /* 0x000be2000d9a1008 */
[----:B----4-:R-:W-:-:S03]  /*8930*/  IMAD.WIDE R32, R5, 0x4, R180 ;  /* 0x0000000405207825 */ /* 0x010fc600078e02b4 */
[----:B------:R4:W-:Y:S01]  /*8940*/  STL.64 [R1+0x3a0], R160 ;  /* 0x0003a0a001007387 */ /* 0x0009e20000100a00 */
[----:B---3--:R-:W3:Y:S03]  /*8950*/  LDC R169, c[0x0][0x3a0] ;  /* 0x0000e800ffa97b82 */ /* 0x008ee60000000800 */
[----:B------:R4:W-:Y:S04]  /*8960*/  LDGSTS.E [R8+0xf400], desc[UR8][R160.64], !P4 ;  /* 0x0f400000a0087fae */ /* 0x0009e8000e1a1008 */
[----:B------:R1:W-:Y:S01]  /*8970*/  STL.64 [R1+0x3b8], R32 ;  /* 0x0003b82001007387 */ /* 0x0003e20000100a00 */
[----:B------:R-:W-:Y:S01]  /*8980*/  ISETP.GE.U32.AND P3, PT, R2, 0x7fffff71, PT ;  /* 0x7fffff710200780c */ /* 0x000fe20003f66070 */
[----:B------:R-:W1:Y:S02]  /*8990*/  LDC R168, c[0x0][0x3a0] ;  /* 0x0000e800ffa87b82 */ /* 0x000e640000000800 */
[----:B------:R-:W3:Y:S01]  /*89a0*/  LDL.LU.64 R178, [R1+0x180] ;  /* 0x0001800001b27983 */ /* 0x000ee20000300a00 */
[----:B------:R-:W-:-:S03]  /*89b0*/  IMAD.WIDE R170, R5, 0x4, R200 ;  /* 0x0000000405aa7825 */ /* 0x000fc600078e02c8 */
[----:B------:R-:W3:Y:S02]  /*89c0*/  LDL.LU.64 R180, [R1+0x188] ;  /* 0x0001880001b47983 */ /* 0x000ee40000300a00 */
[----:B-----5:R-:W5:Y:S01]  /*89d0*/  LDC R166, c[0x0][0x3a0] ;  /* 0x0000e800ffa67b82 */ /* 0x020f620000000800 */
[----:B----4-:R-:W-:Y:S01]  /*89e0*/  IMAD.WIDE R160, R5, 0x4, R198 ;  /* 0x0000000405a07825 */ /* 0x010fe200078e02c6 */
[----:B------:R1:W-:Y:S01]  /*89f0*/  LDGSTS.E [R8+0xf500], desc[UR8][R32.64], !P4 ;  /* 0x0f50000020087fae */ /* 0x0003e2000e1a1008 */
[----:B------:R-:W-:Y:S02]  /*8a00*/  ISETP.GE.U32.AND P4, PT, R0, 0x7fffff6d, PT ;  /* 0x7fffff6d0000780c */ /* 0x000fe40003f86070 */
[----:B------:R-:W-:Y:S01]  /*8a10*/  VIADD R0, R3, 0xffffffa4 ;  /* 0xffffffa403007836 */ /* 0x000fe20000000000 */
[----:B------:R-:W-:Y:S02]  /*8a20*/  STL.64 [R1+0x3d0], R170 ;  /* 0x0003d0aa01007387 */ /* 0x000fe40000100a00 */
[----:B------:R-:W4:Y:S02]  /*8a30*/  LDC R167, c[0x0][0x3a0] ;  /* 0x0000e800ffa77b82 */ /* 0x000f240000000800 */
[----:B------:R1:W-:Y:S04]  /*8a40*/  STL.64 [R1+0x3e8], R160 ;  /* 0x0003e8a001007387 */ /* 0x0003e80000100a00 */
[----:B------:R-:W-:Y:S04]  /*8a50*/  LDGSTS.E [R8+0xfc00], desc[UR8][R170.64], !P6 ;  /* 0x0fc00000aa087fae */ /* 0x000fe8000f1a1008 */
[----:B------:R1:W-:Y:S02]  /*8a60*/  LDGSTS.E [R8+0xfd00], desc[UR8][R160.64], !P6 ;  /* 0x0fd00000a0087fae */ /* 0x0003e4000f1a1008 */
[----:B-1----:R-:W-:-:S02]  /*8a70*/  IMAD.WIDE R32, R5, 0x4, R182 ;  /* 0x0000000405207825 */ /* 0x002fc400078e02b6 */
[----:B------:R-:W3:Y:S02]  /*8a80*/  LDL.LU.64 R182, [R1+0x190] ;  /* 0x0001900001b67983 */ /* 0x000ee40000300a00 */
[----:B------:R-:W-:Y:S02]  /*8a90*/  IMAD.WIDE R2, R5, 0x4, R184 ;  /* 0x0000000405027825 */ /* 0x000fe400078e02b8 */
[----:B------:R-:W3:Y:S04]  /*8aa0*/  LDL.LU.64 R184, [R1+0x198] ;  /* 0x0001980001b87983 */ /* 0x000ee80000300a00 */
[----:B------:R-:W3:Y:S04]  /*8ab0*/  LDL.LU.64 R200, [R1+0x1a0] ;  /* 0x0001a00001c87983 */ /* 0x000ee80000300a00 */
[----:B------:R-:W4:Y:S01]  /*8ac0*/  LDL.LU.64 R198, [R1+0x1a8] ;  /* 0x0001a80001c67983 */ /* 0x000f220000300a00 */
[----:B------:R-:W-:-:S03]  /*8ad0*/  ISETP.GE.U32.AND P6, PT, R68, 0x7fffff69, PT ;  /* 0x7fffff694400780c */ /* 0x000fc60003fc6070 */
[----:B------:R-:W5:Y:S01]  /*8ae0*/  LDL.LU.64 R214, [R1+0x1b0] ;  /* 0x0001b00001d67983 */ /* 0x000f620000300a00 */
[----:B------:R-:W-:-:S03]  /*8af0*/  IADD3 R68, PT, PT, R158, -0x60, RZ ;  /* 0xffffffa09e447810 */ /* 0x000fc60007ffe0ff */
[----:B------:R-:W5:Y:S04]  /*8b00*/  LDL.LU.64 R220, [R1+0x1b8] ;  /* 0x0001b80001dc7983 */ /* 0x000f680000300a00 */
[----:B------:R-:W5:Y:S04]  /*8b10*/  LDL.LU.64 R210, [R1+0x1c0] ;  /* 0x0001c00001d27983 */ /* 0x000f680000300a00 */
[----:B------:R-:W5:Y:S04]  /*8b20*/  LDL.LU.64 R234, [R1+0x1c8] ;  /* 0x0001c80001ea7983 */ /* 0x000f680000300a00 */
[----:B------:R-:W5:Y:S04]  /*8b30*/  LDL.LU.64 R212, [R1+0x1d8] ;  /* 0x0001d80001d47983 */ /* 0x000f680000300a00 */
[----:B------:R-:W5:Y:S04]  /*8b40*/  LDL.LU.64 R202, [R1+0x1d0] ;  /* 0x0001d00001ca7983 */ /* 0x000f680000300a00 */
[----:B------:R-:W-:Y:S04]  /*8b50*/  LDGSTS.E [R9+0x8600], desc[UR8][R32.64], !P2 ;  /* 0x0860000020097fae */ /* 0x000fe8000d1a1008 */
[----:B------:R-:W-:Y:S01]  /*8b60*/  LDGSTS.E [R9+0x8700], desc[UR8][R2.64], !P2 ;  /* 0x0870000002097fae */ /* 0x000fe2000d1a1008 */
[----:B--2---:R-:W-:-:S03]  /*8b70*/  IMAD.WIDE R158, R5, 0x4, R204 ;  /* 0x00000004059e7825 */ /* 0x004fc600078e02cc */
[----:B------:R-:W2:Y:S01]  /*8b80*/  LDL.LU.64 R204, [R1+0x208] ;  /* 0x0002080001cc7983 */ /* 0x000ea20000300a00 */
[----:B------:R-:W-:-:S04]  /*8b90*/  IMAD.WIDE R160, R5, 0x4, R216 ;  /* 0x0000000405a07825 */ /* 0x000fc800078e02d8 */
[C---:B---3--:R-:W-:Y:S01]  /*8ba0*/  IMAD.WIDE R246, R5.reuse, 0x4, R200 ;  /* 0x0000000405f67825 */ /* 0x048fe200078e02c8 */
[----:B------:R-:W3:Y:S03]  /*8bb0*/  LDL.LU.64 R216, [R1+0x200] ;  /* 0x0002000001d87983 */ /* 0x000ee60000300a00 */
[C---:B----4-:R-:W-:Y:S01]  /*8bc0*/  IMAD.WIDE R248, R5.reuse, 0x4, R198 ;  /* 0x0000000405f87825 */ /* 0x050fe200078e02c6 */
[----:B------:R-:W4:Y:S04]  /*8bd0*/  LDL.LU.64 R200, [R1+0x228] ;  /* 0x0002280001c87983 */ /* 0x000f280000300a00 */
[----:B------:R-:W3:Y:S01]  /*8be0*/  LDL.LU.64 R198, [R1+0x220] ;  /* 0x0002200001c67983 */ /* 0x000ee20000300a00 */
[----:B------:R-:W-:Y:S01]  /*8bf0*/  IMAD.WIDE R178, R5, 0x4, R178 ;  /* 0x0000000405b27825 */ /* 0x000fe200078e02b2 */
[----:B------:R-:W-:-:S02]  /*8c00*/  ISETP.GE.U32.AND P2, PT, R0, 0x7fffff65, PT ;  /* 0x7fffff650000780c */ /* 0x000fc40003f46070 */
[----:B------:R-:W-:Y:S01]  /*8c10*/  LDGSTS.E [R9+0x8e00], desc[UR8][R158.64], !P1 ;  /* 0x08e000009e097fae */ /* 0x000fe2000c9a1008 */
[----:B------:R-:W-:-:S03]  /*8c20*/  IMAD.WIDE R180, R5, 0x4, R180 ;  /* 0x0000000405b47825 */ /* 0x000fc600078e02b4 */
[----:B------:R-:W-:Y:S01]  /*8c30*/  LDGSTS.E [R9+0x8f00], desc[UR8][R160.64], !P1 ;  /* 0x08f00000a0097fae */ /* 0x000fe2000c9a1008 */
[----:B------:R-:W-:Y:S02]  /*8c40*/  VIADD R0, R164, 0xffffff9c ;  /* 0xffffff9ca4007836 */ /* 0x000fe40000000000 */
[C---:B------:R-:W-:Y:S01]  /*8c50*/  IMAD.WIDE R182, R5.reuse, 0x4, R182 ;  /* 0x0000000405b67825 */ /* 0x040fe200078e02b6 */
[----:B------:R-:W-:Y:S03]  /*8c60*/  LDGSTS.E [R9+0x9600], desc[UR8][R178.64], !P5 ;  /* 0x09600000b2097fae */ /* 0x000fe6000e9a1008 */
[----:B------:R-:W-:Y:S01]  /*8c70*/  IMAD.WIDE R184, R5, 0x4, R184 ;  /* 0x0000000405b87825 */ /* 0x000fe200078e02b8 */
[----:B------:R-:W-:Y:S01]  /*8c80*/  LDGSTS.E [R9+0x9700], desc[UR8][R180.64], !P5 ;  /* 0x09700000b4097fae */ /* 0x000fe2000e9a1008 */
[----:B------:R-:W-:Y:S01]  /*8c90*/  ISETP.GE.U32.AND P5, PT, R0, 0x7fffff5d, PT ;  /* 0x7fffff5d0000780c */ /* 0x000fe20003fa6070 */
[----:B------:R-:W1:Y:S01]  /*8ca0*/  LDC R164, c[0x0][0x3a0] ;  /* 0x0000e800ffa47b82 */ /* 0x000e620000000800 */
[----:B------:R-:W-:Y:S01]  /*8cb0*/  VIADD R0, R169, 0xffffff94 ;  /* 0xffffff94a9007836 */ /* 0x000fe20000000000 */
[----:B------:R-:W-:Y:S01]  /*8cc0*/  LDGSTS.E [R9+0x9e00], desc[UR8][R182.64], !P3 ;  /* 0x09e00000b6097fae */ /* 0x000fe2000d9a1008 */
[----:B-----5:R-:W-:-:S03]  /*8cd0*/  IMAD.WIDE R172, R5, 0x4, R214 ;  /* 0x0000000405ac7825 */ /* 0x020fc600078e02d6 */
[----:B------:R-:W-:Y:S01]  /*8ce0*/  LDGSTS.E [R9+0x9f00], desc[UR8][R184.64], !P3 ;  /* 0x09f00000b8097fae */ /* 0x000fe2000d9a1008 */
[----:B------:R-:W-:-:S03]  /*8cf0*/  IMAD.WIDE R170, R5, 0x4, R220 ;  /* 0x0000000405aa7825 */ /* 0x000fc600078e02dc */
[----:B------:R-:W-:Y:S01]  /*8d00*/  LDGSTS.E [R9+0xa600], desc[UR8][R246.64], !P4 ;  /* 0x0a600000f6097fae */ /* 0x000fe2000e1a1008 */
[----:B------:R-:W-:-:S03]  /*8d10*/  IMAD.WIDE R226, R5, 0x4, R210 ;  /* 0x0000000405e27825 */ /* 0x000fc600078e02d2 */
[----:B------:R-:W-:Y:S01]  /*8d20*/  LDGSTS.E [R9+0xa700], desc[UR8][R248.64], !P4 ;  /* 0x0a700000f8097fae */ /* 0x000fe2000e1a1008 */
[----:B------:R-:W-:Y:S01]  /*8d30*/  ISETP.GE.U32.AND P4, PT, R0, 0x7fffff55, PT ;  /* 0x7fffff550000780c */ /* 0x000fe20003f86070 */
[----:B------:R-:W-:Y:S02]  /*8d40*/  VIADD R0, R168, 0xffffff8c ;  /* 0xffffff8ca8007836 */ /* 0x000fe40000000000 */
[C---:B------:R-:W-:Y:S01]  /*8d50*/  IMAD.WIDE R168, R5.reuse, 0x4, R234 ;  /* 0x0000000405a87825 */ /* 0x040fe200078e02ea */
[----:B------:R-:W-:Y:S04]  /*8d60*/  LDGSTS.E [R9+0xae00], desc[UR8][R172.64], !P6 ;  /* 0x0ae00000ac097fae */ /* 0x000fe8000f1a1008 */
[----:B------:R-:W-:Y:S04]  /*8d70*/  STL.64 [R1+0x28], R172 ;  /* 0x000028ac01007387 */ /* 0x000fe80000100a00 */
[----:B------:R-:W-:Y:S04]  /*8d80*/  LDGSTS.E [R9+0xaf00], desc[UR8][R170.64], !P6 ;  /* 0x0af00000aa097fae */ /* 0x000fe8000f1a1008 */
[----:B------:R-:W-:Y:S04]  /*8d90*/  STL.64 [R1+0x30], R170 ;  /* 0x000030aa01007387 */ /* 0x000fe80000100a00 */
[----:B------:R-:W-:Y:S04]  /*8da0*/  LDGSTS.E [R9+0xb600], desc[UR8][R226.64], !P2 ;  /* 0x0b600000e2097fae */ /* 0x000fe8000d1a1008 */
[----:B------:R3:W-:Y:S04]  /*8db0*/  STL.64 [R1+0x70], R168 ;  /* 0x000070a801007387 */ /* 0x0007e80000100a00 */
[----:B------:R3:W-:Y:S04]  /*8dc0*/  LDGSTS.E [R9+0xb700], desc[UR8][R168.64], !P2 ;  /* 0x0b700000a8097fae */ /* 0x0007e8000d1a1008 */
[----:B------:R-:W5:Y:S01]  /*8dd0*/  LDL.LU.64 R210, [R1+0x268] ;  /* 0x0002680001d27983 */ /* 0x000f620000300a00 */
[----:B------:R-:W-:-:S04]  /*8de0*/  IMAD.WIDE R234, R5, 0x4, R202 ;  /* 0x0000000405ea7825 */ /* 0x000fc800078e02ca */
[C---:B--2---:R-:W-:Y:S02]  /*8df0*/  IMAD.WIDE R218, R5.reuse, 0x4, R204 ;  /* 0x0000000405da7825 */ /* 0x044fe400078e02cc */
[----:B------:R-:W2:Y:S02]  /*8e00*/  LDL.LU.64 R204, [R1+0x258] ;  /* 0x0002580001cc7983 */ /* 0x000ea40000300a00 */
[C---:B----4-:R-:W-:Y:S02]  /*8e10*/  IMAD.WIDE R220, R5.reuse, 0x4, R200 ;  /* 0x0000000405dc7825 */ /* 0x050fe400078e02c8 */
[----:B------:R-:W4:Y:S02]  /*8e20*/  LDL.LU.64 R200, [R1+0x248] ;  /* 0x0002480001c87983 */ /* 0x000f240000300a00 */
[----:B---3--:R-:W-:-:S05]  /*8e30*/  IMAD.WIDE R168, R5, 0x4, R198 ;  /* 0x0000000405a87825 */ /* 0x008fca00078e02c6 */
[----:B------:R-:W-:Y:S04]  /*8e40*/  STL.64 [R1+0x130], R168 ;  /* 0x000130a801007387 */ /* 0x000fe80000100a00 */
[----:B------:R-:W3:Y:S04]  /*8e50*/  LDL.LU.64 R174, [R1+0x238] ;  /* 0x0002380001ae7983 */ /* 0x000ee80000300a00 */
[----:B------:R-:W3:Y:S04]  /*8e60*/  LDL.LU.64 R172, [R1+0x218] ;  /* 0x0002180001ac7983 */ /* 0x000ee80000300a00 */
[----:B------:R-:W3:Y:S04]  /*8e70*/  LDL.LU.64 R250, [R1+0x1f8] ;  /* 0x0001f80001fa7983 */ /* 0x000ee80000300a00 */
[----:B------:R-:W3:Y:S04]  /*8e80*/  LDL.LU.64 R230, [R1+0x260] ;  /* 0x0002600001e67983 */ /* 0x000ee80000300a00 */
[----:B------:R-:W3:Y:S04]  /*8e90*/  LDL.LU.64 R202, [R1+0x250] ;  /* 0x0002500001ca7983 */ /* 0x000ee80000300a00 */
[----:B------:R-:W3:Y:S01]  /*8ea0*/  LDL.LU.64 R198, [R1+0x240] ;  /* 0x0002400001c67983 */ /* 0x000ee20000300a00 */
[----:B------:R-:W-:-:S03]  /*8eb0*/  IMAD.WIDE R236, R5, 0x4, R216 ;  /* 0x0000000405ec7825 */ /* 0x000fc600078e02d8 */
[----:B------:R-:W3:Y:S04]  /*8ec0*/  LDL.LU.64 R228, [R1+0x230] ;  /* 0x0002300001e47983 */ /* 0x000ee80000300a00 */
[----:B------:R-:W3:Y:S04]  /*8ed0*/  LDL.LU.64 R214, [R1+0x210] ;  /* 0x0002100001d67983 */ /* 0x000ee80000300a00 */
[----:B------:R-:W3:Y:S01]  /*8ee0*/  LDL.LU.64 R216, [R1+0x1e0] ;  /* 0x0001e00001d87983 */ /* 0x000ee20000300a00 */
[----:B------:R-:W-:Y:S01]  /*8ef0*/  ISETP.GE.U32.AND P1, PT, R68, 0x7fffff61, PT ;  /* 0x7fffff614400780c */ /* 0x000fe20003f26070 */
[----:B------:R-:W-:-:S02]  /*8f00*/  VIADD R68, R166, 0xffffff98 ;  /* 0xffffff98a6447836 */ /* 0x000fc40000000000 */
[----:B------:R-:W5:Y:S01]  /*8f10*/  LDC R166, c[0x0][0x3a0] ;  /* 0x0000e800ffa67b82 */ /* 0x000f620000000800 */
[----:B------:R-:W-:Y:S02]  /*8f20*/  IMAD.WIDE R232, R5, 0x4, R212 ;  /* 0x0000000405e87825 */ /* 0x000fe400078e02d4 */
[----:B------:R-:W-:Y:S02]  /*8f30*/  ISETP.GE.U32.AND P3, PT, R68, 0x7fffff59, PT ;  /* 0x7fffff594400780c */ /* 0x000fe40003f66070 */
[----:B------:R-:W-:Y:S02]  /*8f40*/  IADD3 R68, PT, PT, R165, -0x70, RZ ;  /* 0xffffff90a5447810 */ /* 0x000fe40007ffe0ff */
[----:B------:R-:W-:Y:S01]  /*8f50*/  ISETP.GE.U32.AND P2, PT, R0, 0x7fffff4d, PT ;  /* 0x7fffff4d0000780c */ /* 0x000fe20003f46070 */
[----:B------:R-:W-:Y:S02]  /*8f60*/  VIADD R0, R167, 0xffffff84 ;  /* 0xffffff84a7007836 */ /* 0x000fe40000000000 */
[----:B------:R-:W-:Y:S01]  /*8f70*/  LDGSTS.E [R9+0xbe00], desc[UR8][R232.64], !P1 ;  /* 0x0be00000e8097fae */ /* 0x000fe2000c9a1008 */
[----:B------:R-:W-:Y:S01]  /*8f80*/  ISETP.GE.U32.AND P6, PT, R68, 0x7fffff51, PT ;  /* 0x7fffff514400780c */ /* 0x000fe20003fc6070 */
[----:B-1----:R-:W-:-:S02]  /*8f90*/  VIADD R68, R164, 0xffffff88 ;  /* 0xffffff88a4447836 */ /* 0x002fc40000000000 */
[----:B------:R-:W-:Y:S04]  /*8fa0*/  LDGSTS.E [R9+0xbf00], desc[UR8][R234.64], !P1 ;  /* 0x0bf00000ea097fae */ /* 0x000fe8000c9a1008 */
[----:B------:R-:W-:Y:S04]  /*8fb0*/  LDGSTS.E [R9+0xc600], desc[UR8][R218.64], !P5 ;  /* 0x0c600000da097fae */ /* 0x000fe8000e9a1008 */
[----:B------:R-:W-:Y:S01]  /*8fc0*/  LDGSTS.E [R9+0xc700], desc[UR8][R236.64], !P5 ;  /* 0x0c700000ec097fae */ /* 0x000fe2000e9a1008 */
[----:B------:R-:W-:Y:S01]  /*8fd0*/  ISETP.GE.U32.AND P5, PT, R0, 0x7fffff45, PT ;  /* 0x7fffff450000780c */ /* 0x000fe20003fa6070 */
[----:B-----5:R-:W-:Y:S01]  /*8fe0*/  VIADD R164, R166, 0xffffff80 ;  /* 0xffffff80a6a47836 */ /* 0x020fe20000000000 */
[----:B------:R-:W-:Y:S01]  /*8ff0*/  SHF.L.U32 R0, R69, 0x6, RZ ;  /* 0x0000000645007819 */ /* 0x000fe200000006ff */
[----:B------:R-:W-:Y:S01]  /*9000*/  LDGSTS.E [R9+0xce00], desc[UR8][R220.64], !P3 ;  /* 0x0ce00000dc097fae */ /* 0x000fe2000d9a1008 */
[----:B------:R-:W-:Y:S01]  /*9010*/  ISETP.GE.U32.AND P1, PT, R68, 0x7fffff49, PT ;  /* 0x7fffff494400780c */ /* 0x000fe20003f26070 */
[----:B------:R-:W-:-:S02]  /*9020*/  IMAD.WIDE R210, R5, 0x4, R210 ;  /* 0x0000000405d27825 */ /* 0x000fc400078e02d2 */
[----:B------:R-:W-:Y:S01]  /*9030*/  LDGSTS.E [R9+0xcf00], desc[UR8][R168.64], !P3 ;  /* 0x0cf00000a8097fae */ /* 0x000fe2000d9a1008 */
[----:B------:R-:W-:Y:S01]  /*9040*/  ISETP.GE.U32.AND P3, PT, R164, 0x7fffff41, PT ;  /* 0x7fffff41a400780c */ /* 0x000fe20003f66070 */
[C---:B------:R-:W-:Y:S02]  /*9050*/  IMAD.WIDE R164, R0.reuse, 0x4, R60 ;  /* 0x0000000400a47825 */ /* 0x040fe400078e023c */
[----:B------:R1:W-:Y:S02]  /*9060*/  LDGSTS.E [R9+0xd600], desc[UR8][R210.64], !P4 ;  /* 0x0d600000d2097fae */ /* 0x0003e4000e1a1008 */
[----:B------:R-:W-:-:S04]  /*9070*/  IMAD.WIDE R14, R0, 0x4, R14 ;  /* 0x00000004000e7825 */ /* 0x000fc800078e020e */
[C---:B------:R-:W-:Y:S01]  /*9080*/  IMAD.WIDE R30, R0.reuse, 0x4, R30 ;  /* 0x00000004001e7825 */ /* 0x040fe200078e021e */
[----:B------:R-:W-:Y:S03]  /*9090*/  STL.64 [R1+0x558], R14 ;  /* 0x0005580e01007387 */ /* 0x000fe60000100a00 */
[C---:B------:R-:W-:Y:S01]  /*90a0*/  IMAD.WIDE R94, R0.reuse, 0x4, R94 ;  /* 0x00000004005e7825 */ /* 0x040fe200078e025e */
[----:B------:R-:W-:Y:S03]  /*90b0*/  STL.64 [R1+0x598], R30 ;  /* 0x0005981e01007387 */ /* 0x000fe60000100a00 */
[----:B------:R-:W-:-:S04]  /*90c0*/  IMAD.WIDE R110, R0, 0x4, R110 ;  /* 0x00000004006e7825 */ /* 0x000fc800078e026e */
[----:B--2---:R-:W-:Y:S01]  /*90d0*/  IMAD.WIDE R204, R5, 0x4, R204 ;  /* 0x0000000405cc7825 */ /* 0x004fe200078e02cc */
[----:B------:R-:W-:Y:S03]  /*90e0*/  STL.64 [R1+0x5d8], R164 ;  /* 0x0005d8a401007387 */ /* 0x000fe60000100a00 */
[C---:B------:R-:W-:Y:S01]  /*90f0*/  IMAD.WIDE R126, R0.reuse, 0x4, R126 ;  /* 0x00000004007e7825 */ /* 0x040fe200078e027e */
[----:B------:R-:W-:Y:S03]  /*9100*/  STL.64 [R1+0x648], R94 ;  /* 0x0006485e01007387 */ /* 0x000fe60000100a00 */
[C---:B------:R-:W-:Y:S01]  /*9110*/  IMAD.WIDE R212, R0.reuse, 0x4, R78 ;  /* 0x0000000400d47825 */ /* 0x040fe200078e024e */
[----:B------:R-:W-:Y:S03]  /*9120*/  STL.64 [R1+0x670], R110 ;  /* 0x0006706e01007387 */ /* 0x000fe60000100a00 */
[C---:B------:R-:W-:Y:S01]  /*9130*/  IMAD.WIDE R142, R0.reuse, 0x4, R142 ;  /* 0x00000004008e7825 */ /* 0x040fe200078e028e */
[----:B------:R-:W-:Y:S04]  /*9140*/  STL.64 [R1+0x688], R126 ;  /* 0x0006887e01007387 */ /* 0x000fe80000100a00 */
[----:B------:R1:W-:Y:S04]  /*9150*/  STL.64 [R1+0x168], R210 ;  /* 0x000168d201007387 */ /* 0x0003e80000100a00 */
[----:B------:R-:W-:Y:S04]  /*9160*/  STL.64 [R1+0x690], R142 ;  /* 0x0006908e01007387 */ /* 0x000fe80000100a00 */
[----:B------:R-:W-:Y:S01]  /*9170*/  STL.64 [R1+0x1a8], R204 ;  /* 0x0001a8cc01007387 */ /* 0x000fe20000100a00 */
[----:B------:R-:W-:-:S04]  /*9180*/  IMAD.WIDE R16, R0, 0x4, R16 ;  /* 0x0000000400107825 */ /* 0x000fc800078e0210 */
[----:B------:R-:W-:-:S04]  /*9190*/  IMAD.WIDE R40, R0, 0x4, R40 ;  /* 0x0000000400287825 */ /* 0x000fc800078e0228 */
[----:B------:R-:W-:-:S04]  /*91a0*/  IMAD.WIDE R62, R0, 0x4, R62 ;  /* 0x00000004003e7825 */ /* 0x000fc800078e023e */
[----:B------:R-:W-:-:S04]  /*91b0*/  IMAD.WIDE R80, R0, 0x4, R80 ;  /* 0x0000000400507825 */ /* 0x000fc800078e0250 */
[----:B-1----:R-:W-:-:S04]  /*91c0*/  IMAD.WIDE R210, R0, 0x4, R70 ;  /* 0x0000000400d27825 */ /* 0x002fc800078e0246 */
[----:B------:R-:W-:-:S04]  /*91d0*/  IMAD.WIDE R56, R0, 0x4, R56 ;  /* 0x0000000400387825 */ /* 0x000fc800078e0238 */
[----:B------:R-:W-:-:S04]  /*91e0*/  IMAD.WIDE R58, R0, 0x4, R58 ;  /* 0x00000004003a7825 */ /* 0x000fc800078e023a */
[----:B------:R-:W-:Y:S01]  /*91f0*/  IMAD.WIDE R156, R0, 0x4, R156 ;  /* 0x00000004009c7825 */ /* 0x000fe200078e029c */
[----:B------:R-:W-:Y:S02]  /*9200*/  CS2R R68, SRZ ;  /* 0x0000000000447805 */ /* 0x000fe4000001ff00 */
[----:B------:R-:W-:Y:S01]  /*9210*/  CS2R R70, SRZ ;  /* 0x0000000000467805 */ /* 0x000fe2000001ff00 */
[----:B----4-:R-:W-:-:S04]  /*9220*/  IMAD.WIDE R200, R5, 0x4, R200 ;  /* 0x0000000405c87825 */ /* 0x010fc800078e02c8 */
[----:B---3--:R-:W-:-:S04]  /*9230*/  IMAD.WIDE R174, R5, 0x4, R174 ;  /* 0x0000000405ae7825 */ /* 0x008fc800078e02ae */
[----:B------:R-:W-:-:S04]  /*9240*/  IMAD.WIDE R170, R5, 0x4, R172 ;  /* 0x0000000405aa7825 */ /* 0x000fc800078e02ac */
[----:B------:R-:W-:-:S04]  /*9250*/  IMAD.WIDE R60, R5, 0x4, R230 ;  /* 0x00000004053c7825 */ /* 0x000fc800078e02e6 */
[C---:B------:R-:W-:Y:S01]  /*9260*/  IMAD.WIDE R202, R5.reuse, 0x4, R202 ;  /* 0x0000000405ca7825 */ /* 0x040fe200078e02ca */
[----:B------:R-:W-:Y:S03]  /*9270*/  LDGSTS.E [R9+0xd700], desc[UR8][R60.64], !P4 ;  /* 0x0d7000003c097fae */ /* 0x000fe6000e1a1008 */
        /* <DEDUP_REMOVED lines=8> */
[----:B------:R-:W-:Y:S01]  /*9300*/  IMAD.WIDE R78, R5, 0x4, R216 ;  /* 0x00000004054e7825 */ /* 0x000fe200078e02d8 */
[----:B------:R-:W-:Y:S04]  /*9310*/  LDGSTS.E [R9+0xee00], desc[UR8][R174.64], !P1 ;  /* 0x0ee00000ae097fae */ /* 0x000fe8000c9a1008 */
[----:B------:R-:W-:Y:S04]  /*9320*/  LDGSTS.E [R9+0xef00], desc[UR8][R172.64], !P1 ;  /* 0x0ef00000ac097fae */ /* 0x000fe8000c9a1008 */
[----:B------:R-:W-:Y:S04]  /*9330*/  LDGSTS.E [R9+0xf600], desc[UR8][R170.64], !P5 ;  /* 0x0f600000aa097fae */ /* 0x000fe8000e9a1008 */
[----:B------:R-:W-:Y:S04]  /*9340*/  LDGSTS.E [R9+0xf700], desc[UR8][R168.64], !P5 ;  /* 0x0f700000a8097fae */ /* 0x000fe8000e9a1008 */
[----:B------:R-:W-:Y:S04]  /*9350*/  LDGSTS.E [R9+0xfe00], desc[UR8][R166.64], !P3 ;  /* 0x0fe00000a6097fae */ /* 0x000fe8000d9a1008 */
[----:B------:R-:W-:Y:S04]  /*9360*/  LDGSTS.E [R9+0xff00], desc[UR8][R78.64], !P3 ;  /* 0x0ff000004e097fae */ /* 0x000fe8000d9a1008 */
[----:B------:R-:W-:Y:S04]  /*9370*/  STL.64 [R1+0x200], R200 ;  /* 0x000200c801007387 */ /* 0x000fe80000100a00 */
[----:B------:R-:W0:Y:S04]  /*9380*/  LDGDEPBAR ;  /* 0x00000000000079af */ /* 0x000e280000000000 */
[----:B------:R-:W-:Y:S04]  /*9390*/  STL.64 [R1+0x228], R174 ;  /* 0x000228ae01007387 */ /* 0x000fe80000100a00 */
[----:B------:R-:W-:Y:S04]  /*93a0*/  LDGSTS.E [R4+0x14000], desc[UR8][R14.64], P0 ;  /* 0x140000000e047fae */ /* 0x000fe800081a1008 */
[----:B------:R-:W-:Y:S04]  /*93b0*/  STL.64 [R1+0x268], R170 ;  /* 0x000268aa01007387 */ /* 0x000fe80000100a00 */
[----:B------:R1:W-:Y:S04]  /*93c0*/  LDGSTS.E [R4+0x14800], desc[UR8][R30.64], P0 ;  /* 0x148000001e047fae */ /* 0x0003e800081a1008 */
[----:B------:R-:W-:Y:S04]  /*93d0*/  STL.64 [R1+0x358], R166 ;  /* 0x000358a601007387 */ /* 0x000fe80000100a00 */
[----:B------:R-:W-:Y:S04]  /*93e0*/  LDGSTS.E [R4+0x15000], desc[UR8][R164.64], P0 ;  /* 0x15000000a4047fae */ /* 0x000fe800081a1008 */
[----:B------:R-:W-:Y:S04]  /*93f0*/  STL.64 [R1+0x1b0], R202 ;  /* 0x0001b0ca01007387 */ /* 0x000fe80000100a00 */
[----:B------:R-:W-:Y:S04]  /*9400*/  LDGSTS.E [R4+0x15800], desc[UR8][R212.64], P0 ;  /* 0x15800000d4047fae */ /* 0x000fe800081a1008 */
[----:B------:R2:W-:Y:S04]  /*9410*/  STL.64 [R1+0x1f8], R198 ;  /* 0x0001f8c601007387 */ /* 0x0005e80000100a00 */
[----:B------:R3:W-:Y:S04]  /*9420*/  LDGSTS.E [R4+0x16000], desc[UR8][R94.64], P0 ;  /* 0x160000005e047fae */ /* 0x0007e800081a1008 */
[----:B------:R-:W-:Y:S04]  /*9430*/  STL.64 [R1+0x230], R172 ;  /* 0x000230ac01007387 */ /* 0x000fe80000100a00 */
[----:B------:R-:W-:Y:S01]  /*9440*/  LDGSTS.E [R4+0x16800], desc[UR8][R110.64], P0 ;  /* 0x168000006e047fae */ /* 0x000fe200081a1008 */
[----:B-1----:R-:W-:-:S03]  /*9450*/  IMAD.WIDE R30, R0, 0x4, R128 ;  /* 0x00000004001e7825 */ /* 0x002fc600078e0280 */
[----:B------:R-:W-:Y:S01]  /*9460*/  STL.64 [R1+0x318], R168 ;  /* 0x000318a801007387 */ /* 0x000fe20000100a00 */
[----:B---3--:R-:W-:-:S03]  /*9470*/  IMAD.WIDE R94, R0, 0x4, R96 ;  /* 0x00000004005e7825 */ /* 0x008fc600078e0260 */
[----:B------:R-:W-:Y:S01]  /*9480*/  LDGSTS.E [R4+0x17000], desc[UR8][R126.64], P0 ;  /* 0x170000007e047fae */ /* 0x000fe200081a1008 */
[----:B------:R-:W-:-:S03]  /*9490*/  IMAD.WIDE R14, R0, 0x4, R144 ;  /* 0x00000004000e7825 */ /* 0x000fc600078e0290 */
[----:B------:R1:W-:Y:S04]  /*94a0*/  STL.64 [R1+0x350], R78 ;  /* 0x0003504e01007387 */ /* 0x0003e80000100a00 */
[----:B------:R-:W-:Y:S01]  /*94b0*/  LDGSTS.E [R4+0x17800], desc[UR8][R142.64], P0 ;  /* 0x178000008e047fae */ /* 0x000fe200081a1008 */
[----:B--2---:R-:W-:-:S03]  /*94c0*/  IMAD.WIDE R198, R0, 0x4, R18 ;  /* 0x0000000400c67825 */ /* 0x004fc600078e0212 */
[----:B------:R-:W-:Y:S01]  /*94d0*/  LDGSTS.E [R10+0x14100], desc[UR8][R16.64], P0 ;  /* 0x14100000100a7fae */ /* 0x000fe200081a1008 */
[----:B-1----:R-:W-:-:S03]  /*94e0*/  IMAD.WIDE R78, R0, 0x4, R112 ;  /* 0x00000004004e7825 */ /* 0x002fc600078e0270 */
[----:B------:R-:W-:Y:S04]  /*94f0*/  STL.64 [R1+0x488], R16 ;  /* 0x0004881001007387 */ /* 0x000fe80000100a00 */
[----:B------:R1:W-:Y:S01]  /*9500*/  LDGSTS.E [R10+0x14900], desc[UR8][R40.64], P0 ;  /* 0x14900000280a7fae */ /* 0x0003e200081a1008 */
[----:B------:R-:W-:-:S03]  /*9510*/  IMAD.WIDE R228, R0, 0x4, R42 ;  /* 0x0000000400e47825 */ /* 0x000fc600078e022a */
[----:B------:R1:W-:Y:S01]  /*9520*/  STL.64 [R1+0x538], R40 ;  /* 0x0005382801007387 */ /* 0x0003e20000100a00 */
[----:B------:R-:W-:-:S03]  /*9530*/  IMAD.WIDE R214, R0, 0x4, R64 ;  /* 0x0000000400d67825 */ /* 0x000fc600078e0240 */
[----:B------:R2:W-:Y:S04]  /*9540*/  LDGSTS.E [R10+0x15100], desc[UR8][R62.64], P0 ;  /* 0x151000003e0a7fae */ /* 0x0005e800081a1008 */
[----:B------:R2:W-:Y:S04]  /*9550*/  STL.64 [R1+0x578], R62 ;  /* 0x0005783e01007387 */ /* 0x0005e80000100a00 */
[----:B------:R-:W-:Y:S01]  /*9560*/  LDGSTS.E [R10+0x15900], desc[UR8][R80.64], P0 ;  /* 0x15900000500a7fae */ /* 0x000fe200081a1008 */
[----:B-1----:R-:W-:-:S03]  /*9570*/  IMAD.WIDE R40, R0, 0x4, R98 ;  /* 0x0000000400287825 */ /* 0x002fc600078e0262 */
[----:B------:R-:W-:Y:S04]  /*9580*/  STL.64 [R1+0x5b8], R80 ;  /* 0x0005b85001007387 */ /* 0x000fe80000100a00 */
[----:B------:R-:W-:Y:S01]  /*9590*/  LDGSTS.E [R10+0x16100], desc[UR8][R94.64], P0 ;  /* 0x161000005e0a7fae */ /* 0x000fe200081a1008 */
[----:B--2---:R-:W-:-:S03]  /*95a0*/  IMAD.WIDE R62, R0, 0x4, R82 ;  /* 0x00000004003e7825 */ /* 0x004fc600078e0252 */
[----:B------:R-:W-:Y:S04]  /*95b0*/  STL.64 [R1+0x5f8], R94 ;  /* 0x0005f85e01007387 */ /* 0x000fe80000100a00 */
[----:B------:R-:W-:Y:S01]  /*95c0*/  LDGSTS.E [R10+0x16900], desc[UR8][R78.64], P0 ;  /* 0x169000004e0a7fae */ /* 0x000fe200081a1008 */
[----:B------:R-:W-:-:S03]  /*95d0*/  IMAD.WIDE R16, R0, 0x4, R130 ;  /* 0x0000000400107825 */ /* 0x000fc600078e0282 */
[----:B------:R-:W-:Y:S04]  /*95e0*/  STL.64 [R1+0x630], R78 ;  /* 0x0006304e01007387 */ /* 0x000fe80000100a00 */
[----:B------:R1:W-:Y:S04]  /*95f0*/  LDGSTS.E [R10+0x17100], desc[UR8][R30.64], P0 ;  /* 0x171000001e0a7fae */ /* 0x0003e800081a1008 */
[----:B------:R1:W-:Y:S04]  /*9600*/  STL.64 [R1+0x660], R30 ;  /* 0x0006601e01007387 */ /* 0x0003e80000100a00 */
[----:B------:R2:W-:Y:S01]  /*9610*/  LDGSTS.E [R10+0x17900], desc[UR8][R14.64], P0 ;  /* 0x179000000e0a7fae */ /* 0x0005e200081a1008 */
[----:B------:R-:W-:-:S03]  /*9620*/  IMAD.WIDE R200, R0, 0x4, R20 ;  /* 0x0000000400c87825 */ /* 0x000fc600078e0214 */
[----:B------:R-:W-:Y:S01]  /*9630*/  LDGSTS.E [R6+0x14200], desc[UR8][R198.64], P0 ;  /* 0x14200000c6067fae */ /* 0x000fe200081a1008 */
[----:B-1----:R-:W-:-:S03]  /*9640*/  IMAD.WIDE R30, R0, 0x4, R114 ;  /* 0x00000004001e7825 */ /* 0x002fc600078e0272 */
[----:B------:R2:W-:Y:S04]  /*9650*/  STL.64 [R1+0x680], R14 ;  /* 0x0006800e01007387 */ /* 0x0005e80000100a00 */
[----:B------:R-:W-:Y:S01]  /*9660*/  LDGSTS.E [R6+0x14a00], desc[UR8][R228.64], P0 ;  /* 0x14a00000e4067fae */ /* 0x000fe200081a1008 */
[----:B------:R-:W-:-:S03]  /*9670*/  IMAD.WIDE R250, R0, 0x4, R48 ;  /* 0x0000000400fa7825 */ /* 0x000fc600078e0230 */
[----:B------:R-:W-:Y:S01]  /*9680*/  LDGSTS.E [R6+0x15200], desc[UR8][R214.64], P0 ;  /* 0x15200000d6067fae */ /* 0x000fe200081a1008 */
[----:B--2---:R-:W-:-:S03]  /*9690*/  IMAD.WIDE R14, R0, 0x4, R146 ;  /* 0x00000004000e7825 */ /* 0x004fc600078e0292 */
[----:B------:R-:W-:Y:S04]  /*96a0*/  STL.64 [R1+0x5a0], R62 ;  /* 0x0005a03e01007387 */ /* 0x000fe80000100a00 */
[----:B------:R-:W-:Y:S01]  /*96b0*/  LDGSTS.E [R6+0x15a00], desc[UR8][R62.64], P0 ;  /* 0x15a000003e067fae */ /* 0x000fe200081a1008 */
[----:B------:R-:W-:-:S03]  /*96c0*/  IMAD.WIDE R202, R0, 0x4, R84 ;  /* 0x0000000400ca7825 */ /* 0x000fc600078e0254 */
[----:B------:R1:W-:Y:S04]  /*96d0*/  STL.64 [R1+0x5e0], R40 ;  /* 0x0005e02801007387 */ /* 0x0003e80000100a00 */
[----:B------:R1:W-:Y:S01]  /*96e0*/  LDGSTS.E [R6+0x16200], desc[UR8][R40.64], P0 ;  /* 0x1620000028067fae */ /* 0x0003e200081a1008 */
[----:B------:R-:W-:-:S03]  /*96f0*/  IMAD.WIDE R18, R0, 0x4, R116 ;  /* 0x0000000400127825 */ /* 0x000fc600078e0274 */
[----:B------:R2:W-:Y:S04]  /*9700*/  LDGSTS.E [R6+0x16a00], desc[UR8][R30.64], P0 ;  /* 0x16a000001e067fae */ /* 0x0005e800081a1008 */
[----:B------:R2:W-:Y:S01]  /*9710*/  STL.64 [R1+0x618], R30 ;  /* 0x0006181e01007387 */ /* 0x0005e20000100a00 */
[----:B-1----:R-:W-:-:S03]  /*9720*/  IMAD.WIDE R40, R0, 0x4, R66 ;  /* 0x0000000400287825 */ /* 0x002fc600078e0242 */
[----:B------:R1:W-:Y:S04]  /*9730*/  LDGSTS.E [R6+0x17200], desc[UR8][R16.64], P0 ;  /* 0x1720000010067fae */ /* 0x0003e800081a1008 */
[----:B------:R3:W-:Y:S01]  /*9740*/  LDGSTS.E [R6+0x17a00], desc[UR8][R14.64], P0 ;  /* 0x17a000000e067fae */ /* 0x0007e200081a1008 */
[----:B--2---:R-:W-:-:S03]  /*9750*/  IMAD.WIDE R30, R0, 0x4, R100 ;  /* 0x00000004001e7825 */ /* 0x004fc600078e0264 */
[----:B------:R1:W-:Y:S04]  /*9760*/  STL.64 [R1+0x650], R16 ;  /* 0x0006501001007387 */ /* 0x0003e80000100a00 */
[----:B------:R-:W-:Y:S01]  /*9770*/  LDGSTS.E [R11+0x14300], desc[UR8][R200.64], P0 ;  /* 0x14300000c80b7fae */ /* 0x000fe200081a1008 */
[----:B------:R-:W-:-:S03]  /*9780*/  IMAD.WIDE R66, R0, 0x4, R22 ;  /* 0x0000000400427825 */ /* 0x000fc600078e0216 */
[----:B------:R3:W-:Y:S01]  /*9790*/  STL.64 [R1+0x678], R14 ;  /* 0x0006780e01007387 */ /* 0x0007e20000100a00 */
[----:B-1----:R-:W-:-:S03]  /*97a0*/  IMAD.WIDE R16, R0, 0x4, R132 ;  /* 0x0000000400107825 */ /* 0x002fc600078e0284 */
[----:B------:R-:W-:Y:S04]  /*97b0*/  LDGSTS.E [R11+0x14b00], desc[UR8][R250.64], P0 ;  /* 0x14b00000fa0b7fae */ /* 0x000fe800081a1008 */
[----:B------:R1:W-:Y:S01]  /*97c0*/  LDGSTS.E [R11+0x15300], desc[UR8][R40.64], P0 ;  /* 0x15300000280b7fae */ /* 0x0003e200081a1008 */
[----:B---3--:R-:W-:-:S03]  /*97d0*/  IMAD.WIDE R14, R0, 0x4, R148 ;  /* 0x00000004000e7825 */ /* 0x008fc600078e0294 */
[----:B------:R1:W-:Y:S04]  /*97e0*/  STL.64 [R1+0x540], R40 ;  /* 0x0005402801007387 */ /* 0x0003e80000100a00 */
[----:B------:R-:W-:Y:S01]  /*97f0*/  LDGSTS.E [R11+0x15b00], desc[UR8][R202.64], P0 ;  /* 0x15b00000ca0b7fae */ /* 0x000fe200081a1008 */
[----:B------:R-:W-:-:S03]  /*9800*/  IMAD.WIDE R20, R0, 0x4, R102 ;  /* 0x0000000400147825 */ /* 0x000fc600078e0266 */
[----:B------:R2:W-:Y:S01]  /*9810*/  LDGSTS.E [R11+0x16300], desc[UR8][R30.64], P0 ;  /* 0x163000001e0b7fae */ /* 0x0005e200081a1008 */
[----:B-1----:R-:W-:-:S03]  /*9820*/  IMAD.WIDE R40, R0, 0x4, R50 ;  /* 0x0000000400287825 */ /* 0x002fc600078e0232 */
[----:B------:R2:W-:Y:S04]  /*9830*/  STL.64 [R1+0x5c0], R30 ;  /* 0x0005c01e01007387 */ /* 0x0005e80000100a00 */
[----:B------:R1:W-:Y:S04]  /*9840*/  LDGSTS.E [R11+0x16b00], desc[UR8][R18.64], P0 ;  /* 0x16b00000120b7fae */ /* 0x0003e800081a1008 */
[----:B------:R3:W-:Y:S01]  /*9850*/  LDGSTS.E [R11+0x17300], desc[UR8][R16.64], P0 ;  /* 0x17300000100b7fae */ /* 0x0007e200081a1008 */
[----:B--2---:R-:W-:-:S03]  /*9860*/  IMAD.WIDE R30, R0, 0x4, R86 ;  /* 0x00000004001e7825 */ /* 0x004fc600078e0256 */
[----:B------:R1:W-:Y:S04]  /*9870*/  STL.64 [R1+0x600], R18 ;  /* 0x0006001201007387 */ /* 0x0003e80000100a00 */
[----:B------:R2:W-:Y:S01]  /*9880*/  LDGSTS.E [R11+0x17b00], desc[UR8][R14.64], P0 ;  /* 0x17b000000e0b7fae */ /* 0x0005e200081a1008 */
[----:B------:R-:W-:-:S03]  /*9890*/  IMAD.WIDE R64, R0, 0x4, R24 ;  /* 0x0000000400407825 */ /* 0x000fc600078e0218 */
[----:B------:R3:W-:Y:S01]  /*98a0*/  STL.64 [R1+0x638], R16 ;  /* 0x0006381001007387 */ /* 0x0007e20000100a00 */
[----:B-1----:R-:W-:-:S03]  /*98b0*/  IMAD.WIDE R18, R0, 0x4, R118 ;  /* 0x0000000400127825 */ /* 0x002fc600078e0276 */
[----:B------:R-:W-:Y:S04]  /*98c0*/  LDGSTS.E [R8+0x14400], desc[UR8][R66.64], P0 ;  /* 0x1440000042087fae */ /* 0x000fe800081a1008 */
[----:B------:R2:W-:Y:S01]  /*98d0*/  STL.64 [R1+0x668], R14 ;  /* 0x0006680e01007387 */ /* 0x0005e20000100a00 */
[----:B---3--:R-:W-:-:S03]  /*98e0*/  IMAD.WIDE R16, R0, 0x4, R134 ;  /* 0x0000000400107825 */ /* 0x008fc600078e0286 */
[----:B------:R-:W-:Y:S04]  /*98f0*/  LDGSTS.E [R8+0x14c00], desc[UR8][R40.64], P0 ;  /* 0x14c0000028087fae */ /* 0x000fe800081a1008 */
[----:B------:R-:W-:Y:S01]  /*9900*/  STL.64 [R1+0x478], R40 ;  /* 0x0004782801007387 */ /* 0x000fe20000100a00 */
[----:B------:R-:W-:-:S03]  /*9910*/  IMAD.WIDE R22, R0, 0x4, R72 ;  /* 0x0000000400167825 */ /* 0x000fc600078e0248 */
[----:B------:R-:W-:Y:S01]  /*9920*/  LDGSTS.E [R8+0x15400], desc[UR8][R210.64], P0 ;  /* 0x15400000d2087fae */ /* 0x000fe200081a1008 */
[----:B--2---:R-:W-:-:S03]  /*9930*/  IMAD.WIDE R14, R0, 0x4, R150 ;  /* 0x00000004000e7825 */ /* 0x004fc600078e0296 */
[----:B------:R1:W-:Y:S04]  /*9940*/  STL.64 [R1+0x568], R30 ;  /* 0x0005681e01007387 */ /* 0x0003e80000100a00 */
[----:B------:R1:W-:Y:S04]  /*9950*/  LDGSTS.E [R8+0x15c00], desc[UR8][R30.64], P0 ;  /* 0x15c000001e087fae */ /* 0x0003e800081a1008 */
[----:B------:R2:W-:Y:S04]  /*9960*/  LDGSTS.E [R8+0x16400], desc[UR8][R20.64], P0 ;  /* 0x1640000014087fae */ /* 0x0005e800081a1008 */
[----:B------:R2:W-:Y:S01]  /*9970*/  STL.64 [R1+0x5a8], R20 ;  /* 0x0005a81401007387 */ /* 0x0005e20000100a00 */
[----:B-1----:R-:W-:-:S03]  /*9980*/  IMAD.WIDE R30, R0, 0x4, R54 ;  /* 0x00000004001e7825 */ /* 0x002fc600078e0236 */
[----:B------:R1:W-:Y:S04]  /*9990*/  LDGSTS.E [R8+0x16c00], desc[UR8][R18.64], P0 ;  /* 0x16c0000012087fae */ /* 0x0003e800081a1008 */
[----:B------:R1:W-:Y:S01]  /*99a0*/  STL.64 [R1+0x5e8], R18 ;  /* 0x0005e81201007387 */ /* 0x0003e20000100a00 */
[----:B--2---:R-:W-:-:S03]  /*99b0*/  IMAD.WIDE R20, R0, 0x4, R88 ;  /* 0x0000000400147825 */ /* 0x004fc600078e0258 */
[----:B------:R2:W-:Y:S04]  /*99c0*/  LDGSTS.E [R8+0x17400], desc[UR8][R16.64], P0 ;  /* 0x1740000010087fae */ /* 0x0005e800081a1008 */
[----:B------:R2:W-:Y:S01]  /*99d0*/  STL.64 [R1+0x620], R16 ;  /* 0x0006201001007387 */ /* 0x0005e20000100a00 */
[----:B------:R-:W-:-:S03]  /*99e0*/  IMAD.WIDE R10, R0, 0x4, R152 ;  /* 0x00000004000a7825 */ /* 0x000fc600078e0298 */
[----:B------:R3:W-:Y:S01]  /*99f0*/  LDGSTS.E [R8+0x17c00], desc[UR8][R14.64], P0 ;  /* 0x17c000000e087fae */ /* 0x0007e200081a1008 */
[----:B-1----:R-:W-:-:S03]  /*9a00*/  IMAD.WIDE R18, R0, 0x4, R104 ;  /* 0x0000000400127825 */ /* 0x002fc600078e0268 */
[----:B------:R3:W-:Y:S01]  /*9a10*/  STL.64 [R1+0x658], R14 ;  /* 0x0006580e01007387 */ /* 0x0007e20000100a00 */
[----:B------:R-:W-:-:S03]  /*9a20*/  IMAD.WIDE R62, R0, 0x4, R26 ;  /* 0x00000004003e7825 */ /* 0x000fc600078e021a */
[----:B------:R-:W-:Y:S01]  /*9a30*/  LDGSTS.E [R12+0x14500], desc[UR8][R64.64], P0 ;  /* 0x14500000400c7fae */ /* 0x000fe200081a1008 */
[----:B--2---:R-:W-:-:S03]  /*9a40*/  IMAD.WIDE R16, R0, 0x4, R120 ;  /* 0x0000000400107825 */ /* 0x004fc600078e0278 */
[----:B------:R-:W-:Y:S01]  /*9a50*/  LDGSTS.E [R12+0x14d00], desc[UR8][R30.64], P0 ;  /* 0x14d000001e0c7fae */ /* 0x000fe200081a1008 */
[----:B---3--:R-:W-:-:S03]  /*9a60*/  IMAD.WIDE R14, R0, 0x4, R136 ;  /* 0x00000004000e7825 */ /* 0x008fc600078e0288 */
[----:B------:R-:W-:Y:S04]  /*9a70*/  LDGSTS.E [R12+0x15500], desc[UR8][R22.64], P0 ;  /* 0x15500000160c7fae */ /* 0x000fe800081a1008 */
[----:B------:R-:W-:Y:S01]  /*9a80*/  STL.64 [R1+0x468], R30 ;  /* 0x0004681e01007387 */ /* 0x000fe20000100a00 */
[----:B------:R-:W-:-:S03]  /*9a90*/  IMAD.WIDE R230, R0, 0x4, R74 ;  /* 0x0000000400e67825 */ /* 0x000fc600078e024a */
[----:B------:R1:W-:Y:S04]  /*9aa0*/  LDGSTS.E [R12+0x15d00], desc[UR8][R20.64], P0 ;  /* 0x15d00000140c7fae */ /* 0x0003e800081a1008 */
[----:B------:R-:W-:Y:S04]  /*9ab0*/  STL.64 [R1+0x498], R22 ;  /* 0x0004981601007387 */ /* 0x000fe80000100a00 */
[----:B------:R2:W-:Y:S04]  /*9ac0*/  LDGSTS.E [R12+0x16500], desc[UR8][R18.64], P0 ;  /* 0x16500000120c7fae */ /* 0x0005e800081a1008 */
[----:B------:R1:W-:Y:S04]  /*9ad0*/  STL.64 [R1+0x548], R20 ;  /* 0x0005481401007387 */ /* 0x0003e80000100a00 */
[----:B------:R3:W-:Y:S04]  /*9ae0*/  LDGSTS.E [R12+0x16d00], desc[UR8][R16.64], P0 ;  /* 0x16d00000100c7fae */ /* 0x0007e800081a1008 */
[----:B------:R2:W-:Y:S04]  /*9af0*/  STL.64 [R1+0x588], R18 ;  /* 0x0005881201007387 */ /* 0x0005e80000100a00 */
[----:B------:R4:W-:Y:S01]  /*9b00*/  LDGSTS.E [R12+0x17500], desc[UR8][R14.64], P0 ;  /* 0x175000000e0c7fae */ /* 0x0009e200081a1008 */
[----:B-1----:R-:W-:-:S03]  /*9b10*/  IMAD.WIDE R20, R0, 0x4, R90 ;  /* 0x0000000400147825 */ /* 0x002fc600078e025a */
[----:B------:R3:W-:Y:S04]  /*9b20*/  STL.64 [R1+0x5c8], R16 ;  /* 0x0005c81001007387 */ /* 0x0007e80000100a00 */
[----:B------:R1:W-:Y:S01]  /*9b30*/  LDGSTS.E [R12+0x17d00], desc[UR8][R10.64], P0 ;  /* 0x17d000000a0c7fae */ /* 0x0003e200081a1008 */
[----:B--2---:R-:W-:-:S03]  /*9b40*/  IMAD.WIDE R18, R0, 0x4, R106 ;  /* 0x0000000400127825 */ /* 0x004fc600078e026a */
[----:B------:R4:W-:Y:S01]  /*9b50*/  STL.64 [R1+0x608], R14 ;  /* 0x0006080e01007387 */ /* 0x0009e20000100a00 */
[----:B------:R-:W-:-:S03]  /*9b60*/  IMAD.WIDE R54, R0, 0x4, R28 ;  /* 0x0000000400367825 */ /* 0x000fc600078e021c */
[----:B------:R-:W-:Y:S01]  /*9b70*/  LDGSTS.E [R9+0x14600], desc[UR8][R62.64], P0 ;  /* 0x146000003e097fae */ /* 0x000fe200081a1008 */
[----:B---3--:R-:W-:-:S03]  /*9b80*/  IMAD.WIDE R16, R0, 0x4, R122 ;  /* 0x0000000400107825 */ /* 0x008fc600078e027a */
[----:B------:R1:W-:Y:S01]  /*9b90*/  STL.64 [R1+0x640], R10 ;  /* 0x0006400a01007387 */ /* 0x0003e20000100a00 */
[----:B----4-:R-:W-:-:S03]  /*9ba0*/  IMAD.WIDE R14, R0, 0x4, R138 ;  /* 0x00000004000e7825 */ /* 0x010fc600078e028a */
[----:B------:R-:W-:Y:S04]  /*9bb0*/  LDGSTS.E [R9+0x14e00], desc[UR8][R56.64], P0 ;  /* 0x14e0000038097fae */ /* 0x000fe800081a1008 */
[----:B------:R-:W-:Y:S01]  /*9bc0*/  LDGSTS.E [R9+0x15600], desc[UR8][R230.64], P0 ;  /* 0x15600000e6097fae */ /* 0x000fe200081a1008 */
[----:B-1----:R-:W-:-:S03]  /*9bd0*/  IMAD.WIDE R10, R0, 0x4, R154 ;  /* 0x00000004000a7825 */ /* 0x002fc600078e029a */
[----:B------:R-:W-:Y:S01]  /*9be0*/  LDGSTS.E [R9+0x15e00], desc[UR8][R20.64], P0 ;  /* 0x15e0000014097fae */ /* 0x000fe200081a1008 */
[----:B------:R-:W-:-:S03]  /*9bf0*/  IMAD.WIDE R152, R0, 0x4, R76 ;  /* 0x0000000400987825 */ /* 0x000fc600078e024c */
[----:B------:R-:W-:Y:S04]  /*9c00*/  STL.64 [R1+0x530], R20 ;  /* 0x0005301401007387 */ /* 0x000fe80000100a00 */
[----:B------:R-:W-:Y:S01]  /*9c10*/  LDGSTS.E [R9+0x16600], desc[UR8][R18.64], P0 ;  /* 0x1660000012097fae */ /* 0x000fe200081a1008 */
[----:B------:R-:W-:-:S03]  /*9c20*/  IMAD.WIDE R154, R0, 0x4, R92 ;  /* 0x00000004009a7825 */ /* 0x000fc600078e025c */
[----:B------:R-:W-:Y:S04]  /*9c30*/  STL.64 [R1+0x570], R18 ;  /* 0x0005701201007387 */ /* 0x000fe80000100a00 */
[----:B------:R1:W-:Y:S04]  /*9c40*/  LDGSTS.E [R9+0x16e00], desc[UR8][R16.64], P0 ;  /* 0x16e0000010097fae */ /* 0x0003e800081a1008 */
[----:B------:R1:W-:Y:S04]  /*9c50*/  STL.64 [R1+0x5b0], R16 ;  /* 0x0005b01001007387 */ /* 0x0003e80000100a00 */
[----:B------:R2:W-:Y:S04]  /*9c60*/  LDGSTS.E [R9+0x17600], desc[UR8][R14.64], P0 ;  /* 0x176000000e097fae */ /* 0x0005e800081a1008 */
[----:B------:R2:W-:Y:S04]  /*9c70*/  STL.64 [R1+0x5f0], R14 ;  /* 0x0005f00e01007387 */ /* 0x0005e80000100a00 */
[----:B------:R3:W-:Y:S01]  /*9c80*/  LDGSTS.E [R9+0x17e00], desc[UR8][R10.64], P0 ;  /* 0x17e000000a097fae */ /* 0x0007e200081a1008 */
[----:B-1----:R-:W-:-:S03]  /*9c90*/  IMAD.WIDE R16, R0, 0x4, R108 ;  /* 0x0000000400107825 */ /* 0x002fc600078e026c */
[----:B------:R3:W-:Y:S01]  /*9ca0*/  STL.64 [R1+0x628], R10 ;  /* 0x0006280a01007387 */ /* 0x0007e20000100a00 */
[----:B--2---:R-:W-:-:S03]  /*9cb0*/  IMAD.WIDE R14, R0, 0x4, R124 ;  /* 0x00000004000e7825 */ /* 0x004fc600078e027c */
[----:B------:R-:W-:Y:S04]  /*9cc0*/  LDGSTS.E [R13+0x14700], desc[UR8][R54.64], P0 ;  /* 0x14700000360d7fae */ /* 0x000fe800081a1008 */
[----:B------:R-:W-:Y:S01]  /*9cd0*/  LDGSTS.E [R13+0x14f00], desc[UR8][R58.64], P0 ;  /* 0x14f000003a0d7fae */ /* 0x000fe200081a1008 */
[----:B---3--:R-:W-:-:S03]  /*9ce0*/  IMAD.WIDE R10, R0, 0x4, R140 ;  /* 0x00000004000a7825 */ /* 0x008fc600078e028c */
[----:B------:R-:W-:Y:S04]  /*9cf0*/  LDGSTS.E [R13+0x15700], desc[UR8][R152.64], P0 ;  /* 0x15700000980d7fae */ /* 0x000fe800081a1008 */
[----:B------:R-:W-:Y:S04]  /*9d00*/  LDGSTS.E [R13+0x15f00], desc[UR8][R154.64], P0 ;  /* 0x15f000009a0d7fae */ /* 0x000fe800081a1008 */
[----:B------:R-:W-:Y:S04]  /*9d10*/  LDGSTS.E [R13+0x16700], desc[UR8][R16.64], P0 ;  /* 0x16700000100d7fae */ /* 0x000fe800081a1008 */
[----:B------:R-:W-:Y:S04]  /*9d20*/  LDGSTS.E [R13+0x16f00], desc[UR8][R14.64], P0 ;  /* 0x16f000000e0d7fae */ /* 0x000fe800081a1008 */
[----:B------:R1:W-:Y:S04]  /*9d30*/  LDGSTS.E [R13+0x17700], desc[UR8][R10.64], P0 ;  /* 0x177000000a0d7fae */ /* 0x0003e800081a1008 */
[----:B------:R2:W-:Y:S01]  /*9d40*/  LDGSTS.E [R13+0x17f00], desc[UR8][R156.64], P0 ;  /* 0x17f000009c0d7fae */ /* 0x0005e200081a1008 */
[----:B------:R-:W-:-:S03]  /*9d50*/  ISETP.GE.AND P0, PT, R192, 0x40, PT ;  /* 0x00000040c000780c */ /* 0x000fc60003f06270 */
[----:B------:R-:W-:Y:S01]  /*9d60*/  STL.64 [R1+0x550], R16 ;  /* 0x0005501001007387 */ /* 0x000fe20000100a00 */
[----:B------:R-:W-:-:S03]  /*9d70*/  CS2R R80, SRZ ;  /* 0x0000000000507805 */ /* 0x000fc6000001ff00 */
[----:B------:R-:W0:Y:S01]  /*9d80*/  LDGDEPBAR ;  /* 0x00000000000079af */ /* 0x000e220000000000 */
[----:B------:R-:W-:Y:S02]  /*9d90*/  CS2R R82, SRZ ;  /* 0x0000000000527805 */ /* 0x000fe4000001ff00 */
[----:B------:R-:W-:Y:S01]  /*9da0*/  CS2R R108, SRZ ;  /* 0x00000000006c7805 */ /* 0x000fe2000001ff00 */
[----:B------:R-:W-:Y:S01]  /*9db0*/  STL.64 [R1+0x590], R14 ;  /* 0x0005900e01007387 */ /* 0x000fe20000100a00 */
[----:B------:R-:W-:Y:S02]  /*9dc0*/  CS2R R110, SRZ ;  /* 0x00000000006e7805 */ /* 0x000fe4000001ff00 */
[----:B------:R-:W-:Y:S02]  /*9dd0*/  CS2R R124, SRZ ;  /* 0x00000000007c7805 */ /* 0x000fe4000001ff00 */
[----:B------:R-:W-:Y:S01]  /*9de0*/  CS2R R126, SRZ ;  /* 0x00000000007e7805 */ /* 0x000fe2000001ff00 */
[----:B------:R1:W-:Y:S01]  /*9df0*/  STL.64 [R1+0x5d0], R10 ;  /* 0x0005d00a01007387 */ /* 0x0003e20000100a00 */
[----:B------:R-:W-:-:S02]  /*9e00*/  CS2R R140, SRZ ;  /* 0x00000000008c7805 */ /* 0x000fc4000001ff00 */
[----:B------:R-:W-:Y:S02]  /*9e10*/  CS2R R142, SRZ ;  /* 0x00000000008e7805 */ /* 0x000fe4000001ff00 */
[----:B------:R-:W-:Y:S02]  /*9e20*/  CS2R R168, SRZ ;  /* 0x0000000000a87805 */ /* 0x000fe4000001ff00 */
[----:B------:R-:W-:Y:S02]  /*9e30*/  CS2R R170, SRZ ;  /* 0x0000000000aa7805 */ /* 0x000fe4000001ff00 */
[----:B------:R-:W-:Y:S02]  /*9e40*/  CS2R R172, SRZ ;  /* 0x0000000000ac7805 */ /* 0x000fe4000001ff00 */
[----:B------:R-:W-:Y:S02]  /*9e50*/  CS2R R174, SRZ ;  /* 0x0000000000ae7805 */ /* 0x000fe4000001ff00 */
        /* <DEDUP_REMOVED lines=17> */
[----:B-1----:R-:W-:Y:S02]  /*9f70*/  CS2R R10, SRZ ;  /* 0x00000000000a7805 */ /* 0x002fe4000001ff00 */
        /* <DEDUP_REMOVED lines=10> */
[----:B--2---:R-:W-:Y:S02]  /*a020*/  CS2R R12, SRZ ;  /* 0x00000000000c7805 */ /* 0x004fe4000001ff00 */
        /* <DEDUP_REMOVED lines=20> */
[----:B------:R-:W-:Y:S01]  /*a170*/  CS2R R42, SRZ ;  /* 0x00000000002a7805 */ /* 0x000fe2000001ff00 */
[----:B------:R-:W-:Y:S06]  /*a180*/  @!P0 BRA `(.L_x_0) ;  /* 0x000000c800f88947 */ /* 0x000fec0003800000 */
[----:B------:R-:W2:Y:S04]  /*a190*/  LDL.LU.64 R204, [R1+0x380] ;  /* 0x0003800001cc7983 */ /* 0x000ea80000300a00 */
[----:B------:R-:W3:Y:S04]  /*a1a0*/  LDL.LU.64 R216, [R1+0x360] ;  /* 0x0003600001d87983 */ /* 0x000ee80000300a00 */
[----:B------:R-:W4:Y:S04]  /*a1b0*/  LDL.LU.64 R40, [R1+0x1f0] ;  /* 0x0001f00001287983 */ /* 0x000f280000300a00 */
[----:B------:R-:W5:Y:S01]  /*a1c0*/  LDL.LU.64 R42, [R1+0x1e8] ;  /* 0x0001e800012a7983 */ /* 0x000f620000300a00 */
[----:B------:R-:W-:Y:S01]  /*a1d0*/  MOV R30, R220 ;  /* 0x000000dc001e7202 */ /* 0x000fe20000000f00 */
[----:B------:R-:W-:-:S02]  /*a1e0*/  IMAD.MOV.U32 R31, RZ, RZ, R221 ;  /* 0x000000ffff1f7224 */ /* 0x000fc400078e00dd */
[----:B--2---:R-:W-:Y:S01]  /*a1f0*/  IMAD.MOV.U32 R4, RZ, RZ, R205 ;  /* 0x000000ffff047224 */ /* 0x004fe200078e00cd */
[----:B------:R-:W-:Y:S04]  /*a200*/  STL [R1+0x50c], R204 ;  /* 0x00050ccc01007387 */ /* 0x000fe80000100800 */
[----:B---3--:R-:W-:Y:S04]  /*a210*/  STL [R1+0x514], R216 ;  /* 0x000514d801007387 */ /* 0x008fe80000100800 */
[----:B------:R1:W-:Y:S04]  /*a220*/  STL [R1+0x508], R4 ;  /* 0x0005080401007387 */ /* 0x0003e80000100800 */
[----:B------:R-:W-:Y:S01]  /*a230*/  STL [R1+0x518], R52 ;  /* 0x0005183401007387 */ /* 0x000fe20000100800 */
[----:B-1----:R-:W-:-:S05]  /*a240*/  IMAD.MOV.U32 R4, RZ, RZ, R217 ;  /* 0x000000ffff047224 */ /* 0x002fca00078e00d9 */
[----:B------:R-:W-:Y:S04]  /*a250*/  STL [R1+0x510], R4 ;  /* 0x0005100401007387 */ /* 0x000fe80000100800 */
        /* <DEDUP_REMOVED lines=9> */
[----:B------:R-:W2:Y:S04]  /*a2f0*/  LDL.LU.64 R204, [R1+0x270] ;  /* 0x0002700001cc7983 */ /* 0x000ea80000300a00 */
[----:B------:R4:W-:Y:S04]  /*a300*/  STL [R1+0x4e4], R2 ;  /* 0x0004e40201007387 */ /* 0x0009e80000100800 */
[----:B------:R-:W3:Y:S04]  /*a310*/  LDL.LU.64 R216, [R1+0x278] ;  /* 0x0002780001d87983 */ /* 0x000ee80000300a00 */
[----:B------:R-:W-:Y:S01]  /*a320*/  STL [R1+0x4b8], R3 ;  /* 0x0004b80301007387 */ /* 0x000fe20000100800 */
[----:B----4-:R-:W-:-:S03]  /*a330*/  MOV R2, R41 ;  /* 0x0000002900027202 */ /* 0x010fc60000000f00 */
[----:B------:R1:W-:Y:S04]  /*a340*/  STL [R1+0x4c0], R40 ;  /* 0x0004c02801007387 */ /* 0x0003e80000100800 */
[----:B-----5:R-:W-:Y:S04]  /*a350*/  STL [R1+0x4c8], R42 ;  /* 0x0004c82a01007387 */ /* 0x020fe80000100800 */
[----:B------:R4:W-:Y:S04]  /*a360*/  STL [R1+0x4bc], R2 ;  /* 0x0004bc0201007387 */ /* 0x0009e80000100800 */
[----:B------:R-:W-:Y:S01]  /*a370*/  STL [R1+0x4d0], R188 ;  /* 0x0004d0bc01007387 */ /* 0x000fe20000100800 */
[----:B-1----:R-:W-:-:S02]  /*a380*/  IMAD.MOV.U32 R40, RZ, RZ, R236 ;  /* 0x000000ffff287224 */ /* 0x002fc400078e00ec */
[----:B------:R-:W-:Y:S02]  /*a390*/  IMAD.MOV.U32 R41, RZ, RZ, R237 ;  /* 0x000000ffff297224 */ /* 0x000fe400078e00ed */
[----:B----4-:R-:W-:-:S05]  /*a3a0*/  IMAD.MOV.U32 R2, RZ, RZ, R43 ;  /* 0x000000ffff027224 */ /* 0x010fca00078e002b */
[----:B------:R1:W-:Y:S04]  /*a3b0*/  STL [R1+0x4c4], R2 ;  /* 0x0004c40201007387 */ /* 0x0003e80000100800 */
[----:B------:R-:W-:Y:S04]  /*a3c0*/  STL [R1+0x4cc], R189 ;  /* 0x0004ccbd01007387 */ /* 0x000fe80000100800 */
[----:B------:R-:W-:Y:S04]  /*a3d0*/  STL [R1+0x4d8], R196 ;  /* 0x0004d8c401007387 */ /* 0x000fe80000100800 */
[----:B------:R-:W-:Y:S04]  /*a3e0*/  STL [R1+0x4d4], R197 ;  /* 0x0004d4c501007387 */ /* 0x000fe80000100800 */
[----:B------:R-:W-:Y:S04]  /*a3f0*/  STL [R1+0x4dc], R36 ;  /* 0x0004dc2401007387 */ /* 0x000fe80000100800 */
[----:B------:R-:W-:Y:S04]  /*a400*/  STL [R1+0x4b0], R37 ;  /* 0x0004b02501007387 */ /* 0x000fe80000100800 */
[----:B------:R-:W-:Y:S04]  /*a410*/  STL [R1+0x4b4], R34 ;  /* 0x0004b42201007387 */ /* 0x000fe80000100800 */
[----:B------:R-:W4:Y:S01]  /*a420*/  LDL.LU.64 R220, [R1+0x280] ;  /* 0x0002800001dc7983 */ /* 0x000f220000300a00 */
[----:B------:R-:W-:Y:S01]  /*a430*/  MOV R26, R214 ;  /* 0x000000d6001a7202 */ /* 0x000fe20000000f00 */
[----:B------:R-:W-:-:S02]  /*a440*/  IMAD.MOV.U32 R27, RZ, RZ, R215 ;  /* 0x000000ffff1b7224 */ /* 0x000fc400078e00d7 */
[----:B------:R-:W5:Y:S01]  /*a450*/  LDL.LU.64 R122, [R1+0x288] ;  /* 0x00028800017a7983 */ /* 0x000f620000300a00 */
[----:B------:R-:W-:Y:S02]  /*a460*/  IMAD.MOV.U32 R28, RZ, RZ, R218 ;  /* 0x000000ffff1c7224 */ /* 0x000fe400078e00da */
[----:B------:R-:W-:Y:S01]  /*a470*/  IMAD.MOV.U32 R29, RZ, RZ, R219 ;  /* 0x000000ffff1d7224 */ /* 0x000fe200078e00db */
[----:B------:R-:W2:Y:S04]  /*a480*/  LDL.LU.64 R236, [R1+0x290] ;  /* 0x0002900001ec7983 */ /* 0x000ea80000300a00 */
[----:B------:R-:W3:Y:S01]  /*a490*/  LDL.LU.64 R42, [R1+0x298] ;  /* 0x00029800012a7983 */ /* 0x000ee20000300a00 */
[----:B------:R-:W-:Y:S01]  /*a4a0*/  MOV R138, R200 ;  /* 0x000000c8008a7202 */ /* 0x000fe20000000f00 */
[----:B------:R-:W-:-:S02]  /*a4b0*/  IMAD.MOV.U32 R139, RZ, RZ, R201 ;  /* 0x000000ffff8b7224 */ /* 0x000fc400078e00c9 */
[----:B------:R-:W-:Y:S01]  /*a4c0*/  IMAD.MOV.U32 R136, RZ, RZ, R202 ;  /* 0x000000ffff887224 */ /* 0x000fe200078e00ca */
[----:B------:R-:W3:Y:S01]  /*a4d0*/  LDL.LU.64 R116, [R1+0x28] ;  /* 0x0000280001747983 */ /* 0x000ee20000300a00 */
[----:B------:R-:W-:Y:S02]  /*a4e0*/  IMAD.MOV.U32 R137, RZ, RZ, R203 ;  /* 0x000000ffff897224 */ /* 0x000fe400078e00cb */
[----:B------:R-:W-:Y:S02]  /*a4f0*/  IMAD.MOV.U32 R166, RZ, RZ, R212 ;  /* 0x000000ffffa67224 */ /* 0x000fe400078e00d4 */
[----:B------:R-:W-:Y:S01]  /*a500*/  IMAD.MOV.U32 R167, RZ, RZ, R213 ;  /* 0x000000ffffa77224 */ /* 0x000fe200078e00d5 */
[----:B------:R-:W-:Y:S01]  /*a510*/  MOV R13, R31 ;  /* 0x0000001f000d7202 */ /* 0x000fe20000000f00 */
[----:B------:R-:W-:Y:S02]  /*a520*/  IMAD.MOV.U32 R48, RZ, RZ, R40 ;  /* 0x000000ffff307224 */ /* 0x000fe400078e0028 */
[----:B------:R-:W-:-:S02]  /*a530*/  IMAD.MOV.U32 R49, RZ, RZ, R41 ;  /* 0x000000ffff317224 */ /* 0x000fc400078e0029 */
[----:B------:R-:W-:Y:S01]  /*a540*/  IMAD.MOV.U32 R12, RZ, RZ, R30 ;  /* 0x000000ffff0c7224 */ /* 0x000fe200078e001e */
[----:B------:R-:W3:Y:S01]  /*a550*/  LDL.LU.64 R40, [R1+0x648] ;  /* 0x0006480001287983 */ /* 0x000ee20000300a00 */
[----:B------:R-:W-:Y:S01]  /*a560*/  IMAD.MOV.U32 R20, RZ, RZ, R138 ;  /* 0x000000ffff147224 */ /* 0x000fe200078e008a */
[----:B------:R-:W-:Y:S01]  /*a570*/  MOV R107, R137 ;  /* 0x00000089006b7202 */ /* 0x000fe20000000f00 */
        /* <DEDUP_REMOVED lines=10> */
[----:B------:R-:W-:-:S03]  /*a620*/  IMAD.MOV.U32 R104, RZ, RZ, R26 ;  /* 0x000000ffff687224 */ /* 0x000fc600078e001a */
[----:B------:R-:W3:Y:S04]  /*a630*/  LDL.LU.64 R166, [R1+0x530] ;  /* 0x0005300001a67983 */ /* 0x000ee80000300a00 */
[----:B------:R-:W3:Y:S01]  /*a640*/  LDL.LU.64 R26, [R1+0x568] ;  /* 0x00056800011a7983 */ /* 0x000ee20000300a00 */
[----:B----4-:R-:W-:Y:S02]  /*a650*/  IMAD.MOV.U32 R218, RZ, RZ, R220 ;  /* 0x000000ffffda7224 */ /* 0x010fe400078e00dc */
[----:B-----5:R-:W-:Y:S02]  /*a660*/  IMAD.MOV.U32 R220, RZ, RZ, R122 ;  /* 0x000000ffffdc7224 */ /* 0x020fe400078e007a */
[----:B--2---:R-:W-:Y:S02]  /*a670*/  IMAD.MOV.U32 R234, RZ, RZ, R236 ;  /* 0x000000ffffea7224 */ /* 0x004fe400078e00ec */
[----:B---3--:R-:W-:-:S02]  /*a680*/  IMAD.MOV.U32 R236, RZ, RZ, R42 ;  /* 0x000000ffffec7224 */ /* 0x008fc400078e002a */
[----:B------:R-:W-:Y:S02]  /*a690*/  IMAD.MOV.U32 R235, RZ, RZ, R43 ;  /* 0x000000ffffeb7224 */ /* 0x000fe400078e002b */
[----:B------:R-:W2:Y:S01]  /*a6a0*/  LDL.LU.64 R42, [R1+0x5f8] ;  /* 0x0005f800012a7983 */ /* 0x000ea20000300a00 */
[----:B------:R-:W-:-:S03]  /*a6b0*/  IMAD.MOV.U32 R219, RZ, RZ, R123 ;  /* 0x000000ffffdb7224 */ /* 0x000fc600078e007b */
[----:B------:R-:W3:Y:S04]  /*a6c0*/  LDL.LU.64 R148, [R1+0x30] ;  /* 0x0000300001947983 */ /* 0x000ee80000300a00 */
[----:B------:R-:W4:Y:S04]  /*a6d0*/  LDL.LU.64 R14, [R1+0x130] ;  /* 0x00013000010e7983 */ /* 0x000f280000300a00 */
[----:B------:R-:W5:Y:S04]  /*a6e0*/  LDL.LU.64 R122, [R1+0x540] ;  /* 0x00054000017a7983 */ /* 0x000f680000300a00 */
[----:B------:R-:W2:Y:S04]  /*a6f0*/  LDL.LU.64 R50, [R1+0x578] ;  /* 0x0005780001327983 */ /* 0x000ea80000300a00 */
[----:B------:R-:W2:Y:S01]  /*a700*/  LDL.LU.64 R102, [R1+0x2b0] ;  /* 0x0002b00001667983 */ /* 0x000ea20000300a00 */
[----:B------:R-:W-:-:S02]  /*a710*/  IMAD.MOV.U32 R164, RZ, RZ, R198 ;  /* 0x000000ffffa47224 */ /* 0x000fc400078e00c6 */
[----:B------:R-:W-:Y:S01]  /*a720*/  IMAD.MOV.U32 R134, RZ, RZ, R232 ;  /* 0x000000ffff867224 */ /* 0x000fe200078e00e8 */
[----:B------:R-:W3:Y:S01]  /*a730*/  LDL.LU.64 R118, [R1+0x2b8] ;  /* 0x0002b80001767983 */ /* 0x000ee20000300a00 */
[----:B------:R-:W-:Y:S02]  /*a740*/  IMAD.MOV.U32 R16, RZ, RZ, R28 ;  /* 0x000000ffff107224 */ /* 0x000fe400078e001c */
[----:B------:R-:W-:Y:S01]  /*a750*/  IMAD.MOV.U32 R135, RZ, RZ, R233 ;  /* 0x000000ffff877224 */ /* 0x000fe200078e00e9 */
[----:B------:R-:W-:Y:S01]  /*a760*/  MOV R233, R237 ;  /* 0x000000ed00e97202 */ /* 0x000fe20000000f00 */
[----:B------:R-:W-:Y:S01]  /*a770*/  IMAD.MOV.U32 R18, RZ, RZ, R164 ;  /* 0x000000ffff127224 */ /* 0x000fe200078e00a4 */
[----:B------:R-:W1:Y:S01]  /*a780*/  LDL.LU.64 R76, [R1+0x38] ;  /* 0x00003800014c7983 */ /* 0x000e620000300a00 */
[----:B------:R-:W-:Y:S02]  /*a790*/  IMAD.MOV.U32 R132, RZ, RZ, R134 ;  /* 0x000000ffff847224 */ /* 0x000fe400078e0086 */
[----:B------:R-:W-:Y:S01]  /*a7a0*/  IMAD.MOV.U32 R134, RZ, RZ, R150 ;  /* 0x000000ffff867224 */ /* 0x000fe200078e0096 */
[----:B------:R-:W3:Y:S01]  /*a7b0*/  LDL.LU.64 R78, [R1+0x20] ;  /* 0x00002000014e7983 */ /* 0x000ee20000300a00 */
[----:B------:R-:W-:-:S02]  /*a7c0*/  IMAD.MOV.U32 R237, RZ, RZ, R239 ;  /* 0x000000ffffed7224 */ /* 0x000fc400078e00ef */
[----:B------:R-:W-:Y:S02]  /*a7d0*/  IMAD.MOV.U32 R150, RZ, RZ, R12 ;  /* 0x000000ffff967224 */ /* 0x000fe400078e000c */
[----:B------:R-:W-:Y:S02]  /*a7e0*/  IMAD.MOV.U32 R239, RZ, RZ, R241 ;  /* 0x000000ffffef7224 */ /* 0x000fe400078e00f1 */
[----:B------:R-:W-:Y:S02]  /*a7f0*/  IMAD.MOV.U32 R12, RZ, RZ, R16 ;  /* 0x000000ffff0c7224 */ /* 0x000fe400078e0010 */
[----:B------:R-:W-:Y:S01]  /*a800*/  IMAD.MOV.U32 R241, RZ, RZ, R243 ;  /* 0x000000fffff17224 */ /* 0x000fe200078e00f3 */
[----:B------:R-:W-:Y:S01]  /*a810*/  MOV R243, R245 ;  /* 0x000000f500f37202 */ /* 0x000fe20000000f00 */
[----:B------:R-:W-:Y:S02]  /*a820*/  IMAD.MOV.U32 R16, RZ, RZ, R18 ;  /* 0x000000ffff107224 */ /* 0x000fe400078e0012 */
[----:B------:R-:W-:-:S02]  /*a830*/  IMAD.MOV.U32 R18, RZ, RZ, R20 ;  /* 0x000000ffff127224 */ /* 0x000fc400078e0014 */
[----:B------:R-:W-:Y:S02]  /*a840*/  IMAD.MOV.U32 R245, RZ, RZ, R247 ;  /* 0x000000fffff57224 */ /* 0x000fe400078e00f7 */
[----:B------:R-:W-:Y:S02]  /*a850*/  IMAD.MOV.U32 R20, RZ, RZ, R250 ;  /* 0x000000ffff147224 */ /* 0x000fe400078e00fa */
[----:B------:R-:W-:Y:S02]  /*a860*/  IMAD.MOV.U32 R247, RZ, RZ, R249 ;  /* 0x000000fffff77224 */ /* 0x000fe400078e00f9 */
[----:B--2---:R-:W-:Y:S01]  /*a870*/  IMAD.MOV.U32 R250, RZ, RZ, R102 ;  /* 0x000000fffffa7224 */ /* 0x004fe200078e0066 */
[----:B------:R-:W-:Y:S02]  /*a880*/  MOV R249, R103 ;  /* 0x0000006700f97202 */ /* 0x000fe40000000f00 */
[----:B------:R-:W2:Y:S04]  /*a890*/  LDL.LU.64 R102, [R1+0x10] ;  /* 0x0000100001667983 */ /* 0x000ea80000300a00 */
[----:B------:R-:W4:Y:S01]  /*a8a0*/  LDL.LU.64 R100, [R1+0x18] ;  /* 0x0000180001647983 */ /* 0x000f220000300a00 */
[----:B------:R-:W-:Y:S01]  /*a8b0*/  IMAD.MOV.U32 R165, RZ, RZ, R199 ;  /* 0x000000ffffa57224 */ /* 0x000fe200078e00c7 */
[----:B------:R-:W-:Y:S01]  /*a8c0*/  MOV R133, R135 ;  /* 0x0000008700857202 */ /* 0x000fe20000000f00 */
[----:B------:R-:W-:-:S02]  /*a8d0*/  IMAD.MOV.U32 R17, RZ, RZ, R29 ;  /* 0x000000ffff117224 */ /* 0x000fc400078e001d */
[----:B------:R-:W-:Y:S01]  /*a8e0*/  IMAD.MOV.U32 R135, RZ, RZ, R151 ;  /* 0x000000ffff877224 */ /* 0x000fe200078e0097 */
[----:B------:R-:W-:Y:S02]  /*a8f0*/  MOV R19, R165 ;  /* 0x000000a500137202 */ /* 0x000fe40000000f00 */
[----:B------:R-:W-:Y:S01]  /*a900*/  MOV R151, R13 ;  /* 0x0000000d00977202 */ /* 0x000fe20000000f00 */
[----:B------:R-:W-:Y:S01]  /*a910*/  IMAD.MOV.U32 R13, RZ, RZ, R17 ;  /* 0x000000ffff0d7224 */ /* 0x000fe200078e0011 */
[----:B------:R-:W-:Y:S01]  /*a920*/  MOV R17, R19 ;  /* 0x0000001300117202 */ /* 0x000fe20000000f00 */
[----:B------:R-:W-:Y:S01]  /*a930*/  IMAD.MOV.U32 R19, RZ, RZ, R21 ;  /* 0x000000ffff137224 */ /* 0x000fe200078e0015 */
[----:B------:R-:W-:Y:S01]  /*a940*/  MOV R21, R251 ;  /* 0x000000fb00157202 */ /* 0x000fe20000000f00 */
[----:B-1----:R-:W-:Y:S02]  /*a950*/  IMAD.MOV.U32 R2, RZ, RZ, R77 ;  /* 0x000000ffff027224 */ /* 0x002fe400078e004d */
[----:B---3--:R-:W-:-:S02]  /*a960*/  IMAD.MOV.U32 R252, RZ, RZ, R118 ;  /* 0x000000fffffc7224 */ /* 0x008fc400078e0076 */
[----:B------:R-:W-:Y:S01]  /*a970*/  IMAD.MOV.U32 R251, RZ, RZ, R119 ;  /* 0x000000fffffb7224 */ /* 0x000fe200078e0077 */
[----:B------:R-:W-:Y:S01]  /*a980*/  MOV R119, R135 ;  /* 0x0000008700777202 */ /* 0x000fe20000000f00 */
[----:B------:R-:W-:Y:S01]  /*a990*/  IMAD.MOV.U32 R118, RZ, RZ, R134 ;  /* 0x000000ffff767224 */ /* 0x000fe200078e0086 */
[----:B------:R1:W-:Y:S01]  /*a9a0*/  STL [R1+0x4], R76 ;  /* 0x0000044c01007387 */ /* 0x0003e20000100800 */
[----:B------:R-:W-:Y:S02]  /*a9b0*/  IMAD.MOV.U32 R134, RZ, RZ, R148 ;  /* 0x000000ffff867224 */ /* 0x000fe400078e0094 */
[----:B------:R-:W-:Y:S02]  /*a9c0*/  IMAD.MOV.U32 R135, RZ, RZ, R149 ;  /* 0x000000ffff877224 */ /* 0x000fe400078e0095 */
[----:B------:R-:W3:Y:S04]  /*a9d0*/  LDL.LU.64 R148, [R1+0x50] ;  /* 0x0000500001947983 */ /* 0x000ee80000300a00 */
[----:B------:R2:W-:Y:S01]  /*a9e0*/  STL [R1], R2 ;  /* 0x0000000201007387 */ /* 0x0005e20000100800 */
[----:B-1----:R-:W-:-:S02]  /*a9f0*/  IMAD.MOV.U32 R76, RZ, RZ, R134 ;  /* 0x000000ffff4c7224 */ /* 0x002fc400078e0086 */
[----:B------:R-:W-:Y:S01]  /*aa00*/  IMAD.MOV.U32 R77, RZ, RZ, R135 ;  /* 0x000000ffff4d7224 */ /* 0x000fe200078e0087 */
[----:B--2---:R-:W-:Y:S01]  /*aa10*/  MOV R2, R103 ;  /* 0x0000006700027202 */ /* 0x004fe20000000f00 */
[----:B------:R1:W-:Y:S04]  /*aa20*/  STL [R1+0xc], R102 ;  /* 0x00000c6601007387 */ /* 0x0003e80000100800 */
[----:B------:R2:W-:Y:S04]  /*aa30*/  STL [R1+0x8], R2 ;  /* 0x0000080201007387 */ /* 0x0005e80000100800 */
[----:B----4-:R4:W-:Y:S04]  /*aa40*/  STL [R1+0x14], R100 ;  /* 0x0000146401007387 */ /* 0x0109e80000100800 */
[----:B-1----:R-:W3:Y:S01]  /*aa50*/  LDL.LU.64 R102, [R1+0x2e0] ;  /* 0x0002e00001667983 */ /* 0x002ee20000300a00 */
[----:B--2---:R-:W-:-:S05]  /*aa60*/  IMAD.MOV.U32 R2, RZ, RZ, R101 ;  /* 0x000000ffff027224 */ /* 0x004fca00078e0065 */
[----:B------:R1:W-:Y:S04]  /*aa70*/  STL [R1+0x10], R2 ;  /* 0x0000100201007387 */ /* 0x0003e80000100800 */
[----:B----4-:R-:W2:Y:S04]  /*aa80*/  LDL.LU.64 R100, [R1+0x60] ;  /* 0x0000600001647983 */ /* 0x010ea80000300a00 */
[----:B------:R4:W-:Y:S01]  /*aa90*/  STL [R1+0x1c], R78 ;  /* 0x00001c4e01007387 */ /* 0x0009e20000100800 */
[----:B-1----:R-:W-:-:S03]  /*aaa0*/  MOV R2, R79 ;  /* 0x0000004f00027202 */ /* 0x002fc60000000f00 */
[----:B------:R-:W2:Y:S04]  /*aab0*/  LDL.LU.64 R134, [R1+0x2c8] ;  /* 0x0002c80001867983 */ /* 0x000ea80000300a00 */
[----:B------:R1:W-:Y:S04]  /*aac0*/  STL [R1+0x18], R2 ;  /* 0x0000180201007387 */ /* 0x0003e80000100800 */
[----:B------:R5:W-:Y:S04]  /*aad0*/  STL [R1+0x24], R116 ;  /* 0x0000247401007387 */ /* 0x000be80000100800 */
[----:B----4-:R-:W4:Y:S01]  /*aae0*/  LDL.LU.64 R78, [R1+0x58] ;  /* 0x00005800014e7983 */ /* 0x010f220000300a00 */
[----:B-1----:R-:W-:-:S05]  /*aaf0*/  IMAD.MOV.U32 R2, RZ, RZ, R117 ;  /* 0x000000ffff027224 */ /* 0x002fca00078e0075 */
[----:B------:R1:W-:Y:S04]  /*ab00*/  STL [R1+0x20], R2 ;  /* 0x0000200201007387 */ /* 0x0003e80000100800 */
[----:B------:R-:W-:Y:S04]  /*ab10*/  STL [R1+0x2c], R76 ;  /* 0x00002c4c01007387 */ /* 0x000fe80000100800 */
[----:B-----5:R-:W5:Y:S01]  /*ab20*/  LDL.LU.64 R116, [R1+0x48] ;  /* 0x0000480001747983 */ /* 0x020f620000300a00 */
[----:B-1----:R-:W-:-:S05]  /*ab30*/  IMAD.MOV.U32 R2, RZ, RZ, R77 ;  /* 0x000000ffff027224 */ /* 0x002fca00078e004d */
[----:B------:R2:W-:Y:S01]  /*ab40*/  STL [R1+0x28], R2 ;  /* 0x0000280201007387 */ /* 0x0005e20000100800 */
[----:B------:R-:W-:Y:S01]  /*ab50*/  IMAD.MOV.U32 R28, RZ, RZ, R226 ;  /* 0x000000ffff1c7224 */ /* 0x000fe200078e00e2 */
[----:B------:R-:W-:Y:S01]  /*ab60*/  MOV R29, R227 ;  /* 0x000000e3001d7202 */ /* 0x000fe20000000f00 */
[----:B--2---:R-:W-:Y:S01]  /*ab70*/  IMAD.MOV.U32 R2, RZ, RZ, R135 ;  /* 0x000000ffff027224 */ /* 0x004fe200078e0087 */
[----:B------:R1:W-:Y:S04]  /*ab80*/  STL [R1+0x34], R134 ;  /* 0x0000348601007387 */ /* 0x0003e80000100800 */
[----:B------:R2:W-:Y:S04]  /*ab90*/  STL [R1+0x30], R2 ;  /* 0x0000300201007387 */ /* 0x0005e80000100800 */
[----:B---3--:R-:W-:Y:S01]  /*aba0*/  STL [R1+0x3c], R102 ;  /* 0x00003c6601007387 */ /* 0x008fe20000100800 */
[----:B-1----:R-:W-:Y:S01]  /*abb0*/  MOV R134, R12 ;  /* 0x0000000c00867202 */ /* 0x002fe20000000f00 */
[----:B------:R-:W-:Y:S01]  /*abc0*/  IMAD.MOV.U32 R135, RZ, RZ, R13 ;  /* 0x000000ffff877224 */ /* 0x000fe200078e000d */
[----:B--2---:R-:W-:Y:S01]  /*abd0*/  MOV R2, R103 ;  /* 0x0000006700027202 */ /* 0x004fe20000000f00 */
[----:B------:R-:W-:-:S02]  /*abe0*/  IMAD.MOV.U32 R12, RZ, RZ, R48 ;  /* 0x000000ffff0c7224 */ /* 0x000fc400078e0030 */
[----:B------:R-:W-:Y:S02]  /*abf0*/  IMAD.MOV.U32 R13, RZ, RZ, R49 ;  /* 0x000000ffff0d7224 */ /* 0x000fe400078e0031 */
[----:B------:R-:W2:Y:S04]  /*ac00*/  LDL.LU.64 R48, [R1+0x2a0] ;  /* 0x0002a00001307983 */ /* 0x000ea80000300a00 */
[----:B-----5:R-:W-:Y:S04]  /*ac10*/  STL [R1+0x44], R116 ;  /* 0x0000447401007387 */ /* 0x020fe80000100800 */
[----:B------:R1:W-:Y:S02]  /*ac20*/  STL [R1+0x38], R2 ;  /* 0x0000380201007387 */ /* 0x0003e40000100800 */
[----:B-1----:R-:W-:-:S05]  /*ac30*/  IMAD.MOV.U32 R2, RZ, RZ, R117 ;  /* 0x000000ffff027224 */ /* 0x002fca00078e0075 */
[----:B------:R1:W-:Y:S04]  /*ac40*/  STL [R1+0x40], R2 ;  /* 0x0000400201007387 */ /* 0x0003e80000100800 */
[----:B------:R3:W-:Y:S01]  /*ac50*/  STL [R1+0x4c], R148 ;  /* 0x00004c9401007387 */ /* 0x0007e20000100800 */
[----:B-1----:R-:W-:-:S03]  /*ac60*/  IMAD.MOV.U32 R2, RZ, RZ, R149 ;  /* 0x000000ffff027224 */ /* 0x002fc600078e0095 */
[----:B----4-:R-:W-:Y:S01]  /*ac70*/  STL [R1+0x54], R78 ;  /* 0x0000544e01007387 */ /* 0x010fe20000100800 */
[----:B------:R-:W-:Y:S01]  /*ac80*/  IMAD.MOV.U32 R102, RZ, RZ, R30 ;  /* 0x000000ffff667224 */ /* 0x000fe200078e001e */
[----:B------:R-:W-:Y:S02]  /*ac90*/  MOV R103, R31 ;  /* 0x0000001f00677202 */ /* 0x000fe40000000f00 */
[----:B------:R1:W-:Y:S04]  /*aca0*/  STL [R1+0x48], R2 ;  /* 0x0000480201007387 */ /* 0x0003e80000100800 */
[----:B------:R-:W4:Y:S04]  /*acb0*/  LDL.LU.64 R30, [R1+0x478] ;  /* 0x00047800011e7983 */ /* 0x000f280000300a00 */
[----:B---3--:R-:W3:Y:S01]  /*acc0*/  LDL.LU.64 R148, [R1+0x2f8] ;  /* 0x0002f80001947983 */ /* 0x008ee20000300a00 */
[----:B-1----:R-:W-:-:S03]  /*acd0*/  IMAD.MOV.U32 R2, RZ, RZ, R79 ;  /* 0x000000ffff027224 */ /* 0x002fc600078e004f */
[----:B------:R-:W5:Y:S04]  /*ace0*/  LDL.LU.64 R116, [R1+0xc8] ;  /* 0x0000c80001747983 */ /* 0x000f680000300a00 */
[----:B------:R1:W-:Y:S04]  /*acf0*/  STL [R1+0x50], R2 ;  /* 0x0000500201007387 */ /* 0x0003e80000100800 */
[----:B------:R-:W-:Y:S01]  /*ad00*/  STL [R1+0x5c], R100 ;  /* 0x00005c6401007387 */ /* 0x000fe20000100800 */
[----:B-1----:R-:W-:-:S03]  /*ad10*/  IMAD.MOV.U32 R2, RZ, RZ, R101 ;  /* 0x000000ffff027224 */ /* 0x002fc600078e0065 */
[----:B------:R-:W-:Y:S04]  /*ad20*/  STL [R1+0x64], R28 ;  /* 0x0000641c01007387 */ /* 0x000fe80000100800 */
[----:B------:R1:W-:Y:S02]  /*ad30*/  STL [R1+0x58], R2 ;  /* 0x0000580201007387 */ /* 0x0003e40000100800 */
[----:B-1----:R-:W-:-:S05]  /*ad40*/  IMAD.MOV.U32 R2, RZ, RZ, R29 ;  /* 0x000000ffff027224 */ /* 0x002fca00078e001d */
[----:B------:R1:W-:Y:S04]  /*ad50*/  STL [R1+0x60], R2 ;  /* 0x0000600201007387 */ /* 0x0003e80000100800 */
[----:B------:R-:W2:Y:S04]  /*ad60*/  LDL.LU.64 R100, [R1+0x310] ;  /* 0x0003100001647983 */ /* 0x000ea80000300a00 */
[----:B------:R-:W4:Y:S01]  /*ad70*/  LDL.LU.64 R28, [R1+0x2a8] ;  /* 0x0002a800011c7983 */ /* 0x000f220000300a00 */
[----:B-1----:R-:W-:-:S03]  /*ad80*/  MOV R2, R103 ;  /* 0x0000006700027202 */ /* 0x002fc60000000f00 */
[----:B------:R1:W-:Y:S04]  /*ad90*/  STL [R1+0x6c], R102 ;  /* 0x00006c6601007387 */ /* 0x0003e80000100800 */
[----:B------:R3:W-:Y:S04]  /*ada0*/  STL [R1+0x68], R2 ;  /* 0x0000680201007387 */ /* 0x0007e80000100800 */
[----:B-1----:R-:W4:Y:S01]  /*adb0*/  LDL.LU.64 R102, [R1+0xc0] ;  /* 0x0000c00001667983 */ /* 0x002f220000300a00 */
[----:B---3--:R-:W-:-:S03]  /*adc0*/  IMAD.MOV.U32 R2, RZ, RZ, R149 ;  /* 0x000000ffff027224 */ /* 0x008fc600078e0095 */
[----:B------:R1:W-:Y:S04]  /*add0*/  STL [R1+0x74], R148 ;  /* 0x0000749401007387 */ /* 0x0003e80000100800 */
[----:B------:R2:W-:Y:S04]  /*ade0*/  STL [R1+0x70], R2 ;  /* 0x0000700201007387 */ /* 0x0005e80000100800 */
[----:B-1----:R-:W3:Y:S01]  /*adf0*/  LDL.LU.64 R148, [R1+0x2c0] ;  /* 0x0002c00001947983 */ /* 0x002ee20000300a00 */
[----:B--2---:R-:W-:-:S03]  /*ae00*/  IMAD.MOV.U32 R2, RZ, RZ, R101 ;  /* 0x000000ffff027224 */ /* 0x004fc600078e0065 */
[----:B------:R-:W-:Y:S04]  /*ae10*/  STL [R1+0x7c], R100 ;  /* 0x00007c6401007387 */ /* 0x000fe80000100800 */
[----:B------:R1:W-:Y:S04]  /*ae20*/  STL [R1+0x78], R2 ;  /* 0x0000780201007387 */ /* 0x0003e80000100800 */
[----:B------:R2:W-:Y:S01]  /*ae30*/  STL [R1+0x84], R48 ;  /* 0x0000843001007387 */ /* 0x0005e20000100800 */
[----:B-1----:R-:W-:-:S03]  /*ae40*/  IMAD.MOV.U32 R2, RZ, RZ, R49 ;  /* 0x000000ffff027224 */ /* 0x002fc600078e0031 */
[----:B----4-:R-:W-:Y:S04]  /*ae50*/  STL [R1+0x8c], R28 ;  /* 0x00008c1c01007387 */ /* 0x010fe80000100800 */
[----:B------:R1:W-:Y:S01]  /*ae60*/  STL [R1+0x80], R2 ;  /* 0x0000800201007387 */ /* 0x0003e20000100800 */
[----:B--2---:R-:W-:-:S03]  /*ae70*/  IMAD.MOV.U32 R48, RZ, RZ, R30 ;  /* 0x000000ffff307224 */ /* 0x004fc600078e001e */
[----:B------:R-:W-:Y:S01]  /*ae80*/  STL [R1+0x94], R102 ;  /* 0x0000946601007387 */ /* 0x000fe20000100800 */
[----:B-1----:R-:W-:Y:S01]  /*ae90*/  MOV R2, R29 ;  /* 0x0000001d00027202 */ /* 0x002fe20000000f00 */
[----:B------:R-:W-:Y:S01]  /*aea0*/  IMAD.MOV.U32 R49, RZ, RZ, R31 ;  /* 0x000000ffff317224 */ /* 0x000fe200078e001f */
[----:B------:R-:W-:Y:S01]  /*aeb0*/  MOV R29, R41 ;  /* 0x00000029001d7202 */ /* 0x000fe20000000f00 */
[----:B------:R-:W-:Y:S02]  /*aec0*/  IMAD.MOV.U32 R28, RZ, RZ, R40 ;  /* 0x000000ffff1c7224 */ /* 0x000fe400078e0028 */
[----:B------:R1:W-:Y:S04]  /*aed0*/  STL [R1+0x88], R2 ;  /* 0x0000880201007387 */ /* 0x0003e80000100800 */
[----:B------:R-:W2:Y:S04]  /*aee0*/  LDL.LU.64 R30, [R1+0x5e0] ;  /* 0x0005e000011e7983 */ /* 0x000ea80000300a00 */
[----:B------:R-:W4:Y:S01]  /*aef0*/  LDL.LU.64 R40, [R1+0x588] ;  /* 0x0005880001287983 */ /* 0x000f220000300a00 */
[----:B-1----:R-:W-:-:S03]  /*af00*/  IMAD.MOV.U32 R2, RZ, RZ, R103 ;  /* 0x000000ffff027224 */ /* 0x002fc600078e0067 */
[----:B------:R-:W2:Y:S04]  /*af10*/  LDL.LU.64 R100, [R1+0x330] ;  /* 0x0003300001647983 */ /* 0x000ea80000300a00 */
[----:B-----5:R-:W-:Y:S04]  /*af20*/  STL [R1+0x9c], R116 ;  /* 0x00009c7401007387 */ /* 0x020fe80000100800 */
[----:B------:R1:W-:Y:S04]  /*af30*/  STL [R1+0x90], R2 ;  /* 0x0000900201007387 */ /* 0x0003e80000100800 */
[----:B------:R-:W-:Y:S01]  /*af40*/  STL [R1+0xa4], R132 ;  /* 0x0000a48401007387 */ /* 0x000fe20000100800 */
[----:B-1----:R-:W-:-:S05]  /*af50*/  IMAD.MOV.U32 R2, RZ, RZ, R117 ;  /* 0x000000ffff027224 */ /* 0x002fca00078e0075 */
[----:B------:R1:W-:Y:S04]  /*af60*/  STL [R1+0x98], R2 ;  /* 0x0000980201007387 */ /* 0x0003e80000100800 */
[----:B------:R-:W-:Y:S01]  /*af70*/  STL [R1+0xac], R118 ;  /* 0x0000ac7601007387 */ /* 0x000fe20000100800 */
[----:B-1----:R-:W-:-:S05]  /*af80*/  IMAD.MOV.U32 R2, RZ, RZ, R133 ;  /* 0x000000ffff027224 */ /* 0x002fca00078e0085 */
[----:B------:R1:W-:Y:S04]  /*af90*/  STL [R1+0xa0], R2 ;  /* 0x0000a00201007387 */ /* 0x0003e80000100800 */
[----:B------:R-:W5:Y:S04]  /*afa0*/  LDL.LU.64 R132, [R1+0x348] ;  /* 0x0003480001847983 */ /* 0x000f680000300a00 */
[----:B------:R-:W3:Y:S01]  /*afb0*/  LDL.LU.64 R116, [R1+0x2d8] ;  /* 0x0002d80001747983 */ /* 0x000ee20000300a00 */
[----:B-1----:R-:W-:-:S05]  /*afc0*/  MOV R2, R119 ;  /* 0x0000007700027202 */ /* 0x002fca0000000f00 */
[----:B------:R2:W-:Y:S04]  /*afd0*/  STL [R1+0xa8], R2 ;  /* 0x0000a80201007387 */ /* 0x0005e80000100800 */
[----:B------:R-:W3:Y:S01]  /*afe0*/  LDL.LU.64 R118, [R1+0x118] ;  /* 0x0001180001767983 */ /* 0x000ee20000300a00 */
[----:B--2---:R-:W-:-:S03]  /*aff0*/  IMAD.MOV.U32 R2, RZ, RZ, R101 ;  /* 0x000000ffff027224 */ /* 0x004fc600078e0065 */
[----:B------:R-:W-:Y:S04]  /*b000*/  STL [R1+0xb4], R100 ;  /* 0x0000b46401007387 */ /* 0x000fe80000100800 */
[----:B------:R-:W2:Y:S04]  /*b010*/  LDL.LU.64 R102, [R1+0x378] ;  /* 0x0003780001667983 */ /* 0x000ea80000300a00 */
[----:B-----5:R-:W-:Y:S04]  /*b020*/  STL [R1+0xbc], R132 ;  /* 0x0000bc8401007387 */ /* 0x020fe80000100800 */
[----:B------:R1:W-:Y:S02]  /*b030*/  STL [R1+0xb0], R2 ;  /* 0x0000b00201007387 */ /* 0x0003e40000100800 */
[----:B-1----:R-:W-:-:S05]  /*b040*/  IMAD.MOV.U32 R2, RZ, RZ, R133 ;  /* 0x000000ffff027224 */ /* 0x002fca00078e0085 */
[----:B------:R1:W-:Y:S04]  /*b050*/  STL [R1+0xb8], R2 ;  /* 0x0000b80201007387 */ /* 0x0003e80000100800 */
[----:B---3--:R3:W-:Y:S04]  /*b060*/  STL [R1+0xc4], R148 ;  /* 0x0000c49401007387 */ /* 0x0087e80000100800 */
[----:B------:R-:W5:Y:S01]  /*b070*/  LDL.LU.64 R132, [R1+0x110] ;  /* 0x0001100001847983 */ /* 0x000f620000300a00 */
[----:B-1----:R-:W-:-:S03]  /*b080*/  IMAD.MOV.U32 R2, RZ, RZ, R149 ;  /* 0x000000ffff027224 */ /* 0x002fc600078e0095 */
[----:B------:R-:W-:Y:S04]  /*b090*/  STL [R1+0xcc], R116 ;  /* 0x0000cc7401007387 */ /* 0x000fe80000100800 */
[----:B------:R1:W-:Y:S04]  /*b0a0*/  STL [R1+0xc0], R2 ;  /* 0x0000c00201007387 */ /* 0x0003e80000100800 */
[----:B---3--:R-:W3:Y:S01]  /*b0b0*/  LDL.LU.64 R148, [R1+0x120] ;  /* 0x0001200001947983 */ /* 0x008ee20000300a00 */
[----:B-1----:R-:W-:-:S03]  /*b0c0*/  MOV R2, R117 ;  /* 0x0000007500027202 */ /* 0x002fc60000000f00 */
[----:B------:R-:W-:Y:S04]  /*b0d0*/  STL [R1+0xd4], R118 ;  /* 0x0000d47601007387 */ /* 0x000fe80000100800 */
[----:B------:R1:W-:Y:S02]  /*b0e0*/  STL [R1+0xc8], R2 ;  /* 0x0000c80201007387 */ /* 0x0003e40000100800 */
[----:B-1----:R-:W-:Y:S02]  /*b0f0*/  IMAD.MOV.U32 R2, RZ, RZ, R119 ;  /* 0x000000ffff027224 */ /* 0x002fe400078e0077 */
[----:B-----5:R-:W-:Y:S04]  /*b100*/  STL [R1+0xdc], R132 ;  /* 0x0000dc8401007387 */ /* 0x020fe80000100800 */
[----:B------:R1:W-:Y:S02]  /*b110*/  STL [R1+0xd0], R2 ;  /* 0x0000d00201007387 */ /* 0x0003e40000100800 */
[----:B-1----:R-:W-:-:S05]  /*b120*/  IMAD.MOV.U32 R2, RZ, RZ, R133 ;  /* 0x000000ffff027224 */ /* 0x002fca00078e0085 */
[----:B------:R1:W-:Y:S04]  /*b130*/  STL [R1+0xd8], R2 ;  /* 0x0000d80201007387 */ /* 0x0003e80000100800 */
[----:B------:R5:W-:Y:S04]  /*b140*/  STL [R1+0xe4], R134 ;  /* 0x0000e48601007387 */ /* 0x000be80000100800 */
[----:B------:R-:W3:Y:S01]  /*b150*/  LDL.LU.64 R116, [R1+0x398] ;  /* 0x0003980001747983 */ /* 0x000ee20000300a00 */
[----:B-1----:R-:W-:-:S03]  /*b160*/  IMAD.MOV.U32 R2, RZ, RZ, R135 ;  /* 0x000000ffff027224 */ /* 0x002fc600078e0087 */
[----:B------:R-:W4:Y:S04]  /*b170*/  LDL.LU.64 R118, [R1+0x2f0] ;  /* 0x0002f00001767983 */ /* 0x000f280000300a00 */
[----:B------:R1:W-:Y:S04]  /*b180*/  STL [R1+0xe0], R2 ;  /* 0x0000e00201007387 */ /* 0x0003e80000100800 */
[----:B-----5:R-:W5:Y:S04]  /*b190*/  LDL.LU.64 R134, [R1+0x3b0] ;  /* 0x0003b00001867983 */ /* 0x020f680000300a00 */
[----:B------:R2:W-:Y:S04]  /*b1a0*/  STL [R1+0xec], R12 ;  /* 0x0000ec0c01007387 */ /* 0x0005e80000100800 */
[----:B------:R-:W5:Y:S01]  /*b1b0*/  LDL.LU.64 R132, [R1+0x308] ;  /* 0x0003080001847983 */ /* 0x000f620000300a00 */
[----:B-1----:R-:W-:-:S03]  /*b1c0*/  MOV R2, R13 ;  /* 0x0000000d00027202 */ /* 0x002fc60000000f00 */
[----:B--2---:R-:W-:Y:S04]  /*b1d0*/  STL [R1+0xf4], R102 ;  /* 0x0000f46601007387 */ /* 0x004fe80000100800 */
[----:B------:R1:W-:Y:S04]  /*b1e0*/  STL [R1+0xe8], R2 ;  /* 0x0000e80201007387 */ /* 0x0003e80000100800 */
[----:B------:R-:W2:Y:S01]  /*b1f0*/  LDL.LU.64 R12, [R1+0x138] ;  /* 0x00013800010c7983 */ /* 0x000ea20000300a00 */
[----:B-1----:R-:W-:-:S05]  /*b200*/  IMAD.MOV.U32 R2, RZ, RZ, R103 ;  /* 0x000000ffff027224 */ /* 0x002fca00078e0067 */
[----:B------:R3:W-:Y:S02]  /*b210*/  STL [R1+0xf0], R2 ;  /* 0x0000f00201007387 */ /* 0x0007e40000100800 */
[----:B---3--:R-:W-:Y:S02]  /*b220*/  IMAD.MOV.U32 R2, RZ, RZ, R117 ;  /* 0x000000ffff027224 */ /* 0x008fe400078e0075 */
[----:B------:R-:W-:Y:S04]  /*b230*/  STL [R1+0xfc], R116 ;  /* 0x0000fc7401007387 */ /* 0x000fe80000100800 */
[----:B------:R1:W-:Y:S04]  /*b240*/  STL [R1+0xf8], R2 ;  /* 0x0000f80201007387 */ /* 0x0003e80000100800 */
[----:B----4-:R-:W-:Y:S01]  /*b250*/  STL [R1+0x104], R118 ;  /* 0x0001047601007387 */ /* 0x010fe20000100800 */
[----:B-1----:R-:W-:-:S05]  /*b260*/  IMAD.MOV.U32 R2, RZ, RZ, R119 ;  /* 0x000000ffff027224 */ /* 0x002fca00078e0077 */
[----:B------:R1:W-:Y:S04]  /*b270*/  STL [R1+0x100], R2 ;  /* 0x0001000201007387 */ /* 0x0003e80000100800 */
[----:B-----5:R-:W-:Y:S01]  /*b280*/  STL [R1+0x10c], R132 ;  /* 0x00010c8401007387 */ /* 0x020fe20000100800 */
[----:B-1----:R-:W-:-:S03]  /*b290*/  MOV R2, R133 ;  /* 0x0000008500027202 */ /* 0x002fc60000000f00 */
[----:B------:R-:W-:Y:S04]  /*b2a0*/  STL [R1+0x114], R148 ;  /* 0x0001149401007387 */ /* 0x000fe80000100800 */
[----:B------:R1:W-:Y:S04]  /*b2b0*/  STL [R1+0x108], R2 ;  /* 0x0001080201007387 */ /* 0x0003e80000100800 */
[----:B--2---:R-:W-:Y:S01]  /*b2c0*/  STL [R1+0x11c], R12 ;  /* 0x00011c0c01007387 */ /* 0x004fe20000100800 */
[----:B-1----:R-:W-:-:S05]  /*b2d0*/  IMAD.MOV.U32 R2, RZ, RZ, R149 ;  /* 0x000000ffff027224 */ /* 0x002fca00078e0095 */
[----:B------:R1:W-:Y:S04]  /*b2e0*/  STL [R1+0x110], R2 ;  /* 0x0001100201007387 */ /* 0x0003e80000100800 */
[----:B------:R-:W2:Y:S01]  /*b2f0*/  LDL.LU.64 R148, [R1+0x3c8] ;  /* 0x0003c80001947983 */ /* 0x000ea20000300a00 */
[----:B-1----:R-:W-:-:S03]  /*b300*/  IMAD.MOV.U32 R2, RZ, RZ, R13 ;  /* 0x000000ffff027224 */ /* 0x002fc600078e000d */
[----:B------:R-:W3:Y:S04]  /*b310*/  LDL.LU.64 R12, [R1+0x328] ;  /* 0x00032800010c7983 */ /* 0x000ee80000300a00 */
[----:B------:R1:W-:Y:S04]  /*b320*/  STL [R1+0x118], R2 ;  /* 0x0001180201007387 */ /* 0x0003e80000100800 */
[----:B------:R-:W-:Y:S01]  /*b330*/  STL [R1+0x124], R150 ;  /* 0x0001249601007387 */ /* 0x000fe20000100800 */
[----:B-1----:R-:W-:-:S05]  /*b340*/  IMAD.MOV.U32 R2, RZ, RZ, R151 ;  /* 0x000000ffff027224 */ /* 0x002fca00078e0097 */
[----:B------:R1:W-:Y:S04]  /*b350*/  STL [R1+0x120], R2 ;  /* 0x0001200201007387 */ /* 0x0003e80000100800 */
[----:B------:R4:W-:Y:S01]  /*b360*/  STL [R1+0x12c], R14 ;  /* 0x00012c0e01007387 */ /* 0x0009e20000100800 */
[----:B-1----:R-:W-:-:S03]  /*b370*/  MOV R2, R15 ;  /* 0x0000000f00027202 */ /* 0x002fc60000000f00 */
[----:B----4-:R-:W4:Y:S04]  /*b380*/  LDL.LU.64 R14, [R1+0x340] ;  /* 0x00034000010e7983 */ /* 0x010f280000300a00 */
[----:B------:R1:W-:Y:S04]  /*b390*/  STL [R1+0x128], R2 ;  /* 0x0001280201007387 */ /* 0x0003e80000100800 */
[----:B------:R5:W-:Y:S04]  /*b3a0*/  STL [R1+0x134], R134 ;  /* 0x0001348601007387 */ /* 0x000be80000100800 */
[----:B------:R-:W4:Y:S04]  /*b3b0*/  LDL.LU.64 R150, [R1+0x168] ;  /* 0x0001680001967983 */ /* 0x000f280000300a00 */
[----:B------:R-:W4:Y:S01]  /*b3c0*/  LDL.LU.64 R118, [R1+0x158] ;  /* 0x0001580001767983 */ /* 0x000f220000300a00 */
[----:B-1----:R-:W-:-:S03]  /*b3d0*/  IMAD.MOV.U32 R2, RZ, RZ, R135 ;  /* 0x000000ffff027224 */ /* 0x002fc600078e0087 */
[----:B-----5:R-:W5:Y:S04]  /*b3e0*/  LDL.LU.64 R134, [R1+0x2d0] ;  /* 0x0002d00001867983 */ /* 0x020f680000300a00 */
[----:B------:R2:W-:Y:S02]  /*b3f0*/  STL [R1+0x130], R2 ;  /* 0x0001300201007387 */ /* 0x0005e40000100800 */
[----:B--2---:R-:W-:Y:S02]  /*b400*/  IMAD.MOV.U32 R2, RZ, RZ, R149 ;  /* 0x000000ffff027224 */ /* 0x004fe400078e0095 */
[----:B------:R-:W-:Y:S04]  /*b410*/  STL [R1+0x13c], R148 ;  /* 0x00013c9401007387 */ /* 0x000fe80000100800 */
[----:B------:R1:W-:Y:S04]  /*b420*/  STL [R1+0x138], R2 ;  /* 0x0001380201007387 */ /* 0x0003e80000100800 */
[----:B---3--:R-:W-:Y:S01]  /*b430*/  STL [R1+0x144], R12 ;  /* 0x0001440c01007387 */ /* 0x008fe20000100800 */
[----:B-1----:R-:W-:-:S05]  /*b440*/  IMAD.MOV.U32 R2, RZ, RZ, R13 ;  /* 0x000000ffff027224 */ /* 0x002fca00078e000d */
[----:B------:R4:W-:Y:S04]  /*b450*/  STL [R1+0x140], R2 ;  /* 0x0001400201007387 */ /* 0x0009e80000100800 */
[----:B------:R-:W2:Y:S01]  /*b460*/  LDL.LU.64 R148, [R1+0x390] ;  /* 0x0003900001947983 */ /* 0x000ea20000300a00 */
[----:B----4-:R-:W-:-:S03]  /*b470*/  MOV R2, R15 ;  /* 0x0000000f00027202 */ /* 0x010fc60000000f00 */
[----:B------:R1:W-:Y:S04]  /*b480*/  STL [R1+0x14c], R14 ;  /* 0x00014c0e01007387 */ /* 0x0003e80000100800 */
[----:B------:R3:W-:Y:S04]  /*b490*/  STL [R1+0x148], R2 ;  /* 0x0001480201007387 */ /* 0x0007e80000100800 */
[----:B-1----:R-:W4:Y:S04]  /*b4a0*/  LDL.LU.64 R14, [R1+0x3e0] ;  /* 0x0003e000010e7983 */ /* 0x002f280000300a00 */
[----:B------:R-:W2:Y:S04]  /*b4b0*/  LDL.LU.64 R132, [R1+0x370] ;  /* 0x0003700001847983 */ /* 0x000ea80000300a00 */
[----:B------:R-:W-:Y:S04]  /*b4c0*/  STL [R1+0x154], R118 ;  /* 0x0001547601007387 */ /* 0x000fe80000100800 */
[----:B------:R-:W2:Y:S01]  /*b4d0*/  LDL.LU.64 R12, [R1+0x3f8] ;  /* 0x0003f800010c7983 */ /* 0x000ea20000300a00 */
[----:B---3--:R-:W-:-:S03]  /*b4e0*/  IMAD.MOV.U32 R2, RZ, RZ, R119 ;  /* 0x000000ffff027224 */ /* 0x008fc600078e0077 */
[----:B-----5:R-:W-:Y:S04]  /*b4f0*/  STL [R1+0x15c], R134 ;  /* 0x00015c8601007387 */ /* 0x020fe80000100800 */
[----:B------:R1:W-:Y:S02]  /*b500*/  STL [R1+0x150], R2 ;  /* 0x0001500201007387 */ /* 0x0003e40000100800 */
[----:B-1----:R-:W-:-:S05]  /*b510*/  IMAD.MOV.U32 R2, RZ, RZ, R135 ;  /* 0x000000ffff027224 */ /* 0x002fca00078e0087 */
[----:B------:R1:W-:Y:S04]  /*b520*/  STL [R1+0x158], R2 ;  /* 0x0001580201007387 */ /* 0x0003e80000100800 */
[----:B------:R-:W-:Y:S04]  /*b530*/  STL [R1+0x164], R150 ;  /* 0x0001649601007387 */ /* 0x000fe80000100800 */
[----:B------:R-:W3:Y:S01]  /*b540*/  LDL.LU.64 R134, [R1+0x1b0] ;  /* 0x0001b00001867983 */ /* 0x000ee20000300a00 */
[----:B-1----:R-:W-:-:S03]  /*b550*/  IMAD.MOV.U32 R2, RZ, RZ, R151 ;  /* 0x000000ffff027224 */ /* 0x002fc600078e0097 */
[----:B------:R-:W-:Y:S04]  /*b560*/  STL [R1+0x16c], R60 ;  /* 0x00016c3c01007387 */ /* 0x000fe80000100800 */
[----:B------:R1:W-:Y:S04]  /*b570*/  STL [R1+0x160], R2 ;  /* 0x0001600201007387 */ /* 0x0003e80000100800 */
[----:B------:R-:W-:Y:S04]  /*b580*/  STL [R1+0x168], R61 ;  /* 0x0001683d01007387 */ /* 0x000fe80000100800 */
[----:B----4-:R4:W-:Y:S01]  /*b590*/  STL [R1+0x174], R14 ;  /* 0x0001740e01007387 */ /* 0x0109e20000100800 */
[----:B-1----:R-:W-:-:S03]  /*b5a0*/  MOV R2, R15 ;  /* 0x0000000f00027202 */ /* 0x002fc60000000f00 */
[----:B------:R-:W5:Y:S04]  /*b5b0*/  LDL.LU.64 R118, [R1+0x2e8] ;  /* 0x0002e80001767983 */ /* 0x000f680000300a00 */
[----:B----4-:R-:W4:Y:S04]  /*b5c0*/  LDL.LU.64 R14, [R1+0x300] ;  /* 0x00030000010e7983 */ /* 0x010f280000300a00 */
[----:B------:R1:W-:Y:S04]  /*b5d0*/  STL [R1+0x170], R2 ;  /* 0x0001700201007387 */ /* 0x0003e80000100800 */
[----:B--2---:R-:W-:Y:S01]  /*b5e0*/  STL [R1+0x17c], R12 ;  /* 0x00017c0c01007387 */ /* 0x004fe20000100800 */
[----:B-1----:R-:W-:-:S05]  /*b5f0*/  IMAD.MOV.U32 R2, RZ, RZ, R13 ;  /* 0x000000ffff027224 */ /* 0x002fca00078e000d */
[----:B------:R1:W-:Y:S04]  /*b600*/  STL [R1+0x178], R2 ;  /* 0x0001780201007387 */ /* 0x0003e80000100800 */
[----:B------:R-:W-:Y:S04]  /*b610*/  STL [R1+0x184], R132 ;  /* 0x0001848401007387 */ /* 0x000fe80000100800 */
[----:B------:R-:W2:Y:S01]  /*b620*/  LDL.LU.64 R150, [R1+0x1a8] ;  /* 0x0001a80001967983 */ /* 0x000ea20000300a00 */
[----:B-1----:R-:W-:-:S03]  /*b630*/  IMAD.MOV.U32 R2, RZ, RZ, R133 ;  /* 0x000000ffff027224 */ /* 0x002fc600078e0085 */
[----:B------:R-:W2:Y:S04]  /*b640*/  LDL.LU.64 R12, [R1+0x3c0] ;  /* 0x0003c000010c7983 */ /* 0x000ea80000300a00 */
[----:B------:R-:W-:Y:S04]  /*b650*/  STL [R1+0x18c], R148 ;  /* 0x00018c9401007387 */ /* 0x000fe80000100800 */
[----:B------:R1:W-:Y:S02]  /*b660*/  STL [R1+0x180], R2 ;  /* 0x0001800201007387 */ /* 0x0003e40000100800 */
[----:B-1----:R-:W-:-:S02]  /*b670*/  IMAD.MOV.U32 R2, RZ, RZ, R149 ;  /* 0x000000ffff027224 */ /* 0x002fc400078e0095 */
[----:B-----5:R-:W-:Y:S04]  /*b680*/  STL [R1+0x194], R118 ;  /* 0x0001947601007387 */ /* 0x020fe80000100800 */
[----:B------:R1:W-:Y:S04]  /*b690*/  STL [R1+0x188], R2 ;  /* 0x0001880201007387 */ /* 0x0003e80000100800 */
[----:B------:R-:W5:Y:S04]  /*b6a0*/  LDL.LU.64 R132, [R1+0x408] ;  /* 0x0004080001847983 */ /* 0x000f680000300a00 */
[----:B------:R-:W5:Y:S01]  /*b6b0*/  LDL.LU.64 R148, [R1+0x418] ;  /* 0x0004180001947983 */ /* 0x000f620000300a00 */
[----:B-1----:R-:W-:-:S05]  /*b6c0*/  MOV R2, R119 ;  /* 0x0000007700027202 */ /* 0x002fca0000000f00 */
[----:B------:R1:W-:Y:S04]  /*b6d0*/  STL [R1+0x190], R2 ;  /* 0x0001900201007387 */ /* 0x0003e80000100800 */
[----:B----4-:R4:W-:Y:S01]  /*b6e0*/  STL [R1+0x19c], R14 ;  /* 0x00019c0e01007387 */ /* 0x0109e20000100800 */
[----:B-1----:R-:W-:-:S05]  /*b6f0*/  IMAD.MOV.U32 R2, RZ, RZ, R15 ;  /* 0x000000ffff027224 */ /* 0x002fca00078e000f */
[----:B------:R1:W-:Y:S04]  /*b700*/  STL [R1+0x198], R2 ;  /* 0x0001980201007387 */ /* 0x0003e80000100800 */
[----:B--2---:R2:W-:Y:S04]  /*b710*/  STL [R1+0x1a4], R150 ;  /* 0x0001a49601007387 */ /* 0x0045e80000100800 */
[----:B----4-:R-:W4:Y:S01]  /*b720*/  LDL.LU.64 R14, [R1+0x3a8] ;  /* 0x0003a800010e7983 */ /* 0x010f220000300a00 */
[----:B-1----:R-:W-:-:S03]  /*b730*/  IMAD.MOV.U32 R2, RZ, RZ, R151 ;  /* 0x000000ffff027224 */ /* 0x002fc600078e0097 */
[----:B---3--:R-:W-:Y:S04]  /*b740*/  STL [R1+0x1ac], R134 ;  /* 0x0001ac8601007387 */ /* 0x008fe80000100800 */
[----:B------:R1:W-:Y:S04]  /*b750*/  STL [R1+0x1a0], R2 ;  /* 0x0001a00201007387 */ /* 0x0003e80000100800 */
[----:B--2---:R-:W2:Y:S01]  /*b760*/  LDL.LU.64 R150, [R1+0x338] ;  /* 0x0003380001967983 */ /* 0x004ea20000300a00 */
[----:B-1----:R-:W-:-:S03]  /*b770*/  IMAD.MOV.U32 R2, RZ, RZ, R135 ;  /* 0x000000ffff027224 */ /* 0x002fc600078e0087 */
[----:B------:R-:W3:Y:S04]  /*b780*/  LDL.LU.64 R134, [R1+0x320] ;  /* 0x0003200001867983 */ /* 0x000ee80000300a00 */
[----:B------:R5:W-:Y:S02]  /*b790*/  STL [R1+0x1a8], R2 ;  /* 0x0001a80201007387 */ /* 0x000be40000100800 */
[----:B-----5:R-:W-:Y:S02]  /*b7a0*/  MOV R2, R133 ;  /* 0x0000008500027202 */ /* 0x020fe40000000f00 */
[----:B------:R-:W-:Y:S04]  /*b7b0*/  STL [R1+0x1b4], R132 ;  /* 0x0001b48401007387 */ /* 0x000fe80000100800 */
[----:B------:R1:W-:Y:S04]  /*b7c0*/  STL [R1+0x1b0], R2 ;  /* 0x0001b00201007387 */ /* 0x0003e80000100800 */
[----:B------:R-:W-:Y:S01]  /*b7d0*/  STL [R1+0x1bc], R148 ;  /* 0x0001bc9401007387 */ /* 0x000fe20000100800 */
[----:B-1----:R-:W-:-:S05]  /*b7e0*/  IMAD.MOV.U32 R2, RZ, RZ, R149 ;  /* 0x000000ffff027224 */ /* 0x002fca00078e0095 */
[----:B------:R1:W-:Y:S04]  /*b7f0*/  STL [R1+0x1b8], R2 ;  /* 0x0001b80201007387 */ /* 0x0003e80000100800 */
[----:B------:R-:W5:Y:S04]  /*b800*/  LDL.LU.64 R116, [R1+0x3d8] ;  /* 0x0003d80001747983 */ /* 0x000f680000300a00 */
[----:B----4-:R4:W-:Y:S01]  /*b810*/  STL [R1+0x1c4], R14 ;  /* 0x0001c40e01007387 */ /* 0x0109e20000100800 */
[----:B-1----:R-:W-:-:S03]  /*b820*/  IMAD.MOV.U32 R2, RZ, RZ, R15 ;  /* 0x000000ffff027224 */ /* 0x002fc600078e000f */
[----:B----4-:R-:W4:Y:S04]  /*b830*/  LDL.LU.64 R14, [R1+0x200] ;  /* 0x00020000010e7983 */ /* 0x010f280000300a00 */
[----:B------:R1:W-:Y:S04]  /*b840*/  STL [R1+0x1c0], R2 ;  /* 0x0001c00201007387 */ /* 0x0003e80000100800 */
[----:B------:R2:W-:Y:S04]  /*b850*/  STL [R1+0x1cc], R12 ;  /* 0x0001cc0c01007387 */ /* 0x0005e80000100800 */
[----:B------:R-:W5:Y:S01]  /*b860*/  LDL.LU.64 R148, [R1+0x1f8] ;  /* 0x0001f80001947983 */ /* 0x000f620000300a00 */
[----:B-1----:R-:W-:-:S03]  /*b870*/  IMAD.MOV.U32 R2, RZ, RZ, R13 ;  /* 0x000000ffff027224 */ /* 0x002fc600078e000d */
[----:B--2---:R-:W2:Y:S04]  /*b880*/  LDL.LU.64 R12, [R1+0x428] ;  /* 0x00042800010c7983 */ /* 0x004ea80000300a00 */
[----:B------:R1:W-:Y:S04]  /*b890*/  STL [R1+0x1c8], R2 ;  /* 0x0001c80201007387 */ /* 0x0003e80000100800 */
[----:B---3--:R3:W-:Y:S01]  /*b8a0*/  STL [R1+0x1d4], R134 ;  /* 0x0001d48601007387 */ /* 0x0087e20000100800 */
[----:B-1----:R-:W-:-:S05]  /*b8b0*/  MOV R2, R135 ;  /* 0x0000008700027202 */ /* 0x002fca0000000f00 */
[----:B------:R1:W-:Y:S04]  /*b8c0*/  STL [R1+0x1d0], R2 ;  /* 0x0001d00201007387 */ /* 0x0003e80000100800 */
[----:B------:R-:W-:Y:S04]  /*b8d0*/  STL [R1+0x1dc], R150 ;  /* 0x0001dc9601007387 */ /* 0x000fe80000100800 */
[----:B---3--:R-:W3:Y:S01]  /*b8e0*/  LDL.LU.64 R134, [R1+0x438] ;  /* 0x0004380001867983 */ /* 0x008ee20000300a00 */
[----:B-1----:R-:W-:-:S03]  /*b8f0*/  IMAD.MOV.U32 R2, RZ, RZ, R151 ;  /* 0x000000ffff027224 */ /* 0x002fc600078e0097 */
[----:B------:R-:W3:Y:S04]  /*b900*/  LDL.LU.64 R118, [R1+0x228] ;  /* 0x0002280001767983 */ /* 0x000ee80000300a00 */
[----:B----4-:R-:W-:Y:S04]  /*b910*/  STL [R1+0x1e4], R14 ;  /* 0x0001e40e01007387 */ /* 0x010fe80000100800 */
[----:B------:R1:W-:Y:S02]  /*b920*/  STL [R1+0x1d8], R2 ;  /* 0x0001d80201007387 */ /* 0x0003e40000100800 */
[----:B-1----:R-:W-:-:S05]  /*b930*/  IMAD.MOV.U32 R2, RZ, RZ, R15 ;  /* 0x000000ffff027224 */ /* 0x002fca00078e000f */
[----:B------:R5:W-:Y:S04]  /*b940*/  STL [R1+0x1e0], R2 ;  /* 0x0001e00201007387 */ /* 0x000be80000100800 */
[----:B------:R-:W4:Y:S04]  /*b950*/  LDL.LU.64 R14, [R1+0x3f0] ;  /* 0x0003f000010e7983 */ /* 0x000f280000300a00 */
[----:B------:R-:W4:Y:S01]  /*b960*/  LDL.LU.64 R150, [R1+0x368] ;  /* 0x0003680001967983 */ /* 0x000f220000300a00 */
[----:B-----5:R-:W-:-:S03]  /*b970*/  IMAD.MOV.U32 R2, RZ, RZ, R149 ;  /* 0x000000ffff027224 */ /* 0x020fc600078e0095 */
[----:B------:R-:W-:Y:S04]  /*b980*/  STL [R1+0x1ec], R148 ;  /* 0x0001ec9401007387 */ /* 0x000fe80000100800 */
[----:B------:R1:W-:Y:S04]  /*b990*/  STL [R1+0x1e8], R2 ;  /* 0x0001e80201007387 */ /* 0x0003e80000100800 */
[----:B--2---:R2:W-:Y:S01]  /*b9a0*/  STL [R1+0x1f4], R12 ;  /* 0x0001f40c01007387 */ /* 0x0045e20000100800 */
[----:B-1----:R-:W-:-:S05]  /*b9b0*/  MOV R2, R13 ;  /* 0x0000000d00027202 */ /* 0x002fca0000000f00 */
[----:B------:R1:W-:Y:S04]  /*b9c0*/  STL [R1+0x1f0], R2 ;  /* 0x0001f00201007387 */ /* 0x0003e80000100800 */
[----:B------:R-:W5:Y:S04]  /*b9d0*/  LDL.LU.64 R148, [R1+0x400] ;  /* 0x0004000001947983 */ /* 0x000f680000300a00 */
[----:B---3--:R3:W-:Y:S04]  /*b9e0*/  STL [R1+0x1fc], R134 ;  /* 0x0001fc8601007387 */ /* 0x0087e80000100800 */
[----:B--2---:R-:W2:Y:S01]  /*b9f0*/  LDL.LU.64 R12, [R1+0x388] ;  /* 0x00038800010c7983 */ /* 0x004ea20000300a00 */
[----:B-1----:R-:W-:-:S03]  /*ba00*/  IMAD.MOV.U32 R2, RZ, RZ, R135 ;  /* 0x000000ffff027224 */ /* 0x002fc600078e0087 */
[----:B------:R-:W-:Y:S04]  /*ba10*/  STL [R1+0x204], R116 ;  /* 0x0002047401007387 */ /* 0x000fe80000100800 */
[----:B------:R1:W-:Y:S04]  /*ba20*/  STL [R1+0x1f8], R2 ;  /* 0x0001f80201007387 */ /* 0x0003e80000100800 */
[----:B------:R-:W5:Y:S04]  /*ba30*/  LDL.LU.64 R132, [R1+0x230] ;  /* 0x0002300001847983 */ /* 0x000f680000300a00 */
[----:B---3--:R-:W3:Y:S01]  /*ba40*/  LDL.LU.64 R134, [R1+0x440] ;  /* 0x0004400001867983 */ /* 0x008ee20000300a00 */
[----:B-1----:R-:W-:-:S03]  /*ba50*/  IMAD.MOV.U32 R2, RZ, RZ, R117 ;  /* 0x000000ffff027224 */ /* 0x002fc600078e0075 */
[----:B----4-:R-:W-:Y:S04]  /*ba60*/  STL [R1+0x20c], R14 ;  /* 0x00020c0e01007387 */ /* 0x010fe80000100800 */
[----:B------:R1:W-:Y:S02]  /*ba70*/  STL [R1+0x200], R2 ;  /* 0x0002000201007387 */ /* 0x0003e40000100800 */
[----:B-1----:R-:W-:-:S05]  /*ba80*/  IMAD.MOV.U32 R2, RZ, RZ, R15 ;  /* 0x000000ffff027224 */ /* 0x002fca00078e000f */
[----:B------:R1:W-:Y:S04]  /*ba90*/  STL [R1+0x208], R2 ;  /* 0x0002080201007387 */ /* 0x0003e80000100800 */
[----:B------:R-:W-:Y:S04]  /*baa0*/  STL [R1+0x214], R150 ;  /* 0x0002149601007387 */ /* 0x000fe80000100800 */
[----:B------:R-:W4:Y:S01]  /*bab0*/  LDL.LU.64 R14, [R1+0x448] ;  /* 0x00044800010e7983 */ /* 0x000f220000300a00 */
[----:B-1----:R-:W-:-:S05]  /*bac0*/  MOV R2, R151 ;  /* 0x0000009700027202 */ /* 0x002fca0000000f00 */
[----:B------:R1:W-:Y:S04]  /*bad0*/  STL [R1+0x210], R2 ;  /* 0x0002100201007387 */ /* 0x0003e80000100800 */
[----:B--2---:R2:W-:Y:S01]  /*bae0*/  STL [R1+0x21c], R12 ;  /* 0x00021c0c01007387 */ /* 0x0045e20000100800 */
[----:B-1----:R-:W-:-:S03]  /*baf0*/  IMAD.MOV.U32 R2, RZ, RZ, R13 ;  /* 0x000000ffff027224 */ /* 0x002fc600078e000d */
[----:B------:R-:W-:Y:S04]  /*bb00*/  STL [R1+0x224], R118 ;  /* 0x0002247601007387 */ /* 0x000fe80000100800 */
[----:B------:R1:W-:Y:S04]  /*bb10*/  STL [R1+0x218], R2 ;  /* 0x0002180201007387 */ /* 0x0003e80000100800 */
[----:B------:R-:W4:Y:S04]  /*bb20*/  LDL.LU.64 R150, [R1+0x410] ;  /* 0x0004100001967983 */ /* 0x000f280000300a00 */
[----:B--2---:R-:W2:Y:S01]  /*bb30*/  LDL.LU.64 R12, [R1+0x3a0] ;  /* 0x0003a000010c7983 */ /* 0x004ea20000300a00 */
[----:B-1----:R-:W-:-:S03]  /*bb40*/  IMAD.MOV.U32 R2, RZ, RZ, R119 ;  /* 0x000000ffff027224 */ /* 0x002fc600078e0077 */
[----:B-----5:R-:W-:Y:S04]  /*bb50*/  STL [R1+0x22c], R132 ;  /* 0x00022c8401007387 */ /* 0x020fe80000100800 */
[----:B------:R1:W-:Y:S02]  /*bb60*/  STL [R1+0x220], R2 ;  /* 0x0002200201007387 */ /* 0x0003e40000100800 */
[----:B-1----:R-:W-:-:S05]  /*bb70*/  IMAD.MOV.U32 R2, RZ, RZ, R133 ;  /* 0x000000ffff027224 */ /* 0x002fca00078e0085 */
[----:B------:R1:W-:Y:S04]  /*bb80*/  STL [R1+0x228], R2 ;  /* 0x0002280201007387 */ /* 0x0003e80000100800 */
[----:B---3--:R-:W-:Y:S01]  /*bb90*/  STL [R1+0x234], R134 ;  /* 0x0002348601007387 */ /* 0x008fe20000100800 */
[----:B-1----:R-:W-:-:S03]  /*bba0*/  MOV R2, R135 ;  /* 0x0000008700027202 */ /* 0x002fc60000000f00 */
[----:B----4-:R-:W-:Y:S04]  /*bbb0*/  STL [R1+0x23c], R14 ;  /* 0x00023c0e01007387 */ /* 0x010fe80000100800 */
[----:B------:R1:W-:Y:S02]  /*bbc0*/  STL [R1+0x230], R2 ;  /* 0x0002300201007387 */ /* 0x0003e40000100800 */
[----:B-1----:R-:W-:Y:S02]  /*bbd0*/  IMAD.MOV.U32 R2, RZ, RZ, R15 ;  /* 0x000000ffff027224 */ /* 0x002fe400078e000f */
[----:B------:R-:W3:Y:S04]  /*bbe0*/  LDL.LU.64 R14, [R1+0x3b8] ;  /* 0x0003b800010e7983 */ /* 0x000ee80000300a00 */
[----:B------:R1:W-:Y:S04]  /*bbf0*/  STL [R1+0x238], R2 ;  /* 0x0002380201007387 */ /* 0x0003e80000100800 */
[----:B------:R-:W-:Y:S04]  /*bc00*/  STL [R1+0x244], R148 ;  /* 0x0002449401007387 */ /* 0x000fe80000100800 */
[----:B------:R-:W4:Y:S01]  /*bc10*/  LDL.LU.64 R132, [R1+0x268] ;  /* 0x0002680001847983 */ /* 0x000f220000300a00 */
[----:B-1----:R-:W-:-:S03]  /*bc20*/  IMAD.MOV.U32 R2, RZ, RZ, R149 ;  /* 0x000000ffff027224 */ /* 0x002fc600078e0095 */
[----:B------:R-:W5:Y:S04]  /*bc30*/  LDL.LU.64 R134, [R1+0x318] ;  /* 0x0003180001867983 */ /* 0x000f680000300a00 */
[----:B------:R1:W-:Y:S04]  /*bc40*/  STL [R1+0x240], R2 ;  /* 0x0002400201007387 */ /* 0x0003e80000100800 */
[----:B------:R-:W-:Y:S01]  /*bc50*/  STL [R1+0x24c], R150 ;  /* 0x00024c9601007387 */ /* 0x000fe20000100800 */
[----:B-1----:R-:W-:-:S05]  /*bc60*/  IMAD.MOV.U32 R2, RZ, RZ, R151 ;  /* 0x000000ffff027224 */ /* 0x002fca00078e0097 */
[----:B------:R1:W-:Y:S04]  /*bc70*/  STL [R1+0x248], R2 ;  /* 0x0002480201007387 */ /* 0x0003e80000100800 */
[----:B--2---:R2:W-:Y:S04]  /*bc80*/  STL [R1+0x254], R12 ;  /* 0x0002540c01007387 */ /* 0x0045e80000100800 */
[----:B------:R-:W5:Y:S01]  /*bc90*/  LDL.LU.64 R148, [R1+0x450] ;  /* 0x0004500001947983 */ /* 0x000f620000300a00 */
[----:B-1----:R-:W-:-:S03]  /*bca0*/  MOV R2, R13 ;  /* 0x0000000d00027202 */ /* 0x002fc60000000f00 */
[----:B--2---:R-:W2:Y:S04]  /*bcb0*/  LDL.LU.64 R12, [R1+0x458] ;  /* 0x00045800010c7983 */ /* 0x004ea80000300a00 */
[----:B------:R3:W-:Y:S01]  /*bcc0*/  STL [R1+0x250], R2 ;  /* 0x0002500201007387 */ /* 0x0007e20000100800 */
[----:B------:R-:W-:Y:S01]  /*bcd0*/  IMAD.MOV.U32 R150, RZ, RZ, R16 ;  /* 0x000000ffff967224 */ /* 0x000fe200078e0010 */
[----:B------:R-:W-:Y:S01]  /*bce0*/  MOV R16, R20 ;  /* 0x0000001400107202 */ /* 0x000fe20000000f00 */
[----:B------:R-:W-:Y:S02]  /*bcf0*/  IMAD.MOV.U32 R151, RZ, RZ, R17 ;  /* 0x000000ffff977224 */ /* 0x000fe400078e0011 */
[----:B------:R-:W-:Y:S02]  /*bd00*/  IMAD.MOV.U32 R17, RZ, RZ, R21 ;  /* 0x000000ffff117224 */ /* 0x000fe400078e0015 */
[----:B---3--:R-:W-:Y:S01]  /*bd10*/  IMAD.MOV.U32 R2, RZ, RZ, R15 ;  /* 0x000000ffff027224 */ /* 0x008fe200078e000f */
[----:B------:R1:W-:Y:S04]  /*bd20*/  STL [R1+0x25c], R14 ;  /* 0x00025c0e01007387 */ /* 0x0003e80000100800 */
[----:B------:R4:W-:Y:S04]  /*bd30*/  STL [R1+0x258], R2 ;  /* 0x0002580201007387 */ /* 0x0009e80000100800 */
[----:B------:R-:W3:Y:S04]  /*bd40*/  LDL.LU.64 R20, [R1+0x420] ;  /* 0x0004200001147983 */ /* 0x000ee80000300a00 */
[----:B-1----:R-:W3:Y:S01]  /*bd50*/  LDL.LU.64 R14, [R1+0x430] ;  /* 0x00043000010e7983 */ /* 0x002ee20000300a00 */
[----:B----4-:R-:W-:-:S03]  /*bd60*/  IMAD.MOV.U32 R2, RZ, RZ, R133 ;  /* 0x000000ffff027224 */ /* 0x010fc600078e0085 */
[----:B------:R-:W-:Y:S04]  /*bd70*/  STL [R1+0x264], R132 ;  /* 0x0002648401007387 */ /* 0x000fe80000100800 */
[----:B------:R1:W-:Y:S04]  /*bd80*/  STL [R1+0x260], R2 ;  /* 0x0002600201007387 */ /* 0x0003e80000100800 */
[----:B-----5:R-:W-:Y:S01]  /*bd90*/  STL [R1+0x26c], R134 ;  /* 0x00026c8601007387 */ /* 0x020fe20000100800 */
[----:B-1----:R-:W-:-:S05]  /*bda0*/  IMAD.MOV.U32 R2, RZ, RZ, R135 ;  /* 0x000000ffff027224 */ /* 0x002fca00078e0087 */
[----:B------:R1:W-:Y:S04]  /*bdb0*/  STL [R1+0x268], R2 ;  /* 0x0002680201007387 */ /* 0x0003e80000100800 */
[----:B------:R4:W-:Y:S01]  /*bdc0*/  STL [R1+0x274], R148 ;  /* 0x0002749401007387 */ /* 0x0009e20000100800 */
[----:B-1----:R-:W-:-:S03]  /*bdd0*/  MOV R2, R149 ;  /* 0x0000009500027202 */ /* 0x002fc60000000f00 */
[----:B------:R-:W5:Y:S04]  /*bde0*/  LDL.LU.64 R132, [R1+0x3d0] ;  /* 0x0003d00001847983 */ /* 0x000f680000300a00 */
[----:B------:R1:W-:Y:S04]  /*bdf0*/  STL [R1+0x270], R2 ;  /* 0x0002700201007387 */ /* 0x0003e80000100800 */
[----:B----4-:R-:W4:Y:S04]  /*be00*/  LDL.LU.64 R148, [R1+0x358] ;  /* 0x0003580001947983 */ /* 0x010f280000300a00 */
[----:B--2---:R2:W-:Y:S04]  /*be10*/  STL [R1+0x27c], R12 ;  /* 0x00027c0c01007387 */ /* 0x0045e80000100800 */
[----:B------:R-:W4:Y:S01]  /*be20*/  LDL.LU.64 R134, [R1+0x3e8] ;  /* 0x0003e80001867983 */ /* 0x000f220000300a00 */
[----:B-1----:R-:W-:-:S05]  /*be30*/  IMAD.MOV.U32 R2, RZ, RZ, R13 ;  /* 0x000000ffff027224 */ /* 0x002fca00078e000d */
[----:B------:R3:W-:Y:S04]  /*be40*/  STL [R1+0x278], R2 ;  /* 0x0002780201007387 */ /* 0x0007e80000100800 */
[----:B--2---:R-:W2:Y:S01]  /*be50*/  LDL.LU.64 R12, [R1+0x350] ;  /* 0x00035000010c7983 */ /* 0x004ea20000300a00 */
[----:B---3--:R-:W-:-:S03]  /*be60*/  IMAD.MOV.U32 R2, RZ, RZ, R21 ;  /* 0x000000ffff027224 */ /* 0x008fc600078e0015 */
[----:B------:R1:W-:Y:S04]  /*be70*/  STL [R1+0x284], R20 ;  /* 0x0002841401007387 */ /* 0x0003e80000100800 */
[----:B------:R3:W-:Y:S04]  /*be80*/  STL [R1+0x280], R2 ;  /* 0x0002800201007387 */ /* 0x0007e80000100800 */
[----:B------:R3:W-:Y:S04]  /*be90*/  STL [R1+0x28c], R14 ;  /* 0x00028c0e01007387 */ /* 0x0007e80000100800 */
[----:B-1----:R-:W2:Y:S01]  /*bea0*/  LDL.LU.64 R20, [R1+0x558] ;  /* 0x0005580001147983 */ /* 0x002ea20000300a00 */
[----:B---3--:R-:W-:-:S03]  /*beb0*/  IMAD.MOV.U32 R2, RZ, RZ, R15 ;  /* 0x000000ffff027224 */ /* 0x008fc600078e000f */
[----:B------:R-:W3:Y:S04]  /*bec0*/  LDL.LU.64 R14, [R1+0x488] ;  /* 0x00048800010e7983 */ /* 0x000ee80000300a00 */
[----:B------:R5:W-:Y:S02]  /*bed0*/  STL [R1+0x288], R2 ;  /* 0x0002880201007387 */ /* 0x000be40000100800 */
[----:B-----5:R-:W-:Y:S02]  /*bee0*/  MOV R2, R133 ;  /* 0x0000008500027202 */ /* 0x020fe40000000f00 */
[----:B------:R-:W-:Y:S04]  /*bef0*/  STL [R1+0x294], R132 ;  /* 0x0002948401007387 */ /* 0x000fe80000100800 */
[----:B------:R4:W-:Y:S02]  /*bf00*/  STL [R1+0x290], R2 ;  /* 0x0002900201007387 */ /* 0x0009e40000100800 */
[----:B----4-:R-:W-:-:S02]  /*bf10*/  IMAD.MOV.U32 R2, RZ, RZ, R135 ;  /* 0x000000ffff027224 */ /* 0x010fc400078e0087 */
[----:B------:R-:W-:Y:S04]  /*bf20*/  STL [R1+0x29c], R134 ;  /* 0x00029c8601007387 */ /* 0x000fe80000100800 */
[----:B------:R1:W-:Y:S04]  /*bf30*/  STL [R1+0x298], R2 ;  /* 0x0002980201007387 */ /* 0x0003e80000100800 */
[----:B------:R-:W-:Y:S01]  /*bf40*/  STL [R1+0x2a4], R148 ;  /* 0x0002a49401007387 */ /* 0x000fe20000100800 */
[----:B-1----:R-:W-:-:S05]  /*bf50*/  IMAD.MOV.U32 R2, RZ, RZ, R149 ;  /* 0x000000ffff027224 */ /* 0x002fca00078e0095 */
[----:B------:R1:W-:Y:S04]  /*bf60*/  STL [R1+0x2a0], R2 ;  /* 0x0002a00201007387 */ /* 0x0003e80000100800 */
[----:B--2---:R-:W-:Y:S01]  /*bf70*/  STL [R1+0x2ac], R12 ;  /* 0x0002ac0c01007387 */ /* 0x004fe20000100800 */
[----:B-1----:R-:W-:-:S05]  /*bf80*/  IMAD.MOV.U32 R2, RZ, RZ, R13 ;  /* 0x000000ffff027224 */ /* 0x002fca00078e000d */
[----:B------:R1:W-:Y:S02]  /*bf90*/  STL [R1+0x2a8], R2 ;  /* 0x0002a80201007387 */ /* 0x0003e40000100800 */
[----:B-1----:R-:W-:Y:S02]  /*bfa0*/  MOV R2, R21 ;  /* 0x0000001500027202 */ /* 0x002fe40000000f00 */
[----:B------:R1:W-:Y:S04]  /*bfb0*/  STL [R1+0x2b4], R20 ;  /* 0x0002b41401007387 */ /* 0x0003e80000100800 */
[----:B------:R2:W-:Y:S04]  /*bfc0*/  STL [R1+0x2b0], R2 ;  /* 0x0002b00201007387 */ /* 0x0005e80000100800 */
[----:B---3--:R3:W-:Y:S01]  /*bfd0*/  STL [R1+0x2bc], R14 ;  /* 0x0002bc0e01007387 */ /* 0x0087e20000100800 */
[----:B-1----:R-:W-:-:S02]  /*bfe0*/  IMAD.MOV.U32 R20, RZ, RZ, R48 ;  /* 0x000000ffff147224 */ /* 0x002fc400078e0030 */
[----:B--2---:R-:W-:Y:S02]  /*bff0*/  IMAD.MOV.U32 R2, RZ, RZ, R15 ;  /* 0x000000ffff027224 */ /* 0x004fe400078e000f */
[----:B------:R-:W-:Y:S02]  /*c000*/  IMAD.MOV.U32 R21, RZ, RZ, R49 ;  /* 0x000000ffff157224 */ /* 0x000fe400078e0031 */
[----:B------:R-:W2:Y:S04]  /*c010*/  LDL.LU.64 R48, [R1+0x468] ;  /* 0x0004680001307983 */ /* 0x000ea80000300a00 */
[----:B------:R-:W-:Y:S04]  /*c020*/  STL [R1+0x2c4], R150 ;  /* 0x0002c49601007387 */ /* 0x000fe80000100800 */
[----:B------:R1:W-:Y:S04]  /*c030*/  STL [R1+0x2b8], R2 ;  /* 0x0002b80201007387 */ /* 0x0003e80000100800 */
[----:B------:R-:W4:Y:S04]  /*c040*/  LDL.LU.64 R12, [R1+0x598] ;  /* 0x00059800010c7983 */ /* 0x000f280000300a00 */
[----:B---3--:R-:W3:Y:S01]  /*c050*/  LDL.LU.64 R14, [R1+0x538] ;  /* 0x00053800010e7983 */ /* 0x008ee20000300a00 */
[----:B-1----:R-:W-:-:S05]  /*c060*/  MOV R2, R151 ;  /* 0x0000009700027202 */ /* 0x002fca0000000f00 */
[----:B------:R1:W-:Y:S04]  /*c070*/  STL [R1+0x2c0], R2 ;  /* 0x0002c00201007387 */ /* 0x0003e80000100800 */
[----:B------:R5:W-:Y:S01]  /*c080*/  STL [R1+0x2cc], R18 ;  /* 0x0002cc1201007387 */ /* 0x000be20000100800 */
[----:B-1----:R-:W-:-:S05]  /*c090*/  IMAD.MOV.U32 R2, RZ, RZ, R19 ;  /* 0x000000ffff027224 */ /* 0x002fca00078e0013 */
[----:B------:R1:W-:Y:S04]  /*c0a0*/  STL [R1+0x2c8], R2 ;  /* 0x0002c80201007387 */ /* 0x0003e80000100800 */
[----:B------:R-:W-:Y:S04]  /*c0b0*/  STL [R1+0x2d4], R66 ;  /* 0x0002d44201007387 */ /* 0x000fe80000100800 */
[----:B------:R-:W-:Y:S04]  /*c0c0*/  STL [R1+0x2d0], R67 ;  /* 0x0002d04301007387 */ /* 0x000fe80000100800 */
[----:B------:R-:W-:Y:S04]  /*c0d0*/  STL [R1+0x2dc], R64 ;  /* 0x0002dc4001007387 */ /* 0x000fe80000100800 */
[----:B------:R-:W-:Y:S01]  /*c0e0*/  STL [R1+0x2d8], R65 ;  /* 0x0002d84101007387 */ /* 0x000fe20000100800 */
[----:B-----5:R-:W-:-:S03]  /*c0f0*/  IMAD.MOV.U32 R18, RZ, RZ, R20 ;  /* 0x000000ffff127224 */ /* 0x020fc600078e0014 */
[----:B------:R-:W-:Y:S01]  /*c100*/  STL [R1+0x2e4], R62 ;  /* 0x0002e43e01007387 */ /* 0x000fe20000100800 */
[----:B------:R-:W-:-:S03]  /*c110*/  IMAD.MOV.U32 R19, RZ, RZ, R21 ;  /* 0x000000ffff137224 */ /* 0x000fc600078e0015 */
[----:B------:R-:W-:Y:S04]  /*c120*/  STL [R1+0x2e0], R63 ;  /* 0x0002e03f01007387 */ /* 0x000fe80000100800 */
[----:B------:R-:W-:Y:S04]  /*c130*/  STL [R1+0x2ec], R54 ;  /* 0x0002ec3601007387 */ /* 0x000fe80000100800 */
[----:B------:R-:W-:Y:S01]  /*c140*/  STL [R1+0x2e8], R55 ;  /* 0x0002e83701007387 */ /* 0x000fe20000100800 */
[----:B------:R-:W-:Y:S02]  /*c150*/  IMAD.MOV.U32 R164, RZ, RZ, R228 ;  /* 0x000000ffffa47224 */ /* 0x000fe400078e00e4 */
[----:B------:R-:W-:Y:S01]  /*c160*/  IMAD.MOV.U32 R165, RZ, RZ, R229 ;  /* 0x000000ffffa57224 */ /* 0x000fe200078e00e5 */
[----:B--2---:R-:W-:Y:S01]  /*c170*/  MOV R20, R48 ;  /* 0x0000003000147202 */ /* 0x004fe20000000f00 */
[----:B------:R-:W-:Y:S01]  /*c180*/  IMAD.MOV.U32 R21, RZ, RZ, R49 ;  /* 0x000000ffff157224 */ /* 0x000fe200078e0031 */
[----:B----4-:R-:W-:Y:S04]  /*c190*/  STL [R1+0x2f4], R12 ;  /* 0x0002f40c01007387 */ /* 0x010fe80000100800 */
[----:B------:R-:W2:Y:S01]  /*c1a0*/  LDL.LU.64 R48, [R1+0x5d8] ;  /* 0x0005d80001307983 */ /* 0x000ea20000300a00 */
[----:B-1----:R-:W-:-:S05]  /*c1b0*/  IMAD.MOV.U32 R2, RZ, RZ, R13 ;  /* 0x000000ffff027224 */ /* 0x002fca00078e000d */
[----:B------:R1:W-:Y:S04]  /*c1c0*/  STL [R1+0x2f0], R2 ;  /* 0x0002f00201007387 */ /* 0x0003e80000100800 */
[----:B---3--:R-:W-:Y:S01]  /*c1d0*/  STL [R1+0x2fc], R14 ;  /* 0x0002fc0e01007387 */ /* 0x008fe20000100800 */
[----:B-1----:R-:W-:-:S05]  /*c1e0*/  IMAD.MOV.U32 R2, RZ, RZ, R15 ;  /* 0x000000ffff027224 */ /* 0x002fca00078e000f */
[----:B------:R1:W-:Y:S04]  /*c1f0*/  STL [R1+0x2f8], R2 ;  /* 0x0002f80201007387 */ /* 0x0003e80000100800 */
[----:B------:R3:W-:Y:S01]  /*c200*/  STL [R1+0x304], R164 ;  /* 0x000304a401007387 */ /* 0x0007e20000100800 */
[----:B-1----:R-:W-:Y:S01]  /*c210*/  MOV R2, R165 ;  /* 0x000000a500027202 */ /* 0x002fe20000000f00 */
[----:B---3--:R-:W-:Y:S02]  /*c220*/  IMAD.MOV.U32 R164, RZ, RZ, R166 ;  /* 0x000000ffffa47224 */ /* 0x008fe400078e00a6 */
[----:B------:R-:W-:Y:S01]  /*c230*/  IMAD.MOV.U32 R165, RZ, RZ, R167 ;  /* 0x000000ffffa57224 */ /* 0x000fe200078e00a7 */
[----:B------:R-:W-:Y:S01]  /*c240*/  MOV R167, R27 ;  /* 0x0000001b00a77202 */ /* 0x000fe20000000f00 */
[----:B------:R-:W-:-:S02]  /*c250*/  IMAD.MOV.U32 R166, RZ, RZ, R26 ;  /* 0x000000ffffa67224 */ /* 0x000fc400078e001a */
[----:B------:R-:W-:Y:S02]  /*c260*/  IMAD.MOV.U32 R26, RZ, RZ, R28 ;  /* 0x000000ffff1a7224 */ /* 0x000fe400078e001c */
[----:B------:R-:W-:Y:S01]  /*c270*/  IMAD.MOV.U32 R27, RZ, RZ, R29 ;  /* 0x000000ffff1b7224 */ /* 0x000fe200078e001d */
[----:B------:R-:W-:Y:S01]  /*c280*/  MOV R29, R31 ;  /* 0x0000001f001d7202 */ /* 0x000fe20000000f00 */
[----:B------:R-:W-:Y:S01]  /*c290*/  IMAD.MOV.U32 R28, RZ, RZ, R30 ;  /* 0x000000ffff1c7224 */ /* 0x000fe200078e001e */
[----:B------:R1:W-:Y:S01]  /*c2a0*/  STL [R1+0x300], R2 ;  /* 0x0003000201007387 */ /* 0x0003e20000100800 */
[----:B------:R-:W-:Y:S02]  /*c2b0*/  IMAD.MOV.U32 R30, RZ, RZ, R40 ;  /* 0x000000ffff1e7224 */ /* 0x000fe400078e0028 */
[----:B------:R-:W-:Y:S01]  /*c2c0*/  IMAD.MOV.U32 R31, RZ, RZ, R41 ;  /* 0x000000ffff1f7224 */ /* 0x000fe200078e0029 */
[----:B------:R-:W-:Y:S01]  /*c2d0*/  STL [R1+0x30c], R16 ;  /* 0x00030c1001007387 */ /* 0x000fe20000100800 */
[----:B------:R-:W-:Y:S01]  /*c2e0*/  IMAD.MOV.U32 R40, RZ, RZ, R42 ;  /* 0x000000ffff287224 */ /* 0x000fe200078e002a */
[----:B------:R-:W-:-:S02]  /*c2f0*/  MOV R41, R43 ;  /* 0x0000002b00297202 */ /* 0x000fc40000000f00 */
[----:B------:R-:W3:Y:S01]  /*c300*/  LDL.LU.64 R42, [R1+0x498] ;  /* 0x00049800012a7983 */ /* 0x000ee20000300a00 */
[----:B-1----:R-:W-:-:S03]  /*c310*/  IMAD.MOV.U32 R2, RZ, RZ, R17 ;  /* 0x000000ffff027224 */ /* 0x002fc600078e0011 */
[----:B------:R-:W-:Y:S04]  /*c320*/  STL [R1+0x314], R18 ;  /* 0x0003141201007387 */ /* 0x000fe80000100800 */
[----:B------:R1:W-:Y:S04]  /*c330*/  STL [R1+0x308], R2 ;  /* 0x0003080201007387 */ /* 0x0003e80000100800 */
[----:B------:R-:W-:Y:S01]  /*c340*/  STL [R1+0x31c], R20 ;  /* 0x00031c1401007387 */ /* 0x000fe20000100800 */
[----:B-1----:R-:W-:-:S05]  /*c350*/  IMAD.MOV.U32 R2, RZ, RZ, R19 ;  /* 0x000000ffff027224 */ /* 0x002fca00078e0013 */
[----:B------:R1:W-:Y:S04]  /*c360*/  STL [R1+0x310], R2 ;  /* 0x0003100201007387 */ /* 0x0003e80000100800 */
[----:B------:R-:W-:Y:S01]  /*c370*/  STL [R1+0x324], R56 ;  /* 0x0003243801007387 */ /* 0x000fe20000100800 */
[----:B-1----:R-:W-:-:S05]  /*c380*/  IMAD.MOV.U32 R2, RZ, RZ, R21 ;  /* 0x000000ffff027224 */ /* 0x002fca00078e0015 */
[----:B------:R2:W-:Y:S04]  /*c390*/  STL [R1+0x318], R2 ;  /* 0x0003180201007387 */ /* 0x0005e80000100800 */
[----:B------:R-:W-:Y:S04]  /*c3a0*/  STL [R1+0x320], R57 ;  /* 0x0003203901007387 */ /* 0x000fe80000100800 */
[----:B------:R-:W-:Y:S04]  /*c3b0*/  STL [R1+0x32c], R58 ;  /* 0x00032c3a01007387 */ /* 0x000fe80000100800 */
[----:B------:R-:W-:Y:S01]  /*c3c0*/  STL [R1+0x328], R59 ;  /* 0x0003283b01007387 */ /* 0x000fe20000100800 */
[----:B------:R-:W-:Y:S01]  /*c3d0*/  IMAD.MOV.U32 R25, RZ, RZ, R211 ;  /* 0x000000ffff197224 */ /* 0x000fe200078e00d3 */
[----:B------:R-:W-:Y:S01]  /*c3e0*/  MOV R24, R210 ;  /* 0x000000d200187202 */ /* 0x000fe20000000f00 */
[----:B------:R-:W-:Y:S01]  /*c3f0*/  IMAD.MOV.U32 R22, RZ, RZ, R230 ;  /* 0x000000ffff167224 */ /* 0x000fe200078e00e6 */
[----:B------:R-:W-:Y:S01]  /*c400*/  MOV R23, R231 ;  /* 0x000000e700177202 */ /* 0x000fe20000000f00 */
[----:B------:R-:W-:Y:S01]  /*c410*/  IMAD.MOV.U32 R14, RZ, RZ, R164 ;  /* 0x000000ffff0e7224 */ /* 0x000fe200078e00a4 */
[----:B------:R-:W-:Y:S01]  /*c420*/  MOV R164, R166 ;  /* 0x000000a600a47202 */ /* 0x000fe20000000f00 */
[----:B------:R-:W-:-:S02]  /*c430*/  IMAD.MOV.U32 R15, RZ, RZ, R165 ;  /* 0x000000ffff0f7224 */ /* 0x000fc400078e00a5 */
[----:B------:R-:W-:Y:S01]  /*c440*/  IMAD.MOV.U32 R165, RZ, RZ, R167 ;  /* 0x000000ffffa57224 */ /* 0x000fe200078e00a7 */
[----:B------:R-:W-:Y:S01]  /*c450*/  MOV R148, R22 ;  /* 0x0000001600947202 */ /* 0x000fe20000000f00 */
[----:B------:R-:W-:Y:S01]  /*c460*/  IMAD.MOV.U32 R149, RZ, RZ, R23 ;  /* 0x000000ffff957224 */ /* 0x000fe200078e0017 */
[----:B------:R-:W-:Y:S01]  /*c470*/  MOV R151, R121 ;  /* 0x0000007900977202 */ /* 0x000fe20000000f00 */
[----:B------:R-:W-:Y:S02]  /*c480*/  IMAD.MOV.U32 R150, RZ, RZ, R120 ;  /* 0x000000ffff967224 */ /* 0x000fe400078e0078 */
[----:B------:R-:W-:Y:S02]  /*c490*/  IMAD.MOV.U32 R22, RZ, RZ, R40 ;  /* 0x000000ffff167224 */ /* 0x000fe400078e0028 */
[----:B------:R-:W-:Y:S01]  /*c4a0*/  IMAD.MOV.U32 R23, RZ, RZ, R41 ;  /* 0x000000ffff177224 */ /* 0x000fe200078e0029 */
[----:B------:R-:W-:Y:S01]  /*c4b0*/  MOV R16, R138 ;  /* 0x0000008a00107202 */ /* 0x000fe20000000f00 */
[----:B------:R-:W-:-:S02]  /*c4c0*/  IMAD.MOV.U32 R12, RZ, RZ, R136 ;  /* 0x000000ffff0c7224 */ /* 0x000fc400078e0088 */
[----:B------:R-:W-:Y:S02]  /*c4d0*/  IMAD.MOV.U32 R13, RZ, RZ, R137 ;  /* 0x000000ffff0d7224 */ /* 0x000fe400078e0089 */
[----:B------:R-:W-:Y:S01]  /*c4e0*/  IMAD.MOV.U32 R17, RZ, RZ, R139 ;  /* 0x000000ffff117224 */ /* 0x000fe200078e008b */
[----:B------:R-:W-:Y:S01]  /*c4f0*/  MOV R19, R27 ;  /* 0x0000001b00137202 */ /* 0x000fe20000000f00 */
[----:B------:R-:W-:Y:S01]  /*c500*/  IMAD.MOV.U32 R18, RZ, RZ, R26 ;  /* 0x000000ffff127224 */ /* 0x000fe200078e001a */
[----:B------:R-:W-:Y:S01]  /*c510*/  MOV R21, R31 ;  /* 0x0000001f00157202 */ /* 0x000fe20000000f00 */
[----:B------:R-:W-:Y:S02]  /*c520*/  IMAD.MOV.U32 R20, RZ, RZ, R30 ;  /* 0x000000ffff147224 */ /* 0x000fe400078e001e */
[----:B--2---:R-:W-:Y:S01]  /*c530*/  IMAD.MOV.U32 R2, RZ, RZ, R49 ;  /* 0x000000ffff027224 */ /* 0x004fe200078e0031 */
[----:B------:R-:W-:Y:S04]  /*c540*/  STL [R1+0x334], R48 ;  /* 0x0003343001007387 */ /* 0x000fe80000100800 */
[----:B------:R-:W-:Y:S04]  /*c550*/  STL [R1+0x33c], R50 ;  /* 0x00033c3201007387 */ /* 0x000fe80000100800 */
[----:B------:R1:W-:Y:S04]  /*c560*/  STL [R1+0x330], R2 ;  /* 0x0003300201007387 */ /* 0x0003e80000100800 */
[----:B------:R-:W-:Y:S01]  /*c570*/  STL [R1+0x344], R104 ;  /* 0x0003446801007387 */ /* 0x000fe20000100800 */
[----:B-1----:R-:W-:-:S05]  /*c580*/  IMAD.MOV.U32 R2, RZ, RZ, R51 ;  /* 0x000000ffff027224 */ /* 0x002fca00078e0033 */
[----:B------:R1:W-:Y:S04]  /*c590*/  STL [R1+0x338], R2 ;  /* 0x0003380201007387 */ /* 0x0003e80000100800 */
[----:B------:R-:W-:Y:S01]  /*c5a0*/  STL [R1+0x34c], R122 ;  /* 0x00034c7a01007387 */ /* 0x000fe20000100800 */
[----:B-1----:R-:W-:-:S05]  /*c5b0*/  MOV R2, R105 ;  /* 0x0000006900027202 */ /* 0x002fca0000000f00 */
[----:B------:R1:W-:Y:S02]  /*c5c0*/  STL [R1+0x340], R2 ;  /* 0x0003400201007387 */ /* 0x0003e40000100800 */
[----:B-1----:R-:W-:-:S05]  /*c5d0*/  IMAD.MOV.U32 R2, RZ, RZ, R123 ;  /* 0x000000ffff027224 */ /* 0x002fca00078e007b */
[----:B------:R1:W-:Y:S04]  /*c5e0*/  STL [R1+0x348], R2 ;  /* 0x0003480201007387 */ /* 0x0003e80000100800 */
[----:B------:R-:W-:Y:S01]  /*c5f0*/  STL [R1+0x354], R24 ;  /* 0x0003541801007387 */ /* 0x000fe20000100800 */
[----:B-1----:R-:W-:Y:S02]  /*c600*/  IMAD.MOV.U32 R2, RZ, RZ, R25 ;  /* 0x000000ffff027224 */ /* 0x002fe400078e0019 */
[----:B------:R-:W-:-:S03]  /*c610*/  IMAD.MOV.U32 R48, RZ, RZ, R106 ;  /* 0x000000ffff307224 */ /* 0x000fc600078e006a */
[----:B------:R1:W-:Y:S01]  /*c620*/  STL [R1+0x350], R2 ;  /* 0x0003500201007387 */ /* 0x0003e20000100800 */
[----:B------:R-:W-:-:S03]  /*c630*/  IMAD.MOV.U32 R49, RZ, RZ, R107 ;  /* 0x000000ffff317224 */ /* 0x000fc600078e006b */
[----:B---3--:R2:W-:Y:S04]  /*c640*/  STL [R1+0x35c], R42 ;  /* 0x00035c2a01007387 */ /* 0x0085e80000100800 */
[----:B------:R-:W3:Y:S01]  /*c650*/  LDL.LU.64 R50, [R1+0x570] ;  /* 0x0005700001327983 */ /* 0x000ee20000300a00 */
[----:B-1----:R-:W-:-:S03]  /*c660*/  IMAD.MOV.U32 R2, RZ, RZ, R43 ;  /* 0x000000ffff027224 */ /* 0x002fc600078e002b */
[----:B------:R-:W4:Y:S04]  /*c670*/  LDL.LU.64 R166, [R1+0x5c0] ;  /* 0x0005c00001a67983 */ /* 0x000f280000300a00 */
[----:B------:R-:W5:Y:S04]  /*c680*/  LDL.LU.64 R106, [R1+0x5b0] ;  /* 0x0005b000016a7983 */ /* 0x000f680000300a00 */
[----:B------:R-:W4:Y:S04]  /*c690*/  LDL.LU.64 R120, [R1+0x550] ;  /* 0x0005500001787983 */ /* 0x000f280000300a00 */
[----:B------:R-:W4:Y:S04]  /*c6a0*/  LDL.LU.64 R40, [R1+0x640] ;  /* 0x0006400001287983 */ /* 0x000f280000300a00 */
[----:B------:R-:W4:Y:S04]  /*c6b0*/  LDL.LU.64 R122, [R1+0x590] ;  /* 0x00059000017a7983 */ /* 0x000f280000300a00 */
[----:B--2---:R-:W2:Y:S04]  /*c6c0*/  LDL.LU.64 R42, [R1+0x628] ;  /* 0x00062800012a7983 */ /* 0x004ea80000300a00 */
[----:B------:R1:W-:Y:S04]  /*c6d0*/  STL [R1+0x358], R2 ;  /* 0x0003580201007387 */ /* 0x0003e80000100800 */
[----:B------:R-:W2:Y:S01]  /*c6e0*/  LDL.LU.64 R136, [R1+0x670] ;  /* 0x0006700001887983 */ /* 0x000ea20000300a00 */
[----:B------:R-:W-:-:S03]  /*c6f0*/  IMAD.MOV.U32 R104, RZ, RZ, R28 ;  /* 0x000000ffff687224 */ /* 0x000fc600078e001c */
[----:B------:R-:W2:Y:S01]  /*c700*/  LDL.LU.64 R138, [R1+0x688] ;  /* 0x00068800018a7983 */ /* 0x000ea20000300a00 */
[----:B------:R-:W-:-:S03]  /*c710*/  IMAD.MOV.U32 R105, RZ, RZ, R29 ;  /* 0x000000ffff697224 */ /* 0x000fc600078e001d */
[----:B------:R-:W-:Y:S04]  /*c720*/  STL [R1+0x364], R148 ;  /* 0x0003649401007387 */ /* 0x000fe80000100800 */
[----:B------:R-:W2:Y:S04]  /*c730*/  LDL.LU.64 R24, [R1+0x660] ;  /* 0x0006600001187983 */ /* 0x000ea80000300a00 */
[----:B------:R-:W2:Y:S04]  /*c740*/  LDL.LU.64 R26, [R1+0x630] ;  /* 0x00063000011a7983 */ /* 0x000ea80000300a00 */
[----:B------:R-:W2:Y:S04]  /*c750*/  LDL.LU.64 R28, [R1+0x650] ;  /* 0x00065000011c7983 */ /* 0x000ea80000300a00 */
[----:B------:R-:W2:Y:S01]  /*c760*/  LDL.LU.64 R30, [R1+0x548] ;  /* 0x00054800011e7983 */ /* 0x000ea20000300a00 */
[----:B-1----:R-:W-:-:S03]  /*c770*/  MOV R2, R149 ;  /* 0x0000009500027202 */ /* 0x002fc60000000f00 */
[----:B------:R-:W-:Y:S04]  /*c780*/  STL [R1+0x36c], R152 ;  /* 0x00036c9801007387 */ /* 0x000fe80000100800 */
[----:B------:R1:W-:Y:S04]  /*c790*/  STL [R1+0x360], R2 ;  /* 0x0003600201007387 */ /* 0x0003e80000100800 */
[----:B------:R-:W-:Y:S01]  /*c7a0*/  STL [R1+0x368], R153 ;  /* 0x0003689901007387 */ /* 0x000fe20000100800 */
[----:B-1----:R-:W-:-:S03]  /*c7b0*/  IMAD.MOV.U32 R2, RZ, RZ, R151 ;  /* 0x000000ffff027224 */ /* 0x002fc600078e0097 */
[----:B------:R-:W-:Y:S04]  /*c7c0*/  STL [R1+0x374], R150 ;  /* 0x0003749601007387 */ /* 0x000fe80000100800 */
[----:B------:R-:W-:Y:S04]  /*c7d0*/  STL [R1+0x37c], R12 ;  /* 0x00037c0c01007387 */ /* 0x000fe80000100800 */
[----:B------:R1:W-:Y:S04]  /*c7e0*/  STL [R1+0x370], R2 ;  /* 0x0003700201007387 */ /* 0x0003e80000100800 */
[----:B------:R-:W-:Y:S01]  /*c7f0*/  STL [R1+0x384], R16 ;  /* 0x0003841001007387 */ /* 0x000fe20000100800 */
[----:B-1----:R-:W-:-:S05]  /*c800*/  IMAD.MOV.U32 R2, RZ, RZ, R13 ;  /* 0x000000ffff027224 */ /* 0x002fca00078e000d */
[----:B------:R1:W-:Y:S04]  /*c810*/  STL [R1+0x378], R2 ;  /* 0x0003780201007387 */ /* 0x0003e80000100800 */
[----:B------:R-:W-:Y:S01]  /*c820*/  STL [R1+0x38c], R48 ;  /* 0x00038c3001007387 */ /* 0x000fe20000100800 */
[----:B-1----:R-:W-:-:S05]  /*c830*/  IMAD.MOV.U32 R2, RZ, RZ, R17 ;  /* 0x000000ffff027224 */ /* 0x002fca00078e0011 */
[----:B------:R1:W-:Y:S02]  /*c840*/  STL [R1+0x380], R2 ;  /* 0x0003800201007387 */ /* 0x0003e40000100800 */
[----:B-1----:R-:W-:-:S05]  /*c850*/  MOV R2, R49 ;  /* 0x0000003100027202 */ /* 0x002fca0000000f00 */
[----:B------:R1:W-:Y:S01]  /*c860*/  STL [R1+0x388], R2 ;  /* 0x0003880201007387 */ /* 0x0003e20000100800 */
[----:B------:R-:W-:Y:S01]  /*c870*/  IMAD.MOV.U32 R148, RZ, RZ, R14 ;  /* 0x000000ffff947224 */ /* 0x000fe200078e000e */
[----:B------:R-:W-:Y:S01]  /*c880*/  MOV R149, R15 ;  /* 0x0000000f00957202 */ /* 0x000fe20000000f00 */
[----:B------:R-:W-:Y:S01]  /*c890*/  IMAD.MOV.U32 R151, RZ, RZ, R21 ;  /* 0x000000ffff977224 */ /* 0x000fe200078e0015 */
[----:B------:R-:W-:Y:S01]  /*c8a0*/  STL [R1+0x394], R164 ;  /* 0x000394a401007387 */ /* 0x000fe20000100800 */
[----:B------:R-:W-:Y:S01]  /*c8b0*/  MOV R150, R20 ;  /* 0x0000001400967202 */ /* 0x000fe20000000f00 */
[----:B-1----:R-:W-:Y:S02]  /*c8c0*/  IMAD.MOV.U32 R2, RZ, RZ, R165 ;  /* 0x000000ffff027224 */ /* 0x002fe400078e00a5 */
[----:B------:R-:W-:-:S03]  /*c8d0*/  IMAD.MOV.U32 R16, RZ, RZ, R22 ;  /* 0x000000ffff107224 */ /* 0x000fc600078e0016 */
[----:B------:R1:W-:Y:S01]  /*c8e0*/  STL [R1+0x390], R2 ;  /* 0x0003900201007387 */ /* 0x0003e20000100800 */
[----:B------:R-:W-:Y:S02]  /*c8f0*/  IMAD.MOV.U32 R17, RZ, RZ, R23 ;  /* 0x000000ffff117224 */ /* 0x000fe400078e0017 */
[----:B------:R-:W-:Y:S02]  /*c900*/  IMAD.MOV.U32 R12, RZ, RZ, R18 ;  /* 0x000000ffff0c7224 */ /* 0x000fe400078e0012 */
[----:B------:R-:W-:Y:S02]  /*c910*/  IMAD.MOV.U32 R13, RZ, RZ, R19 ;  /* 0x000000ffff0d7224 */ /* 0x000fe400078e0013 */
[----:B---3--:R-:W-:Y:S02]  /*c920*/  IMAD.MOV.U32 R14, RZ, RZ, R50 ;  /* 0x000000ffff0e7224 */ /* 0x008fe400078e0032 */
[----:B------:R-:W-:Y:S02]  /*c930*/  IMAD.MOV.U32 R15, RZ, RZ, R51 ;  /* 0x000000ffff0f7224 */ /* 0x000fe400078e0033 */
[----:B-----5:R-:W-:Y:S01]  /*c940*/  IMAD.MOV.U32 R22, RZ, RZ, R106 ;  /* 0x000000ffff167224 */ /* 0x020fe200078e006a */
[----:B------:R-:W-:Y:S01]  /*c950*/  MOV R23, R107 ;  /* 0x0000006b00177202 */ /* 0x000fe20000000f00 */
[----:B----4-:R-:W-:-:S02]  /*c960*/  IMAD.MOV.U32 R18, RZ, RZ, R120 ;  /* 0x000000ffff127224 */ /* 0x010fc400078e0078 */
[----:B------:R-:W-:Y:S02]  /*c970*/  IMAD.MOV.U32 R19, RZ, RZ, R121 ;  /* 0x000000ffff137224 */ /* 0x000fe400078e0079 */
[----:B------:R-:W-:Y:S01]  /*c980*/  IMAD.MOV.U32 R48, RZ, RZ, R122 ;  /* 0x000000ffff307224 */ /* 0x000fe200078e007a */
[----:B------:R-:W-:Y:S01]  /*c990*/  MOV R49, R123 ;  /* 0x0000007b00317202 */ /* 0x000fe20000000f00 */
[----:B--2---:R-:W-:Y:S02]  /*c9a0*/  IMAD.MOV.U32 R20, RZ, RZ, R136 ;  /* 0x000000ffff147224 */ /* 0x004fe400078e0088 */
[----:B------:R-:W-:Y:S02]  /*c9b0*/  IMAD.MOV.U32 R21, RZ, RZ, R137 ;  /* 0x000000ffff157224 */ /* 0x000fe400078e0089 */
[----:B------:R-:W-:Y:S01]  /*c9c0*/  IMAD.MOV.U32 R50, RZ, RZ, R138 ;  /* 0x000000ffff327224 */ /* 0x000fe200078e008a */
[----:B------:R-:W-:Y:S01]  /*c9d0*/  MOV R51, R139 ;  /* 0x0000008b00337202 */ /* 0x000fe20000000f00 */
[----:B------:R-:W-:-:S02]  /*c9e0*/  IMAD.MOV.U32 R106, RZ, RZ, R24 ;  /* 0x000000ffff6a7224 */ /* 0x000fc400078e0018 */
[----:B------:R-:W-:Y:S01]  /*c9f0*/  IMAD.MOV.U32 R107, RZ, RZ, R25 ;  /* 0x000000ffff6b7224 */ /* 0x000fe200078e0019 */
[----:B------:R-:W-:Y:S01]  /*ca00*/  MOV R120, R26 ;  /* 0x0000001a00787202 */ /* 0x000fe20000000f00 */
[----:B------:R-:W-:Y:S01]  /*ca10*/  IMAD.MOV.U32 R121, RZ, RZ, R27 ;  /* 0x000000ffff797224 */ /* 0x000fe200078e001b */
[----:B------:R2:W-:Y:S01]  /*ca20*/  STL [R1+0x39c], R30 ;  /* 0x00039c1e01007387 */ /* 0x0005e20000100800 */
[----:B-1----:R-:W-:-:S03]  /*ca30*/  MOV R2, R31 ;  /* 0x0000001f00027202 */ /* 0x002fc60000000f00 */
[----:B------:R-:W3:Y:S04]  /*ca40*/  LDL.LU.64 R136, [R1+0x638] ;  /* 0x0006380001887983 */ /* 0x000ee80000300a00 */
[----:B------:R-:W4:Y:S01]  /*ca50*/  LDL.LU.64 R138, [R1+0x618] ;  /* 0x00061800018a7983 */ /* 0x000f220000300a00 */
[----:B------:R-:W-:-:S03]  /*ca60*/  IMAD.MOV.U32 R122, RZ, RZ, R28 ;  /* 0x000000ffff7a7224 */ /* 0x000fc600078e001c */
[----:B------:R-:W5:Y:S01]  /*ca70*/  LDL.LU.64 R164, [R1+0x620] ;  /* 0x0006200001a47983 */ /* 0x000f620000300a00 */
[----:B------:R-:W-:-:S03]  /*ca80*/  IMAD.MOV.U32 R123, RZ, RZ, R29 ;  /* 0x000000ffff7b7224 */ /* 0x000fc600078e001d */
[----:B------:R-:W4:Y:S04]  /*ca90*/  LDL.LU.64 R24, [R1+0x608] ;  /* 0x0006080001187983 */ /* 0x000f280000300a00 */
[----:B------:R1:W-:Y:S04]  /*caa0*/  STL [R1+0x398], R2 ;  /* 0x0003980201007387 */ /* 0x0003e80000100800 */
[----:B------:R-:W4:Y:S04]  /*cab0*/  LDL.LU.64 R26, [R1+0x600] ;  /* 0x00060000011a7983 */ /* 0x000f280000300a00 */
[----:B------:R-:W4:Y:S04]  /*cac0*/  LDL.LU.64 R28, [R1+0x5f0] ;  /* 0x0005f000011c7983 */ /* 0x000f280000300a00 */
[----:B--2---:R-:W2:Y:S01]  /*cad0*/  LDL.LU.64 R30, [R1+0x5a8] ;  /* 0x0005a800011e7983 */ /* 0x004ea20000300a00 */
[----:B-1----:R-:W-:-:S03]  /*cae0*/  IMAD.MOV.U32 R2, RZ, RZ, R149 ;  /* 0x000000ffff027224 */ /* 0x002fc600078e0095 */
[----:B------:R-:W-:Y:S04]  /*caf0*/  STL [R1+0x3a4], R148 ;  /* 0x0003a49401007387 */ /* 0x000fe80000100800 */
[----:B------:R-:W-:Y:S04]  /*cb00*/  STL [R1+0x3ac], R154 ;  /* 0x0003ac9a01007387 */ /* 0x000fe80000100800 */
[----:B------:R1:W-:Y:S04]  /*cb10*/  STL [R1+0x3a0], R2 ;  /* 0x0003a00201007387 */ /* 0x0003e80000100800 */
[----:B------:R-:W-:Y:S01]  /*cb20*/  STL [R1+0x3a8], R155 ;  /* 0x0003a89b01007387 */ /* 0x000fe20000100800 */
[----:B-1----:R-:W-:-:S03]  /*cb30*/  MOV R2, R13 ;  /* 0x0000000d00027202 */ /* 0x002fc60000000f00 */
[----:B------:R-:W-:Y:S04]  /*cb40*/  STL [R1+0x3b4], R12 ;  /* 0x0003b40c01007387 */ /* 0x000fe80000100800 */
[----:B------:R-:W-:Y:S04]  /*cb50*/  STL [R1+0x3bc], R16 ;  /* 0x0003bc1001007387 */ /* 0x000fe80000100800 */
[----:B------:R1:W-:Y:S02]  /*cb60*/  STL [R1+0x3b0], R2 ;  /* 0x0003b00201007387 */ /* 0x0003e40000100800 */
[----:B-1----:R-:W-:-:S05]  /*cb70*/  IMAD.MOV.U32 R2, RZ, RZ, R17 ;  /* 0x000000ffff027224 */ /* 0x002fca00078e0011 */
[----:B------:R1:W-:Y:S04]  /*cb80*/  STL [R1+0x3b8], R2 ;  /* 0x0003b80201007387 */ /* 0x0003e80000100800 */
[----:B------:R1:W-:Y:S02]  /*cb90*/  STL [R1+0x3c4], R104 ;  /* 0x0003c46801007387 */ /* 0x0003e40000100800 */
[----:B-1----:R-:W-:-:S05]  /*cba0*/  MOV R2, R105 ;  /* 0x0000006900027202 */ /* 0x002fca0000000f00 */
[----:B------:R1:W-:Y:S01]  /*cbb0*/  STL [R1+0x3c0], R2 ;  /* 0x0003c00201007387 */ /* 0x0003e20000100800 */
[----:B------:R-:W-:Y:S02]  /*cbc0*/  IMAD.MOV.U32 R148, RZ, RZ, R150 ;  /* 0x000000ffff947224 */ /* 0x000fe400078e0096 */
[----:B------:R-:W-:Y:S01]  /*cbd0*/  IMAD.MOV.U32 R149, RZ, RZ, R151 ;  /* 0x000000ffff957224 */ /* 0x000fe200078e0097 */
[----:B------:R-:W-:Y:S01]  /*cbe0*/  STL [R1+0x3cc], R166 ;  /* 0x0003cca601007387 */ /* 0x000fe20000100800 */
[----:B------:R-:W-:Y:S02]  /*cbf0*/  IMAD.MOV.U32 R104, RZ, RZ, R106 ;  /* 0x000000ffff687224 */ /* 0x000fe400078e006a */
[----:B-1----:R-:W-:Y:S02]  /*cc00*/  IMAD.MOV.U32 R2, RZ, RZ, R167 ;  /* 0x000000ffff027224 */ /* 0x002fe400078e00a7 */
[----:B------:R-:W-:Y:S02]  /*cc10*/  IMAD.MOV.U32 R105, RZ, RZ, R107 ;  /* 0x000000ffff697224 */ /* 0x000fe400078e006b */
[----:B------:R-:W-:Y:S01]  /*cc20*/  IMAD.MOV.U32 R150, RZ, RZ, R14 ;  /* 0x000000ffff967224 */ /* 0x000fe200078e000e */
[----:B------:R1:W-:Y:S01]  /*cc30*/  STL [R1+0x3c8], R2 ;  /* 0x0003c80201007387 */ /* 0x0003e20000100800 */
[----:B------:R-:W-:-:S02]  /*cc40*/  IMAD.MOV.U32 R151, RZ, RZ, R15 ;  /* 0x000000ffff977224 */ /* 0x000fc400078e000f */
[----:B------:R-:W-:Y:S02]  /*cc50*/  IMAD.MOV.U32 R106, RZ, RZ, R122 ;  /* 0x000000ffff6a7224 */ /* 0x000fe400078e007a */
[----:B------:R-:W-:Y:S01]  /*cc60*/  IMAD.MOV.U32 R107, RZ, RZ, R123 ;  /* 0x000000ffff6b7224 */ /* 0x000fe200078e007b */
[----:B------:R-:W-:Y:S01]  /*cc70*/  MOV R17, R121 ;  /* 0x0000007900117202 */ /* 0x000fe20000000f00 */
[----:B------:R-:W-:Y:S02]  /*cc80*/  IMAD.MOV.U32 R14, RZ, RZ, R20 ;  /* 0x000000ffff0e7224 */ /* 0x000fe400078e0014 */
[----:B------:R-:W-:Y:S02]  /*cc90*/  IMAD.MOV.U32 R15, RZ, RZ, R21 ;  /* 0x000000ffff0f7224 */ /* 0x000fe400078e0015 */
[----:B------:R-:W-:Y:S01]  /*cca0*/  IMAD.MOV.U32 R16, RZ, RZ, R120 ;  /* 0x000000ffff107224 */ /* 0x000fe200078e0078 */
[----:B------:R-:W-:Y:S01]  /*ccb0*/  MOV R12, R18 ;  /* 0x00000012000c7202 */ /* 0x000fe20000000f00 */
[----:B------:R-:W-:-:S02]  /*ccc0*/  IMAD.MOV.U32 R13, RZ, RZ, R19 ;  /* 0x000000ffff0d7224 */ /* 0x000fc400078e0013 */
[----:B---3--:R-:W-:Y:S01]  /*ccd0*/  IMAD.MOV.U32 R120, RZ, RZ, R136 ;  /* 0x000000ffff787224 */ /* 0x008fe200078e0088 */
[----:B------:R-:W-:Y:S01]  /*cce0*/  MOV R121, R137 ;  /* 0x0000008900797202 */ /* 0x000fe20000000f00 */
[----:B-----5:R-:W-:Y:S01]  /*ccf0*/  IMAD.MOV.U32 R122, RZ, RZ, R164 ;  /* 0x000000ffff7a7224 */ /* 0x020fe200078e00a4 */
[----:B------:R-:W-:Y:S01]  /*cd00*/  MOV R123, R165 ;  /* 0x000000a5007b7202 */ /* 0x000fe20000000f00 */
[----:B----4-:R-:W-:Y:S02]  /*cd10*/  IMAD.MOV.U32 R18, RZ, RZ, R138 ;  /* 0x000000ffff127224 */ /* 0x010fe400078e008a */
[----:B------:R-:W-:Y:S02]  /*cd20*/  IMAD.MOV.U32 R136, RZ, RZ, R24 ;  /* 0x000000ffff887224 */ /* 0x000fe400078e0018 */
[----:B------:R-:W-:Y:S02]  /*cd30*/  IMAD.MOV.U32 R137, RZ, RZ, R25 ;  /* 0x000000ffff897224 */ /* 0x000fe400078e0019 */
[----:B------:R-:W-:Y:S01]  /*cd40*/  IMAD.MOV.U32 R19, RZ, RZ, R139 ;  /* 0x000000ffff137224 */ /* 0x000fe200078e008b */
[----:B------:R-:W-:Y:S01]  /*cd50*/  MOV R20, R26 ;  /* 0x0000001a00147202 */ /* 0x000fe20000000f00 */
[----:B------:R-:W-:Y:S01]  /*cd60*/  IMAD.MOV.U32 R21, RZ, RZ, R27 ;  /* 0x000000ffff157224 */ /* 0x000fe200078e001b */
[----:B--2---:R2:W-:Y:S01]  /*cd70*/  STL [R1+0x3d4], R30 ;  /* 0x0003d41e01007387 */ /* 0x0045e20000100800 */
[----:B-1----:R-:W-:-:S03]  /*cd80*/  MOV R2, R31 ;  /* 0x0000001f00027202 */ /* 0x002fc60000000f00 */
[----:B------:R-:W3:Y:S04]  /*cd90*/  LDL.LU.64 R164, [R1+0x5d0] ;  /* 0x0005d00001a47983 */ /* 0x000ee80000300a00 */
[----:B------:R-:W4:Y:S01]  /*cda0*/  LDL.LU.64 R26, [R1+0x5e8] ;  /* 0x0005e800011a7983 */ /* 0x000f220000300a00 */
[----:B------:R-:W-:-:S03]  /*cdb0*/  IMAD.MOV.U32 R138, RZ, RZ, R28 ;  /* 0x000000ffff8a7224 */ /* 0x000fc600078e001c */
[----:B------:R-:W5:Y:S01]  /*cdc0*/  LDL.LU.64 R166, [R1+0x690] ;  /* 0x0006900001a67983 */ /* 0x000f620000300a00 */
[----:B------:R-:W-:-:S03]  /*cdd0*/  IMAD.MOV.U32 R139, RZ, RZ, R29 ;  /* 0x000000ffff8b7224 */ /* 0x000fc600078e001d */
[----:B------:R-:W3:Y:S04]  /*cde0*/  LDL.LU.64 R24, [R1+0x680] ;  /* 0x0006800001187983 */ /* 0x000ee80000300a00 */
[----:B------:R1:W-:Y:S04]  /*cdf0*/  STL [R1+0x3d0], R2 ;  /* 0x0003d00201007387 */ /* 0x0003e80000100800 */
[----:B------:R-:W-:Y:S04]  /*ce00*/  STL [R1+0x3dc], R148 ;  /* 0x0003dc9401007387 */ /* 0x000fe80000100800 */
[----:B------:R-:W3:Y:S04]  /*ce10*/  LDL.LU.64 R28, [R1+0x678] ;  /* 0x00067800011c7983 */ /* 0x000ee80000300a00 */
[----:B--2---:R-:W2:Y:S01]  /*ce20*/  LDL.LU.64 R30, [R1+0x5c8] ;  /* 0x0005c800011e7983 */ /* 0x004ea20000300a00 */
[----:B-1----:R-:W-:-:S03]  /*ce30*/  IMAD.MOV.U32 R2, RZ, RZ, R149 ;  /* 0x000000ffff027224 */ /* 0x002fc600078e0095 */
[----:B------:R-:W-:Y:S04]  /*ce40*/  STL [R1+0x3e4], R150 ;  /* 0x0003e49601007387 */ /* 0x000fe80000100800 */
[----:B------:R1:W-:Y:S02]  /*ce50*/  STL [R1+0x3d8], R2 ;  /* 0x0003d80201007387 */ /* 0x0003e40000100800 */
[----:B-1----:R-:W-:-:S05]  /*ce60*/  IMAD.MOV.U32 R2, RZ, RZ, R151 ;  /* 0x000000ffff027224 */ /* 0x002fca00078e0097 */
[----:B------:R1:W-:Y:S04]  /*ce70*/  STL [R1+0x3e0], R2 ;  /* 0x0003e00201007387 */ /* 0x0003e80000100800 */
[----:B------:R-:W-:Y:S01]  /*ce80*/  STL [R1+0x3ec], R12 ;  /* 0x0003ec0c01007387 */ /* 0x000fe20000100800 */
[----:B-1----:R-:W-:-:S05]  /*ce90*/  IMAD.MOV.U32 R2, RZ, RZ, R13 ;  /* 0x000000ffff027224 */ /* 0x002fca00078e000d */
[----:B------:R1:W-:Y:S04]  /*cea0*/  STL [R1+0x3e8], R2 ;  /* 0x0003e80201007387 */ /* 0x0003e80000100800 */
[----:B------:R-:W-:Y:S01]  /*ceb0*/  STL [R1+0x3f4], R14 ;  /* 0x0003f40e01007387 */ /* 0x000fe20000100800 */
[----:B-1----:R-:W-:-:S05]  /*cec0*/  MOV R2, R15 ;  /* 0x0000000f00027202 */ /* 0x002fca0000000f00 */
[----:B------:R1:W-:Y:S04]  /*ced0*/  STL [R1+0x3f0], R2 ;  /* 0x0003f00201007387 */ /* 0x0003e80000100800 */
[----:B------:R-:W-:Y:S01]  /*cee0*/  STL [R1+0x3fc], R16 ;  /* 0x0003fc1001007387 */ /* 0x000fe20000100800 */
[----:B-1----:R-:W-:-:S05]  /*cef0*/  IMAD.MOV.U32 R2, RZ, RZ, R17 ;  /* 0x000000ffff027224 */ /* 0x002fca00078e0011 */
[----:B------:R1:W-:Y:S04]  /*cf00*/  STL [R1+0x3f8], R2 ;  /* 0x0003f80201007387 */ /* 0x0003e80000100800 */
[----:B------:R-:W-:Y:S01]  /*cf10*/  STL [R1+0x404], R18 ;  /* 0x0004041201007387 */ /* 0x000fe20000100800 */
[----:B-1----:R-:W-:-:S05]  /*cf20*/  IMAD.MOV.U32 R2, RZ, RZ, R19 ;  /* 0x000000ffff027224 */ /* 0x002fca00078e0013 */
[----:B------:R1:W-:Y:S04]  /*cf30*/  STL [R1+0x400], R2 ;  /* 0x0004000201007387 */ /* 0x0003e80000100800 */
[----:B------:R-:W-:Y:S01]  /*cf40*/  STL [R1+0x40c], R20 ;  /* 0x00040c1401007387 */ /* 0x000fe20000100800 */
[----:B-1----:R-:W-:-:S05]  /*cf50*/  IMAD.MOV.U32 R2, RZ, RZ, R21 ;  /* 0x000000ffff027224 */ /* 0x002fca00078e0015 */
[----:B------:R4:W-:Y:S02]  /*cf60*/  STL [R1+0x408], R2 ;  /* 0x0004080201007387 */ /* 0x0009e40000100800 */
[----:B----4-:R-:W-:Y:S02]  /*cf70*/  MOV R2, R27 ;  /* 0x0000001b00027202 */ /* 0x010fe40000000f00 */
[----:B------:R3:W-:Y:S04]  /*cf80*/  STL [R1+0x414], R26 ;  /* 0x0004141a01007387 */ /* 0x0007e80000100800 */
[----:B------:R1:W-:Y:S01]  /*cf90*/  STL [R1+0x410], R2 ;  /* 0x0004100201007387 */ /* 0x0003e20000100800 */
[----:B---3--:R-:W-:Y:S02]  /*cfa0*/  IMAD.MOV.U32 R26, RZ, RZ, R28 ;  /* 0x000000ffff1a7224 */ /* 0x008fe400078e001c */
[----:B------:R-:W-:Y:S01]  /*cfb0*/  IMAD.MOV.U32 R27, RZ, RZ, R29 ;  /* 0x000000ffff1b7224 */ /* 0x000fe200078e001d */
[----:B--2---:R2:W-:Y:S04]  /*cfc0*/  STL [R1+0x41c], R30 ;  /* 0x00041c1e01007387 */ /* 0x0045e80000100800 */
[----:B------:R-:W3:Y:S01]  /*cfd0*/  LDL.LU.64 R28, [R1+0x668] ;  /* 0x00066800011c7983 */ /* 0x000ee20000300a00 */
[----:B-1----:R-:W-:-:S03]  /*cfe0*/  IMAD.MOV.U32 R2, RZ, RZ, R31 ;  /* 0x000000ffff027224 */ /* 0x002fc600078e001f */
[----:B--2---:R-:W2:Y:S04]  /*cff0*/  LDL.LU.64 R30, [R1+0x658] ;  /* 0x00065800011e7983 */ /* 0x004ea80000300a00 */
[----:B------:R1:W-:Y:S04]  /*d000*/  STL [R1+0x418], R2 ;  /* 0x0004180201007387 */ /* 0x0003e80000100800 */
[----:B------:R-:W-:Y:S01]  /*d010*/  STL [R1+0x424], R22 ;  /* 0x0004241601007387 */ /* 0x000fe20000100800 */
[----:B-1----:R-:W-:-:S03]  /*d020*/  MOV R2, R23 ;  /* 0x0000001700027202 */ /* 0x002fc60000000f00 */
        /* <DEDUP_REMOVED lines=26> */
[----:B-----5:R-:W-:Y:S01]  /*d1d0*/  STL [R1+0x474], R166 ;  /* 0x000474a601007387 */ /* 0x020fe20000100800 */
[----:B-1----:R-:W-:-:S05]  /*d1e0*/  IMAD.MOV.U32 R2, RZ, RZ, R165 ;  /* 0x000000ffff027224 */ /* 0x002fca00078e00a5 */
[----:B------:R1:W-:Y:S04]  /*d1f0*/  STL [R1+0x468], R2 ;  /* 0x0004680201007387 */ /* 0x0003e80000100800 */
[----:B------:R-:W-:Y:S01]  /*d200*/  STL [R1+0x47c], R24 ;  /* 0x00047c1801007387 */ /* 0x000fe20000100800 */
[----:B-1----:R-:W-:Y:S01]  /*d210*/  IMAD.MOV.U32 R2, RZ, RZ, R167 ;  /* 0x000000ffff027224 */ /* 0x002fe200078e00a7 */
[----:B------:R-:W1:Y:S04]  /*d220*/  S2R R195, SR_TID.X ;  /* 0x0000000000c37919 */ /* 0x000e680000002100 */
[----:B------:R4:W-:Y:S04]  /*d230*/  STL [R1+0x470], R2 ;  /* 0x0004700201007387 */ /* 0x0009e80000100800 */
[----:B------:R-:W-:Y:S01]  /*d240*/  STL [R1+0x484], R26 ;  /* 0x0004841a01007387 */ /* 0x000fe20000100800 */
[----:B----4-:R-:W-:-:S05]  /*d250*/  IMAD.MOV.U32 R2, RZ, RZ, R25 ;  /* 0x000000ffff027224 */ /* 0x010fca00078e0019 */
[----:B------:R4:W-:Y:S02]  /*d260*/  STL [R1+0x478], R2 ;  /* 0x0004780201007387 */ /* 0x0009e40000100800 */
[----:B----4-:R-:W-:Y:S01]  /*d270*/  MOV R2, R27 ;  /* 0x0000001b00027202 */ /* 0x010fe20000000f00 */
[----:B------:R-:W-:Y:S01]  /*d280*/  IMAD.MOV.U32 R3, RZ, RZ, R43 ;  /* 0x000000ffff037224 */ /* 0x000fe200078e002b */
[----:B------:R-:W-:Y:S01]  /*d290*/  SHF.R.S32.HI R23, RZ, 0x1f, R192 ;  /* 0x0000001fff177819 */ /* 0x000fe200000114c0 */
[C---:B-1----:R-:W-:Y:S01]  /*d2a0*/  IMAD.SHL.U32 R6, R195.reuse, 0x2, RZ ;  /* 0x00000002c3067824 */ /* 0x042fe200078e00ff */
[----:B------:R-:W-:Y:S02]  /*d2b0*/  LOP3.LUT R8, R195, 0x3, RZ, 0xc0, !PT ;  /* 0x00000003c3087812 */ /* 0x000fe400078ec0ff */
[----:B------:R-:W-:Y:S02]  /*d2c0*/  LEA.HI R23, R23, R192, RZ, 0x6 ;  /* 0x000000c017177211 */ /* 0x000fe400078f30ff */
[----:B------:R-:W-:Y:S01]  /*d2d0*/  SHF.R.S32.HI R4, RZ, 0x1f, R5 ;  /* 0x0000001fff047819 */ /* 0x000fe20000011405 */
[----:B------:R-:W-:Y:S01]  /*d2e0*/  IMAD R8, R8, 0x220, RZ ;  /* 0x0000022008087824 */ /* 0x000fe200078e02ff */
[----:B------:R-:W-:Y:S01]  /*d2f0*/  SHF.R.S32.HI R24, RZ, 0x6, R23 ;  /* 0x00000006ff187819 */ /* 0x000fe20000011417 */
[----:B------:R-:W-:Y:S01]  /*d300*/  IMAD.MOV.U32 R201, RZ, RZ, R205 ;  /* 0x000000ffffc97224 */ /* 0x000fe200078e00cd */
[----:B------:R-:W-:Y:S01]  /*d310*/  MOV R203, R217 ;  /* 0x000000d900cb7202 */ /* 0x000fe20000000f00 */
[----:B------:R-:W-:Y:S01]  /*d320*/  IMAD.MOV.U32 R202, RZ, RZ, R204 ;  /* 0x000000ffffca7224 */ /* 0x000fe200078e00cc */
[----:B------:R-:W-:Y:S01]  /*d330*/  MOV R217, R221 ;  /* 0x000000dd00d97202 */ /* 0x000fe20000000f00 */
[----:B------:R-:W-:Y:S01]  /*d340*/  IMAD.MOV.U32 R205, RZ, RZ, R207 ;  /* 0x000000ffffcd7224 */ /* 0x000fe200078e00cf */
[C---:B------:R-:W-:Y:S01]  /*d350*/  SHF.L.U64.HI R4, R5.reuse, 0x2, R4 ;  /* 0x0000000205047819 */ /* 0x040fe20000010204 */
[----:B------:R-:W-:Y:S01]  /*d360*/  IMAD.MOV.U32 R221, RZ, RZ, R223 ;  /* 0x000000ffffdd7224 */ /* 0x000fe200078e00df */
[----:B------:R-:W-:Y:S01]  /*d370*/  MOV R196, R35 ;  /* 0x0000002300c47202 */ /* 0x000fe20000000f00 */
        /* <DEDUP_REMOVED lines=11> */
[----:B------:R-:W-:Y:S01]  /*d430*/  SHF.L.U32 R5, R5, 0x2, RZ ;  /* 0x0000000205057819 */ /* 0x000fe200000006ff */
[----:B------:R-:W-:Y:S01]  /*d440*/  IMAD.MOV.U32 R210, RZ, RZ, R162 ;  /* 0x000000ffffd27224 */ /* 0x000fe200078e00a2 */
[----:B------:R-:W-:Y:S01]  /*d450*/  CS2R R68, SRZ ;  /* 0x0000000000447805 */ /* 0x000fe2000001ff00 */
        /* <DEDUP_REMOVED lines=22> */
[----:B------:R-:W-:Y:S01]  /*d5c0*/  IMAD.MOV.U32 R192, RZ, RZ, RZ ;  /* 0x000000ffffc07224 */ /* 0x000fe200078e00ff */
[----:B------:R-:W-:-:S02]  /*d5d0*/  CS2R R172, SRZ ;  /* 0x0000000000ac7805 */ /* 0x000fc4000001ff00 */
[----:B------:R-:W-:Y:S02]  /*d5e0*/  CS2R R174, SRZ ;  /* 0x0000000000ae7805 */ /* 0x000fe4000001ff00 */
[----:B------:R-:W-:Y:S02]  /*d5f0*/  CS2R R92, SRZ ;  /* 0x00000000005c7805 */ /* 0x000fe4000001ff00 */
[----:B------:R-:W-:Y:S02]  /*d600*/  CS2R R94, SRZ ;  /* 0x00000000005e7805 */ /* 0x000fe4000001ff00 */
[----:B------:R-:W-:Y:S02]  /*d610*/  CS2R R72, SRZ ;  /* 0x0000000000487805 */ /* 0x000fe4000001ff00 */
[----:B------:R-:W-:Y:S02]  /*d620*/  CS2R R74, SRZ ;  /* 0x00000000004a7805 */ /* 0x000fe4000001ff00 */
[----:B------:R-:W-:Y:S01]  /*d630*/  CS2R R96, SRZ ;  /* 0x0000000000607805 */ /* 0x000fe2000001ff00 */
[----:B---3--:R-:W-:Y:S04]  /*d640*/  STL [R1+0x48c], R28 ;  /* 0x00048c1c01007387 */ /* 0x008fe80000100800 */
[----:B------:R1:W-:Y:S04]  /*d650*/  STL [R1+0x480], R2 ;  /* 0x0004800201007387 */ /* 0x0003e80000100800 */
[----:B--2---:R-:W-:Y:S01]  /*d660*/  STL [R1+0x494], R30 ;  /* 0x0004941e01007387 */ /* 0x004fe20000100800 */
        /* <DEDUP_REMOVED lines=8> */
[----:B------:R2:W-:Y:S01]  /*d6f0*/  STL [R1+0x4a0], R3 ;  /* 0x0004a00301007387 */ /* 0x0005e20000100800 */
[----:B-1----:R-:W-:-:S05]  /*d700*/  LOP3.LUT R2, R195, 0x7, RZ, 0xc0, !PT ;  /* 0x00000007c3027812 */ /* 0x002fca00078ec0ff */
[----:B------:R-:W-:Y:S01]  /*d710*/  IMAD R2, R2, 0x110, RZ ;  /* 0x0000011002027824 */ /* 0x000fe200078e02ff */
[----:B--2---:R-:W-:Y:S01]  /*d720*/  LOP3.LUT R3, R6, 0x40, RZ, 0xc0, !PT ;  /* 0x0000004006037812 */ /* 0x004fe200078ec0ff */
[----:B------:R-:W-:Y:S03]  /*d730*/  STL [R1+0x4ac], R156 ;  /* 0x0004ac9c01007387 */ /* 0x000fe60000100800 */
[----:B------:R-:W-:Y:S02]  /*d740*/  LOP3.LUT R6, R2, 0x30, R6, 0x78, !PT ;  /* 0x0000003002067812 */ /* 0x000fe400078e7806 */
[----:B------:R-:W-:Y:S02]  /*d750*/  LOP3.LUT R3, R3, 0x1c, R195, 0xf8, !PT ;  /* 0x0000001c03037812 */ /* 0x000fe400078ef8c3 */
[----:B------:R-:W-:Y:S01]  /*d760*/  SHF.R.S32.HI R2, RZ, 0x1f, R0 ;  /* 0x0000001fff027819 */ /* 0x000fe20000011400 */
[----:B------:R-:W-:Y:S01]  /*d770*/  STL [R1+0x4a8], R157 ;  /* 0x0004a89d01007387 */ /* 0x000fe20000100800 */
[----:B------:R-:W-:-:S02]  /*d780*/  LOP3.LUT R3, R8, R3, RZ, 0x3c, !PT ;  /* 0x0000000308037212 */ /* 0x000fc400078e3cff */
[----:B------:R-:W-:Y:S02]  /*d790*/  CS2R R98, SRZ ;  /* 0x0000000000627805 */ /* 0x000fe4000001ff00 */
[C---:B------:R-:W-:Y:S01]  /*d7a0*/  SHF.L.U64.HI R2, R0.reuse, 0x2, R2 ;  /* 0x0000000200027819 */ /* 0x040fe20000010202 */
[----:B------:R1:W-:Y:S01]  /*d7b0*/  STL [R1+0x520], R24 ;  /* 0x0005201801007387 */ /* 0x0003e20000100800 */
[----:B------:R-:W-:Y:S01]  /*d7c0*/  IMAD.SHL.U32 R0, R0, 0x4, RZ ;  /* 0x0000000400007824 */ /* 0x000fe200078e00ff */
        /* <DEDUP_REMOVED lines=43> */
[----:B------:R-:W-:Y:S01]  /*da80*/  CS2R R42, SRZ ;  /* 0x00000000002a7805 */ /* 0x000fe2000001ff00 */
[----:B------:R-:W-:Y:S01]  /*da90*/  UMOV UR5, 0x1 ;  /* 0x0000000100057882 */ /* 0x000fe20000000000 */
[----:B------:R-:W-:-:S05]  /*daa0*/  UMOV UR6, 0xffffffff ;  /* 0xffffffff00067882 */ /* 0x000fca0000000000 */
.L_x_1:
[----:B------:R-:W-:-:S04]  /*dab0*/  DEPBAR.LE SB0, 0x2 ;  /* 0x000080800000791a */ /* 0x000fc80000000000 */
[----:B------:R-:W-:Y:S01]  /*dac0*/  UIADD3 UR6, UPT, UPT, UR6, 0x1, URZ ;  /* 0x0000000106067890 */ /* 0x000fe2000fffe0ff */
[----:B------:R-:W-:-:S03]  /*dad0*/  LOP3.LUT R195, R3, 0x20, RZ, 0x3c, !PT ;  /* 0x0000002003c37812 */ /* 0x000fc600078e3cff */
[----:B------:R-:W-:-:S04]  /*dae0*/  UISETP.GT.AND UP0, UPT, UR6, 0x1, UPT ;  /* 0x000000010600788c */ /* 0x000fc8000bf04270 */
[----:B------:R-:W-:-:S04]  /*daf0*/  USEL UR6, UR6, URZ, !UP0 ;  /* 0x000000ff06067287 */ /* 0x000fc8000c000000 */
[----:B------:R-:W-:Y:S01]  /*db00*/  ULEA UR7, UR6, UR4, 0xf ;  /* 0x0000000406077291 */ /* 0x000fe2000f8e78ff */
[----:B------:R-:W-:Y:S01]  /*db10*/  BAR.SYNC.DEFER_BLOCKING 0x0 ;  /* 0x0000000000007b1d */ /* 0x000fe20000010000 */
[----:B------:R-:W-:-:S07]  /*db20*/  ULEA UR10, UR6, UR4, 0xe ;  /* 0x00000004060a7291 */ /* 0x000fce000f8e70ff */
[----:B------:R-:W-:Y:S04]  /*db30*/  LDS R156, [R3+UR7] ;  /* 0x00000007039c7984 */ /* 0x000fe80008000800 */
[----:B------:R-:W-:Y:S04]  /*db40*/  LDS R158, [R3+UR7+0x800] ;  /* 0x00080007039e7984 */ /* 0x000fe80008000800 */
[----:B------:R-:W-:Y:S04]  /*db50*/  LDS R157, [R195+UR7] ;  /* 0x00000007c39d7984 */ /* 0x000fe80008000800 */
[----:B------:R-:W-:Y:S04]  /*db60*/  LDS R159, [R195+UR7+0x800] ;  /* 0x00080007c39f7984 */ /* 0x000fe80008000800 */
[----:B------:R-:W1:Y:S04]  /*db70*/  LDSM.16.M88.4 R36, [R6+UR10+0x10000] ;  /* 0x0100000a0624783b */ /* 0x000e680008000200 */
[----:B------:R-:W2:Y:S04]  /*db80*/  LDSM.16.M88.4 R32, [R6+UR10+0x10800] ;  /* 0x0108000a0620783b */ /* 0x000ea80008000200 */
[----:B------:R-:W3:Y:S04]  /*db90*/  LDSM.16.M88.4 R152, [R6+UR10+0x11000] ;  /* 0x0110000a0698783b */ /* 0x000ee80008000200 */
[----:B------:R-:W4:Y:S04]  /*dba0*/  LDSM.16.M88.4 R64, [R6+UR10+0x11800] ;  /* 0x0118000a0640783b */ /* 0x000f280008000200 */
[----:B------:R-:W5:Y:S04]  /*dbb0*/  LDSM.16.M88.4 R60, [R6+UR10+0x12000] ;  /* 0x0120000a063c783b */ /* 0x000f680008000200 */
[----:B------:R-:W4:Y:S04]  /*dbc0*/  LDSM.16.M88.4 R56, [R6+UR10+0x12800] ;  /* 0x0128000a0638783b */ /* 0x000f280008000200 */
[----:B------:R-:W4:Y:S04]  /*dbd0*/  LDSM.16.M88.4 R52, [R6+UR10+0x13000] ;  /* 0x0130000a0634783b */ /* 0x000f280008000200 */
[----:B------:R-:W5:Y:S04]  /*dbe0*/  LDSM.16.M88.4 R44, [R6+UR10+0x13800] ;  /* 0x0138000a062c783b */ /* 0x000f680008000200 */
[----:B------:R-:W-:Y:S04]  /*dbf0*/  LDS R176, [R3+UR7+0x1080] ;  /* 0x0010800703b07984 */ /* 0x000fe80008000800 */
[----:B------:R-:W-:Y:S01]  /*dc00*/  LDS R178, [R3+UR7+0x1880] ;  /* 0x0018800703b27984 */ /* 0x000fe20008000800 */
[C---:B-1----:R-:W-:Y:S03]  /*dc10*/  HMMA.1688.F32.TF32 R68, R156.reuse, R36, R68 ;  /* 0x000000249c44723c */ /* 0x042fe60000081044 */
[----:B------:R-:W-:Y:S04]  /*dc20*/  LDS R177, [R195+UR7+0x1080] ;  /* 0x00108007c3b17984 */ /* 0x000fe80008000800 */
[----:B------:R-:W-:Y:S01]  /*dc30*/  LDS R179, [R195+UR7+0x1880] ;  /* 0x00188007c3b37984 */ /* 0x000fe20008000800 */
[C---:B--2---:R-:W-:Y:S03]  /*dc40*/  HMMA.1688.F32.TF32 R80, R156.reuse, R32, R80 ;  /* 0x000000209c50723c */ /* 0x044fe60000081050 */
[----:B------:R-:W-:Y:S04]  /*dc50*/  LDS R160, [R3+UR7+0x1100] ;  /* 0x0011000703a07984 */ /* 0x000fe80008000800 */
[----:B------:R-:W-:Y:S01]  /*dc60*/  LDS R162, [R3+UR7+0x1900] ;  /* 0x0019000703a27984 */ /* 0x000fe20008000800 */
[C---:B---3--:R-:W-:Y:S03]  /*dc70*/  HMMA.1688.F32.TF32 R108, R156.reuse, R152, R108 ;  /* 0x000000989c6c723c */ /* 0x048fe6000008106c */
[----:B------:R-:W-:Y:S04]  /*dc80*/  LDS R161, [R195+UR7+0x1100] ;  /* 0x00110007c3a17984 */ /* 0x000fe80008000800 */
[----:B------:R-:W-:Y:S01]  /*dc90*/  LDS R163, [R195+UR7+0x1900] ;  /* 0x00190007c3a37984 */ /* 0x000fe20008000800 */
[C---:B----4-:R-:W-:Y:S03]  /*dca0*/  HMMA.1688.F32.TF32 R124, R156.reuse, R64, R124 ;  /* 0x000000409c7c723c */ /* 0x050fe6000008107c */
[----:B------:R-:W-:Y:S04]  /*dcb0*/  LDS R180, [R3+UR7+0x1000] ;  /* 0x0010000703b47984 */ /* 0x000fe80008000800 */
[----:B------:R-:W-:Y:S01]  /*dcc0*/  LDS R182, [R3+UR7+0x1800] ;  /* 0x0018000703b67984 */ /* 0x000fe20008000800 */
[C---:B-----5:R-:W-:Y:S03]  /*dcd0*/  HMMA.1688.F32.TF32 R140, R156.reuse, R60, R140 ;  /* 0x0000003c9c8c723c */ /* 0x060fe6000008108c */
[----:B------:R-:W-:Y:S04]  /*dce0*/  LDS R181, [R195+UR7+0x1000] ;  /* 0x00100007c3b57984 */ /* 0x000fe80008000800 */
[----:B------:R-:W1:Y:S01]  /*dcf0*/  LDS R183, [R195+UR7+0x1800] ;  /* 0x00180007c3b77984 */ /* 0x000e620008000800 */
[C---:B------:R-:W-:Y:S08]  /*dd00*/  HMMA.1688.F32.TF32 R168, R156.reuse, R56, R168 ;  /* 0x000000389ca8723c */ /* 0x040ff000000810a8 */
[C---:B------:R-:W-:Y:S08]  /*dd10*/  HMMA.1688.F32.TF32 R172, R156.reuse, R52, R172 ;  /* 0x000000349cac723c */ /* 0x040ff000000810ac */
[----:B------:R-:W-:Y:S01]  /*dd20*/  HMMA.1688.F32.TF32 R92, R156, R44, R92 ;  /* 0x0000002c9c5c723c */ /* 0x000fe2000008105c */
[----:B------:R-:W-:Y:S04]  /*dd30*/  LDS R156, [R3+UR7+0x80] ;  /* 0x00008007039c7984 */ /* 0x000fe80008000800 */
[----:B------:R-:W-:Y:S04]  /*dd40*/  LDS R158, [R3+UR7+0x880] ;  /* 0x00088007039e7984 */ /* 0x000fe80008000800 */
[----:B------:R-:W-:Y:S04]  /*dd50*/  LDS R157, [R195+UR7+0x80] ;  /* 0x00008007c39d7984 */ /* 0x000fe80008000800 */
[----:B------:R-:W2:Y:S01]  /*dd60*/  LDS R159, [R195+UR7+0x880] ;  /* 0x00088007c39f7984 */ /* 0x000ea20008000800 */
[C---:B-1----:R-:W-:Y:S08]  /*dd70*/  HMMA.1688.F32.TF32 R68, R180.reuse, R38, R68 ;  /* 0x00000026b444723c */ /* 0x042ff00000081044 */
[C---:B------:R-:W-:Y:S08]  /*dd80*/  HMMA.1688.F32.TF32 R80, R180.reuse, R34, R80 ;  /* 0x00000022b450723c */ /* 0x040ff00000081050 */
[C---:B------:R-:W-:Y:S08]  /*dd90*/  HMMA.1688.F32.TF32 R108, R180.reuse, R154, R108 ;  /* 0x0000009ab46c723c */ /* 0x040ff0000008106c */
[----:B------:R-:W-:Y:S08]  /*dda0*/  HMMA.1688.F32.TF32 R124, R180, R66, R124 ;  /* 0x00000042b47c723c */ /* 0x000ff0000008107c */
[C---:B--2---:R-:W-:Y:S08]  /*ddb0*/  HMMA.1688.F32.TF32 R72, R156.reuse, R36, R72 ;  /* 0x000000249c48723c */ /* 0x044ff00000081048 */
[C---:B------:R-:W-:Y:S08]  /*ddc0*/  HMMA.1688.F32.TF32 R96, R156.reuse, R32, R96 ;  /* 0x000000209c60723c */ /* 0x040ff00000081060 */
[C---:B------:R-:W-:Y:S08]  /*ddd0*/  HMMA.1688.F32.TF32 R112, R156.reuse, R152, R112 ;  /* 0x000000989c70723c */ /* 0x040ff00000081070 */
[C---:B------:R-:W-:Y:S08]  /*dde0*/  HMMA.1688.F32.TF32 R128, R156.reuse, R64, R128 ;  /* 0x000000409c80723c */ /* 0x040ff00000081080 */
[C---:B------:R-:W-:Y:S08]  /*ddf0*/  HMMA.1688.F32.TF32 R144, R156.reuse, R60, R144 ;  /* 0x0000003c9c90723c */ /* 0x040ff00000081090 */
[C---:B------:R-:W-:Y:S08]  /*de00*/  HMMA.1688.F32.TF32 R88, R156.reuse, R56, R88 ;  /* 0x000000389c58723c */ /* 0x040ff00000081058 */
[C---:B------:R-:W-:Y:S08]  /*de10*/  HMMA.1688.F32.TF32 R84, R156.reuse, R52, R84 ;  /* 0x000000349c54723c */ /* 0x040ff00000081054 */
[----:B------:R-:W-:Y:S01]  /*de20*/  HMMA.1688.F32.TF32 R8, R156, R44, R8 ;  /* 0x0000002c9c08723c */ /* 0x000fe20000081008 */
[----:B------:R-:W-:Y:S04]  /*de30*/  LDS R156, [R3+UR7+0x100] ;  /* 0x00010007039c7984 */ /* 0x000fe80008000800 */
[----:B------:R-:W-:Y:S03]  /*de40*/  LDS R158, [R3+UR7+0x900] ;  /* 0x00090007039e7984 */ /* 0x000fe60008000800 */
[C---:B------:R-:W-:Y:S01]  /*de50*/  HMMA.1688.F32.TF32 R72, R176.reuse, R38, R72 ;  /* 0x00000026b048723c */ /* 0x040fe20000081048 */
[----:B------:R-:W-:Y:S04]  /*de60*/  LDS R157, [R195+UR7+0x100] ;  /* 0x00010007c39d7984 */ /* 0x000fe80008000800 */
[----:B------:R-:W1:Y:S03]  /*de70*/  LDS R159, [R195+UR7+0x900] ;  /* 0x00090007c39f7984 */ /* 0x000e660008000800 */
[C---:B------:R-:W-:Y:S08]  /*de80*/  HMMA.1688.F32.TF32 R96, R176.reuse, R34, R96 ;  /* 0x00000022b060723c */ /* 0x040ff00000081060 */
[C---:B------:R-:W-:Y:S08]  /*de90*/  HMMA.1688.F32.TF32 R112, R176.reuse, R154, R112 ;  /* 0x0000009ab070723c */ /* 0x040ff00000081070 */
[C---:B------:R-:W-:Y:S08]  /*dea0*/  HMMA.1688.F32.TF32 R128, R176.reuse, R66, R128 ;  /* 0x00000042b080723c */ /* 0x040ff00000081080 */
[C---:B------:R-:W-:Y:S08]  /*deb0*/  HMMA.1688.F32.TF32 R144, R176.reuse, R62, R144 ;  /* 0x0000003eb090723c */ /* 0x040ff00000081090 */
[----:B------:R-:W-:Y:S08]  /*dec0*/  HMMA.1688.F32.TF32 R88, R176, R58, R88 ;  /* 0x0000003ab058723c */ /* 0x000ff00000081058 */
[C---:B-1----:R-:W-:Y:S08]  /*ded0*/  HMMA.1688.F32.TF32 R76, R156.reuse, R36, R76 ;  /* 0x000000249c4c723c */ /* 0x042ff0000008104c */
        /* <DEDUP_REMOVED lines=12> */
[----:B------:R-:W-:Y:S08]  /*dfa0*/  HMMA.1688.F32.TF32 R8, R176, R46, R8 ;  /* 0x0000002eb008723c */ /* 0x000ff00000081008 */
        /* <DEDUP_REMOVED lines=9> */
[C---:B------:R-:W-:Y:S01]  /*e040*/  HMMA.1688.F32.TF32 R24, R156.reuse, R56, R24 ;  /* 0x000000389c18723c */ /* 0x040fe20000081018 */
[----:B------:R-:W-:Y:S04]  /*e050*/  LDS R56, [R3+UR7+0x2180] ;  /* 0x0021800703387984 */ /* 0x000fe80008000800 */
[----:B------:R-:W-:Y:S03]  /*e060*/  LDS R57, [R195+UR7+0x2180] ;  /* 0x00218007c3397984 */ /* 0x000fe60008000800 */
[----:B------:R-:W-:Y:S01]  /*e070*/  HMMA.1688.F32.TF32 R28, R156, R52, R28 ;  /* 0x000000349c1c723c */ /* 0x000fe2000008101c */
[----:B------:R-:W-:-:S07]  /*e080*/  LOP3.LUT R53, R6, 0x40, RZ, 0x3c, !PT ;  /* 0x0000004006357812 */ /* 0x000fce00078e3cff */
        /* <DEDUP_REMOVED lines=8> */
[----:B------:R-:W-:Y:S08]  /*e110*/  HMMA.1688.F32.TF32 R20, R160, R46, R20 ;  /* 0x0000002ea014723c */ /* 0x000ff00000081014 */
[C---:B------:R-:W-:Y:S08]  /*e120*/  HMMA.1688.F32.TF32 R140, R180.reuse, R62, R140 ;  /* 0x0000003eb48c723c */ /* 0x040ff0000008108c */
[----:B------:R-:W-:Y:S01]  /*e130*/  HMMA.1688.F32.TF32 R188, R180, R58, R168 ;  /* 0x0000003ab4bc723c */ /* 0x000fe200000810a8 */
[----:B------:R-:W-:Y:S04]  /*e140*/  LDS R168, [R3+UR7+0x2000] ;  /* 0x0020000703a87984 */ /* 0x000fe80008000800 */
[----:B------:R-:W-:Y:S03]  /*e150*/  LDS R170, [R3+UR7+0x2800] ;  /* 0x0028000703aa7984 */ /* 0x000fe60008000800 */
[C---:B-1----:R-:W-:Y:S01]  /*e160*/  HMMA.1688.F32.TF32 R176, R156.reuse, R38, R48 ;  /* 0x000000269cb0723c */ /* 0x042fe20000081030 */
[----:B------:R-:W-:Y:S04]  /*e170*/  LDS R169, [R195+UR7+0x2000] ;  /* 0x00200007c3a97984 */ /* 0x000fe80008000800 */
[----:B------:R-:W-:Y:S03]  /*e180*/  LDS R171, [R195+UR7+0x2800] ;  /* 0x00280007c3ab7984 */ /* 0x000fe60008000800 */
[----:B------:R-:W-:Y:S01]  /*e190*/  HMMA.1688.F32.TF32 R160, R156, R34, R104 ;  /* 0x000000229ca0723c */ /* 0x000fe20000081068 */
[----:B------:R-:W1:Y:S07]  /*e1a0*/  LDSM.16.M88.4 R104, [R53+UR10+0x10800] ;  /* 0x0108000a3568783b */ /* 0x000e6e0008000200 */
[----:B------:R-:W-:Y:S08]  /*e1b0*/  HMMA.1688.F32.TF32 R184, R180, R54, R172 ;  /* 0x00000036b4b8723c */ /* 0x000ff000000810ac */
[C---:B------:R-:W-:Y:S01]  /*e1c0*/  HMMA.1688.F32.TF32 R36, R156.reuse, R66, R136 ;  /* 0x000000429c24723c */ /* 0x040fe20000081088 */
[----:B------:R-:W-:Y:S04]  /*e1d0*/  LDS R136, [R3+UR7+0x2100] ;  /* 0x0021000703887984 */ /* 0x000fe80008000800 */
[----:B------:R-:W-:Y:S03]  /*e1e0*/  LDS R138, [R3+UR7+0x2900] ;  /* 0x00290007038a7984 */ /* 0x000fe60008000800 */
[----:B------:R-:W-:Y:S01]  /*e1f0*/  HMMA.1688.F32.TF32 R32, R156, R62, R164 ;  /* 0x0000003e9c20723c */ /* 0x000fe200000810a4 */
[----:B------:R-:W-:Y:S04]  /*e200*/  LDS R137, [R195+UR7+0x2100] ;  /* 0x00210007c3897984 */ /* 0x000fe80008000800 */
[----:B------:R-:W-:Y:S03]  /*e210*/  LDS R139, [R195+UR7+0x2900] ;  /* 0x00290007c38b7984 */ /* 0x000fe60008000800 */
[----:B------:R-:W-:Y:S01]  /*e220*/  HMMA.1688.F32.TF32 R180, R180, R46, R92 ;  /* 0x0000002eb4b4723c */ /* 0x000fe2000008105c */
[----:B------:R-:W2:Y:S07]  /*e230*/  LDSM.16.M88.4 R92, [R53+UR10+0x10000] ;  /* 0x0100000a355c783b */ /* 0x000eae0008000200 */
[C---:B------:R-:W-:Y:S01]  /*e240*/  HMMA.1688.F32.TF32 R48, R156.reuse, R154, R120 ;  /* 0x0000009a9c30723c */ /* 0x040fe20000081078 */
[----:B------:R-:W3:Y:S04]  /*e250*/  LDSM.16.M88.4 R120, [R53+UR10+0x11000] ;  /* 0x0110000a3578783b */ /* 0x000ee80008000200 */
[----:B------:R-:W-:Y:S03]  /*e260*/  LDSM.16.M88.4 R152, [R53+UR10+0x11800] ;  /* 0x0118000a3598783b */ /* 0x000fe60008000200 */
[C---:B------:R-:W-:Y:S01]  /*e270*/  HMMA.1688.F32.TF32 R64, R156.reuse, R58, R24 ;  /* 0x0000003a9c40723c */ /* 0x040fe20000081018 */
[----:B------:R-:W-:Y:S04]  /*e280*/  LDS R58, [R3+UR7+0x2980] ;  /* 0x00298007033a7984 */ /* 0x000fe80008000800 */
[----:B------:R-:W4:Y:S03]  /*e290*/  LDS R59, [R195+UR7+0x2980] ;  /* 0x00298007c33b7984 */ /* 0x000f260008000800 */
[C---:B------:R-:W-:Y:S01]  /*e2a0*/  HMMA.1688.F32.TF32 R60, R156.reuse, R54, R28 ;  /* 0x000000369c3c723c */ /* 0x040fe2000008101c */
[----:B------:R-:W-:Y:S07]  /*e2b0*/  LDSM.16.M88.4 R52, [R53+UR10+0x12000] ;  /* 0x0120000a3534783b */ /* 0x000fee0008000200 */
[----:B------:R-:W-:Y:S01]  /*e2c0*/  HMMA.1688.F32.TF32 R40, R156, R46, R40 ;  /* 0x0000002e9c28723c */ /* 0x000fe20000081028 */
[----:B------:R-:W-:Y:S04]  /*e2d0*/  LDS R156, [R3+UR7+0x2080] ;  /* 0x00208007039c7984 */ /* 0x000fe80008000800 */
[----:B------:R-:W-:Y:S03]  /*e2e0*/  LDS R158, [R3+UR7+0x2880] ;  /* 0x00288007039e7984 */ /* 0x000fe60008000800 */
[C---:B-1----:R-:W-:Y:S01]  /*e2f0*/  HMMA.1688.F32.TF32 R80, R168.reuse, R104, R80 ;  /* 0x00000068a850723c */ /* 0x042fe20000081050 */
[----:B------:R-:W-:Y:S04]  /*e300*/  LDS R157, [R195+UR7+0x2080] ;  /* 0x00208007c39d7984 */ /* 0x000fe80008000800 */
[----:B------:R-:W1:Y:S03]  /*e310*/  LDS R159, [R195+UR7+0x2880] ;  /* 0x00288007c39f7984 */ /* 0x000e660008000800 */
[C---:B--2---:R-:W-:Y:S08]  /*e320*/  HMMA.1688.F32.TF32 R68, R168.reuse, R92, R68 ;  /* 0x0000005ca844723c */ /* 0x044ff00000081044 */
[-C--:B---3--:R-:W-:Y:S08]  /*e330*/  HMMA.1688.F32.TF32 R108, R168, R120.reuse, R108 ;  /* 0x00000078a86c723c */ /* 0x088ff0000008106c */
[C---:B----4-:R-:W-:Y:S08]  /*e340*/  HMMA.1688.F32.TF32 R24, R56.reuse, R120, R48 ;  /* 0x000000783818723c */ /* 0x050ff00000081030 */
[C---:B------:R-:W-:Y:S08]  /*e350*/  HMMA.1688.F32.TF32 R28, R56.reuse, R152, R36 ;  /* 0x00000098381c723c */ /* 0x040ff00000081024 */
[----:B------:R-:W-:Y:S08]  /*e360*/  HMMA.1688.F32.TF32 R164, R56, R104, R160 ;  /* 0x0000006838a4723c */ /* 0x000ff000000810a0 */
[----:B-1----:R-:W-:Y:S01]  /*e370*/  HMMA.1688.F32.TF32 R172, R156, R92, R72 ;  /* 0x0000005c9cac723c */ /* 0x002fe20000081048 */
[----:B------:R-:W-:-:S05]  /*e380*/  LOP3.LUT R75, R6, 0x40, RZ, 0x3c, !PT ;  /* 0x00000040064b7812 */ /* 0x000fca00078e3cff */
[----:B------:R-:W1:Y:S02]  /*e390*/  LDSM.16.M88.4 R48, [R75+UR10+0x12800] ;  /* 0x0128000a4b30783b */ /* 0x000e640008000200 */
[C---:B------:R-:W-:Y:S02]  /*e3a0*/  HMMA.1688.F32.TF32 R124, R168.reuse, R152, R124 ;  /* 0x00000098a87c723c */ /* 0x040fe4000008107c */
[----:B------:R-:W2:Y:S04]  /*e3b0*/  LDSM.16.M88.4 R44, [R75+UR10+0x13000] ;  /* 0x0130000a4b2c783b */ /* 0x000ea80008000200 */
[----:B------:R1:W3:Y:S02]  /*e3c0*/  LDSM.16.M88.4 R36, [R75+UR10+0x13800] ;  /* 0x0138000a4b24783b */ /* 0x0002e40008000200 */
[----:B------:R-:W-:Y:S08]  /*e3d0*/  HMMA.1688.F32.TF32 R140, R168, R52, R140 ;  /* 0x00000034a88c723c */ /* 0x000ff0000008108c */
[----:B------:R-:W-:Y:S08]  /*e3e0*/  HMMA.1688.F32.TF32 R76, R136, R92, R76 ;  /* 0x0000005c884c723c */ /* 0x000ff0000008104c */
[-C--:B------:R-:W-:Y:S08]  /*e3f0*/  HMMA.1688.F32.TF32 R96, R156, R104.reuse, R96 ;  /* 0x000000689c60723c */ /* 0x080ff00000081060 */
[----:B------:R-:W-:Y:S08]  /*e400*/  HMMA.1688.F32.TF32 R100, R136, R104, R100 ;  /* 0x000000688864723c */ /* 0x000ff00000081064 */
[C---:B-1----:R-:W-:Y:S08]  /*e410*/  HMMA.1688.F32.TF32 R72, R168.reuse, R48, R188 ;  /* 0x00000030a848723c */ /* 0x042ff000000810bc */
[----:B--2---:R-:W-:Y:S08]  /*e420*/  HMMA.1688.F32.TF32 R160, R168, R44, R184 ;  /* 0x0000002ca8a0723c */ /* 0x004ff000000810b8 */
[-C--:B------:R-:W-:Y:S08]  /*e430*/  HMMA.1688.F32.TF32 R112, R156, R120.reuse, R112 ;  /* 0x000000789c70723c */ /* 0x080ff00000081070 */
[----:B------:R-:W-:Y:S08]  /*e440*/  HMMA.1688.F32.TF32 R116, R136, R120, R116 ;  /* 0x000000788874723c */ /* 0x000ff00000081074 */
[-C--:B------:R-:W-:Y:S08]  /*e450*/  HMMA.1688.F32.TF32 R128, R156, R152.reuse, R128 ;  /* 0x000000989c80723c */ /* 0x080ff00000081080 */
[----:B------:R-:W-:Y:S08]  /*e460*/  HMMA.1688.F32.TF32 R132, R136, R152, R132 ;  /* 0x000000988884723c */ /* 0x000ff00000081084 */
[-C--:B------:R-:W-:Y:S08]  /*e470*/  HMMA.1688.F32.TF32 R144, R156, R52.reuse, R144 ;  /* 0x000000349c90723c */ /* 0x080ff00000081090 */
[----:B------:R-:W-:Y:S08]  /*e480*/  HMMA.1688.F32.TF32 R148, R136, R52, R148 ;  /* 0x000000348894723c */ /* 0x000ff00000081094 */
[----:B---3--:R-:W-:Y:S01]  /*e490*/  HMMA.1688.F32.TF32 R168, R168, R36, R180 ;  /* 0x00000024a8a8723c */ /* 0x008fe200000810b4 */
[----:B------:R-:W-:Y:S04]  /*e4a0*/  LDS R180, [R3+UR7+0x3000] ;  /* 0x0030000703b47984 */ /* 0x000fe80008000800 */
[----:B------:R-:W-:Y:S03]  /*e4b0*/  LDS R182, [R3+UR7+0x3800] ;  /* 0x0038000703b67984 */ /* 0x000fe60008000800 */
[C---:B------:R-:W-:Y:S01]  /*e4c0*/  HMMA.1688.F32.TF32 R88, R156.reuse, R48, R88 ;  /* 0x000000309c58723c */ /* 0x040fe20000081058 */
[----:B------:R-:W-:Y:S04]  /*e4d0*/  LDS R181, [R195+UR7+0x3000] ;  /* 0x00300007c3b57984 */ /* 0x000fe80008000800 */
[----:B------:R-:W1:Y:S03]  /*e4e0*/  LDS R183, [R195+UR7+0x3800] ;  /* 0x00380007c3b77984 */ /* 0x000e660008000800 */
[C---:B------:R-:W-:Y:S08]  /*e4f0*/  HMMA.1688.F32.TF32 R84, R156.reuse, R44, R84 ;  /* 0x0000002c9c54723c */ /* 0x040ff00000081054 */
[----:B------:R-:W-:Y:S01]  /*e500*/  HMMA.1688.F32.TF32 R8, R156, R36, R8 ;  /* 0x000000249c08723c */ /* 0x000fe20000081008 */
[----:B------:R-:W-:Y:S04]  /*e510*/  LDS R156, [R3+UR7+0x3080] ;  /* 0x00308007039c7984 */ /* 0x000fe80008000800 */
[----:B------:R-:W-:Y:S03]  /*e520*/  LDS R158, [R3+UR7+0x3880] ;  /* 0x00388007039e7984 */ /* 0x000fe60008000800 */
[C---:B------:R-:W-:Y:S01]  /*e530*/  HMMA.1688.F32.TF32 R12, R136.reuse, R48, R12 ;  /* 0x00000030880c723c */ /* 0x040fe2000008100c */
[----:B------:R-:W-:Y:S04]  /*e540*/  LDS R157, [R195+UR7+0x3080] ;  /* 0x00308007c39d7984 */ /* 0x000fe80008000800 */
[----:B------:R-:W2:Y:S03]  /*e550*/  LDS R159, [R195+UR7+0x3880] ;  /* 0x00388007c39f7984 */ /* 0x000ea60008000800 */
[C---:B------:R-:W-:Y:S08]  /*e560*/  HMMA.1688.F32.TF32 R16, R136.reuse, R44, R16 ;  /* 0x0000002c8810723c */ /* 0x040ff00000081010 */
[----:B------:R-:W-:Y:S01]  /*e570*/  HMMA.1688.F32.TF32 R20, R136, R36, R20 ;  /* 0x000000248814723c */ /* 0x000fe20000081014 */
[----:B------:R-:W-:Y:S04]  /*e580*/  LDS R136, [R3+UR7+0x3100] ;  /* 0x0031000703887984 */ /* 0x000fe80008000800 */
[----:B------:R-:W-:Y:S03]  /*e590*/  LDS R138, [R3+UR7+0x3900] ;  /* 0x00390007038a7984 */ /* 0x000fe60008000800 */
[C---:B------:R-:W-:Y:S01]  /*e5a0*/  HMMA.1688.F32.TF32 R176, R56.reuse, R92, R176 ;  /* 0x0000005c38b0723c */ /* 0x040fe200000810b0 */
[----:B------:R-:W-:Y:S04]  /*e5b0*/  LDS R137, [R195+UR7+0x3100] ;  /* 0x00310007c3897984 */ /* 0x000fe80008000800 */
[----:B------:R-:W3:Y:S03]  /*e5c0*/  LDS R139, [R195+UR7+0x3900] ;  /* 0x00390007c38b7984 */ /* 0x000ee60008000800 */
[C---:B------:R-:W-:Y:S08]  /*e5d0*/  HMMA.1688.F32.TF32 R32, R56.reuse, R52, R32 ;  /* 0x000000343820723c */ /* 0x040ff00000081020 */
[C---:B------:R-:W-:Y:S08]  /*e5e0*/  HMMA.1688.F32.TF32 R64, R56.reuse, R48, R64 ;  /* 0x000000303840723c */ /* 0x040ff00000081040 */
[C---:B------:R-:W-:Y:S08]  /*e5f0*/  HMMA.1688.F32.TF32 R60, R56.reuse, R44, R60 ;  /* 0x0000002c383c723c */ /* 0x040ff0000008103c */
[----:B------:R-:W-:Y:S01]  /*e600*/  HMMA.1688.F32.TF32 R40, R56, R36, R40 ;  /* 0x000000243828723c */ /* 0x000fe20000081028 */
[----:B------:R-:W-:Y:S04]  /*e610*/  LDS R56, [R3+UR7+0x3180] ;  /* 0x0031800703387984 */ /* 0x000fe80008000800 */
[----:B------:R-:W-:Y:S03]  /*e620*/  LDS R58, [R3+UR7+0x3980] ;  /* 0x00398007033a7984 */ /* 0x000fe60008000800 */
[C---:B-1----:R-:W-:Y:S01]  /*e630*/  HMMA.1688.F32.TF32 R68, R180.reuse, R94, R68 ;  /* 0x0000005eb444723c */ /* 0x042fe20000081044 */
[----:B------:R-:W-:Y:S04]  /*e640*/  LDS R57, [R195+UR7+0x3180] ;  /* 0x00318007c3397984 */ /* 0x000fe80008000800 */
[----:B------:R-:W1:Y:S03]  /*e650*/  LDS R59, [R195+UR7+0x3980] ;  /* 0x00398007c33b7984 */ /* 0x000e660008000800 */
        /* <DEDUP_REMOVED lines=9> */
[C---:B--2---:R-:W-:Y:S01]  /*e6f0*/  HMMA.1688.F32.TF32 R172, R156.reuse, R94, R172 ;  /* 0x0000005e9cac723c */ /* 0x044fe200000810ac */
[----:B------:R-:W-:Y:S04]  /*e700*/  LDS R181, [R195+UR7+0x5000] ;  /* 0x00500007c3b57984 */ /* 0x000fe80008000800 */
[----:B------:R-:W-:Y:S03]  /*e710*/  LDS R183, [R195+UR7+0x5800] ;  /* 0x00580007c3b77984 */ /* 0x000fe60008000800 */
        /* <DEDUP_REMOVED lines=9> */
[C---:B---3--:R-:W-:Y:S01]  /*e7b0*/  HMMA.1688.F32.TF32 R76, R136.reuse, R94, R76 ;  /* 0x0000005e884c723c */ /* 0x048fe2000008104c */
        /* <DEDUP_REMOVED lines=9> */
[----:B------:R-:W-:Y:S07]  /*e850*/  LDSM.16.M88.4 R136, [R6+UR10+0x11880] ;  /* 0x0118800a0688783b */ /* 0x000fee0008000200 */
[C---:B-1----:R-:W-:Y:S01]  /*e860*/  HMMA.1688.F32.TF32 R92, R56.reuse, R94, R176 ;  /* 0x0000005e385c723c */ /* 0x042fe200000810b0 */
[----:B------:R-:W-:Y:S04]  /*e870*/  LDS R176, [R3+UR7+0x5080] ;  /* 0x0050800703b07984 */ /* 0x000fe80008000800 */
[----:B------:R-:W-:Y:S03]  /*e880*/  LDS R178, [R3+UR7+0x5880] ;  /* 0x0058800703b27984 */ /* 0x000fe60008000800 */
[C---:B------:R-:W-:Y:S01]  /*e890*/  HMMA.1688.F32.TF32 R104, R56.reuse, R106, R164 ;  /* 0x0000006a3868723c */ /* 0x040fe200000810a4 */
[----:B------:R-:W-:Y:S04]  /*e8a0*/  LDSM.16.M88.4 R164, [R6+UR10+0x12080] ;  /* 0x0120800a06a4783b */ /* 0x000fe80008000200 */
[----:B------:R-:W-:Y:S03]  /*e8b0*/  LDS R177, [R195+UR7+0x5080] ;  /* 0x00508007c3b17984 */ /* 0x000fe60008000800 */
[C---:B------:R-:W-:Y:S01]  /*e8c0*/  HMMA.1688.F32.TF32 R120, R56.reuse, R122, R24 ;  /* 0x0000007a3878723c */ /* 0x040fe20000081018 */
[----:B------:R-:W-:Y:S04]  /*e8d0*/  LDSM.16.M88.4 R24, [R6+UR10+0x12880] ;  /* 0x0128800a0618783b */ /* 0x000fe80008000200 */
[----:B------:R-:W-:Y:S03]  /*e8e0*/  LDS R179, [R195+UR7+0x5880] ;  /* 0x00588007c3b37984 */ /* 0x000fe60008000800 */
[C---:B------:R-:W-:Y:S01]  /*e8f0*/  HMMA.1688.F32.TF32 R152, R56.reuse, R154, R28 ;  /* 0x0000009a3898723c */ /* 0x040fe2000008101c */
[----:B------:R-:W-:Y:S07]  /*e900*/  LDSM.16.M88.4 R28, [R6+UR10+0x13080] ;  /* 0x0130800a061c783b */ /* 0x000fee0008000200 */
[C---:B------:R-:W-:Y:S01]  /*e910*/  HMMA.1688.F32.TF32 R52, R56.reuse, R54, R32 ;  /* 0x000000363834723c */ /* 0x040fe20000081020 */
[----:B------:R-:W-:Y:S07]  /*e920*/  LDSM.16.M88.4 R32, [R6+UR10+0x13880] ;  /* 0x0138800a0620783b */ /* 0x000fee0008000200 */
[C---:B------:R-:W-:Y:S01]  /*e930*/  HMMA.1688.F32.TF32 R48, R56.reuse, R50, R64 ;  /* 0x000000323830723c */ /* 0x040fe20000081040 */
[----:B------:R-:W-:Y:S07]  /*e940*/  LDSM.16.M88.4 R64, [R6+UR10+0x11080] ;  /* 0x0110800a0640783b */ /* 0x000fee0008000200 */
[C---:B------:R-:W-:Y:S01]  /*e950*/  HMMA.1688.F32.TF32 R44, R56.reuse, R46, R60 ;  /* 0x0000002e382c723c */ /* 0x040fe2000008103c */
[----:B------:R-:W-:Y:S07]  /*e960*/  LDSM.16.M88.4 R60, [R6+UR10+0x10080] ;  /* 0x0100800a063c783b */ /* 0x000fee0008000200 */
[----:B------:R-:W-:Y:S01]  /*e970*/  HMMA.1688.F32.TF32 R36, R56, R38, R40 ;  /* 0x000000263824723c */ /* 0x000fe20000081028 */
[----:B------:R-:W-:Y:S04]  /*e980*/  LDS R40, [R3+UR7+0x4000] ;  /* 0x0040000703287984 */ /* 0x000fe80008000800 */
[----:B------:R-:W-:Y:S04]  /*e990*/  LDS R42, [R3+UR7+0x4800] ;  /* 0x00480007032a7984 */ /* 0x000fe80008000800 */
[----:B------:R-:W-:Y:S04]  /*e9a0*/  LDS R41, [R195+UR7+0x4000] ;  /* 0x00400007c3297984 */ /* 0x000fe80008000800 */
[----:B------:R-:W1:Y:S04]  /*e9b0*/  LDS R43, [R195+UR7+0x4800] ;  /* 0x00480007c32b7984 */ /* 0x000e680008000800 */
[----:B------:R-:W2:Y:S01]  /*e9c0*/  LDSM.16.M88.4 R56, [R6+UR10+0x10880] ;  /* 0x0108800a0638783b */ /* 0x000ea20008000200 */
[C---:B-1----:R-:W-:Y:S08]  /*e9d0*/  HMMA.1688.F32.TF32 R68, R40.reuse, R60, R68 ;  /* 0x0000003c2844723c */ /* 0x042ff00000081044 */
[C---:B--2---:R-:W-:Y:S08]  /*e9e0*/  HMMA.1688.F32.TF32 R80, R40.reuse, R56, R80 ;  /* 0x000000382850723c */ /* 0x044ff00000081050 */
        /* <DEDUP_REMOVED lines=11> */
[----:B------:R-:W-:Y:S01]  /*eaa0*/  HMMA.1688.F32.TF32 R184, R180, R30, R160 ;  /* 0x0000001eb4b8723c */ /* 0x000fe200000810a0 */
[----:B------:R-:W-:-:S07]  /*eab0*/  LOP3.LUT R163, R6, 0x40, RZ, 0x3c, !PT ;  /* 0x0000004006a37812 */ /* 0x000fce00078e3cff */
        /* <DEDUP_REMOVED lines=57> */
[-C--:B------:R-:W-:Y:S01]  /*ee50*/  HMMA.1688.F32.TF32 R76, R156, R62.reuse, R76 ;  /* 0x0000003e9c4c723c */ /* 0x080fe2000008104c */
[----:B------:R-:W-:Y:S07]  /*ee60*/  LDSM.16.M88.4 R156, [R163+UR10+0x13080] ;  /* 0x0130800aa39c783b */ /* 0x000fee0008000200 */
[C---:B-1----:R-:W-:Y:S01]  /*ee70*/  HMMA.1688.F32.TF32 R176, R40.reuse, R62, R92 ;  /* 0x0000003e28b0723c */ /* 0x042fe2000008105c */
[----:B------:R-:W-:Y:S04]  /*ee80*/  LDS R92, [R3+UR7+0x6000] ;  /* 0x00600007035c7984 */ /* 0x000fe80008000800 */
[----:B------:R-:W-:Y:S03]  /*ee90*/  LDS R94, [R3+UR7+0x6800] ;  /* 0x00680007035e7984 */ /* 0x000fe60008000800 */
[C---:B------:R-:W-:Y:S01]  /*eea0*/  HMMA.1688.F32.TF32 R104, R40.reuse, R58, R104 ;  /* 0x0000003a2868723c */ /* 0x040fe20000081068 */
[----:B------:R-:W-:Y:S04]  /*eeb0*/  LDS R93, [R195+UR7+0x6000] ;  /* 0x00600007c35d7984 */ /* 0x000fe80008000800 */
[----:B------:R-:W-:Y:S03]  /*eec0*/  LDS R95, [R195+UR7+0x6800] ;  /* 0x00680007c35f7984 */ /* 0x000fe60008000800 */
[C---:B------:R-:W-:Y:S01]  /*eed0*/  HMMA.1688.F32.TF32 R120, R40.reuse, R66, R120 ;  /* 0x000000422878723c */ /* 0x040fe20000081078 */
[----:B------:R-:W1:Y:S04]  /*eee0*/  LDSM.16.M88.4 R64, [R163+UR10+0x12080] ;  /* 0x0120800aa340783b */ /* 0x000e680008000200 */
[----:B------:R-:W2:Y:S03]  /*eef0*/  LDSM.16.M88.4 R56, [R163+UR10+0x11080] ;  /* 0x0110800aa338783b */ /* 0x000ea60008000200 */
[C---:B------:R-:W-:Y:S01]  /*ef00*/  HMMA.1688.F32.TF32 R136, R40.reuse, R138, R152 ;  /* 0x0000008a2888723c */ /* 0x040fe20000081098 */
[----:B------:R-:W-:Y:S04]  /*ef10*/  LDSM.16.M88.4 R152, [R163+UR10+0x12880] ;  /* 0x0128800aa398783b */ /* 0x000fe80008000200 */
[----:B------:R-:W-:Y:S03]  /*ef20*/  LDSM.16.M88.4 R60, [R163+UR10+0x11880] ;  /* 0x0118800aa33c783b */ /* 0x000fe60008000200 */
[C---:B------:R-:W-:Y:S01]  /*ef30*/  HMMA.1688.F32.TF32 R164, R40.reuse, R166, R52 ;  /* 0x000000a628a4723c */ /* 0x040fe20000081034 */
[----:B------:R-:W3:Y:S07]  /*ef40*/  LDSM.16.M88.4 R52, [R163+UR10+0x10880] ;  /* 0x0108800aa334783b */ /* 0x000eee0008000200 */
[C---:B------:R-:W-:Y:S01]  /*ef50*/  HMMA.1688.F32.TF32 R24, R40.reuse, R26, R48 ;  /* 0x0000001a2818723c */ /* 0x040fe20000081030 */
[----:B------:R-:W4:Y:S04]  /*ef60*/  LDSM.16.M88.4 R48, [R163+UR10+0x10080] ;  /* 0x0100800aa330783b */ /* 0x000f280008000200 */
[----:B------:R-:W-:Y:S03]  /*ef70*/  LDSM.16.M88.4 R160, [R163+UR10+0x13880] ;  /* 0x0138800aa3a0783b */ /* 0x000fe60008000200 */
[C---:B------:R-:W-:Y:S01]  /*ef80*/  HMMA.1688.F32.TF32 R28, R40.reuse, R30, R44 ;  /* 0x0000001e281c723c */ /* 0x040fe2000008102c */
[----:B------:R-:W-:Y:S04]  /*ef90*/  LDS R44, [R3+UR7+0x6180] ;  /* 0x00618007032c7984 */ /* 0x000fe80008000800 */
[----:B------:R-:W-:Y:S03]  /*efa0*/  LDS R46, [R3+UR7+0x6980] ;  /* 0x00698007032e7984 */ /* 0x000fe60008000800 */
[----:B------:R-:W-:Y:S01]  /*efb0*/  HMMA.1688.F32.TF32 R32, R40, R34, R36 ;  /* 0x000000222820723c */ /* 0x000fe20000081024 */
[----:B------:R-:W-:Y:S04]  /*efc0*/  LDS R36, [R3+UR7+0x6080] ;  /* 0x0060800703247984 */ /* 0x000fe80008000800 */
[----:B------:R-:W-:Y:S03]  /*efd0*/  LDS R38, [R3+UR7+0x6880] ;  /* 0x0068800703267984 */ /* 0x000fe60008000800 */
[C---:B-1----:R-:W-:Y:S01]  /*efe0*/  HMMA.1688.F32.TF32 R140, R92.reuse, R64, R140 ;  /* 0x000000405c8c723c */ /* 0x042fe2000008108c */
[----:B------:R-:W-:Y:S04]  /*eff0*/  LDS R37, [R195+UR7+0x6080] ;  /* 0x00608007c3257984 */ /* 0x000fe80008000800 */
[----:B------:R-:W1:Y:S03]  /*f000*/  LDS R39, [R195+UR7+0x6880] ;  /* 0x00688007c3277984 */ /* 0x000e660008000800 */
[C---:B--2---:R-:W-:Y:S01]  /*f010*/  HMMA.1688.F32.TF32 R108, R92.reuse, R56, R108 ;  /* 0x000000385c6c723c */ /* 0x044fe2000008106c */
[----:B------:R-:W-:Y:S04]  /*f020*/  LDS R40, [R3+UR7+0x6100] ;  /* 0x0061000703287984 */ /* 0x000fe80008000800 */
[----:B------:R-:W-:Y:S03]  /*f030*/  LDS R42, [R3+UR7+0x6900] ;  /* 0x00690007032a7984 */ /* 0x000fe60008000800 */
[C---:B---3--:R-:W-:Y:S01]  /*f040*/  HMMA.1688.F32.TF32 R80, R92.reuse, R52, R80 ;  /* 0x000000345c50723c */ /* 0x048fe20000081050 */
[----:B------:R-:W-:Y:S04]  /*f050*/  LDS R41, [R195+UR7+0x6100] ;  /* 0x00610007c3297984 */ /* 0x000fe80008000800 */
[----:B------:R-:W2:Y:S03]  /*f060*/  LDS R43, [R195+UR7+0x6900] ;  /* 0x00690007c32b7984 */ /* 0x000ea60008000800 */
[C---:B------:R-:W-:Y:S01]  /*f070*/  HMMA.1688.F32.TF32 R168, R92.reuse, R152, R188 ;  /* 0x000000985ca8723c */ /* 0x040fe200000810bc */
[----:B------:R-:W-:Y:S04]  /*f080*/  LDS R45, [R195+UR7+0x6180] ;  /* 0x00618007c32d7984 */ /* 0x000fe80008000800 */
[----:B------:R-:W3:Y:S03]  /*f090*/  LDS R47, [R195+UR7+0x6980] ;  /* 0x00698007c32f7984 */ /* 0x000ee60008000800 */
[C---:B----4-:R-:W-:Y:S08]  /*f0a0*/  HMMA.1688.F32.TF32 R68, R92.reuse, R48, R68 ;  /* 0x000000305c44723c */ /* 0x050ff00000081044 */
[----:B------:R-:W-:Y:S08]  /*f0b0*/  HMMA.1688.F32.TF32 R124, R92, R60, R124 ;  /* 0x0000003c5c7c723c */ /* 0x000ff0000008107c */
[C---:B-1----:R-:W-:Y:S08]  /*f0c0*/  HMMA.1688.F32.TF32 R144, R36.reuse, R64, R144 ;  /* 0x000000402490723c */ /* 0x042ff00000081090 */
[----:B------:R-:W-:Y:S08]  /*f0d0*/  HMMA.1688.F32.TF32 R112, R36, R56, R112 ;  /* 0x000000382470723c */ /* 0x000ff00000081070 */
[-C--:B--2---:R-:W-:Y:S08]  /*f0e0*/  HMMA.1688.F32.TF32 R148, R40, R64.reuse, R148 ;  /* 0x000000402894723c */ /* 0x084ff00000081094 */
[----:B---3--:R-:W-:Y:S01]  /*f0f0*/  HMMA.1688.F32.TF32 R164, R44, R64, R164 ;  /* 0x000000402ca4723c */ /* 0x008fe200000810a4 */
[----:B------:R-:W2:Y:S04]  /*f100*/  LDL.LU R65, [R1+0x4bc] ;  /* 0x0004bc0001417983 */ /* 0x000ea80000300800 */
[----:B------:R-:W3:Y:S03]  /*f110*/  LDL.LU R64, [R1+0x4c0] ;  /* 0x0004c00001407983 */ /* 0x000ee60000300800 */
[-C--:B------:R-:W-:Y:S08]  /*f120*/  HMMA.1688.F32.TF32 R116, R40, R56.reuse, R116 ;  /* 0x000000382874723c */ /* 0x080ff00000081074 */
[----:B------:R-:W-:Y:S01]  /*f130*/  HMMA.1688.F32.TF32 R120, R44, R56, R120 ;  /* 0x000000382c78723c */ /* 0x000fe20000081078 */
[----:B------:R-:W4:Y:S07]  /*f140*/  LDL.LU R56, [R1+0x4c4] ;  /* 0x0004c40001387983 */ /* 0x000f2e0000300800 */
[-C--:B------:R-:W-:Y:S08]  /*f150*/  HMMA.1688.F32.TF32 R96, R36, R52.reuse, R96 ;  /* 0x000000342460723c */ /* 0x080ff00000081060 */
[-C--:B------:R-:W-:Y:S08]  /*f160*/  HMMA.1688.F32.TF32 R100, R40, R52.reuse, R100 ;  /* 0x000000342864723c */ /* 0x080ff00000081064 */
[----:B------:R-:W-:Y:S01]  /*f170*/  HMMA.1688.F32.TF32 R104, R44, R52, R104 ;  /* 0x000000342c68723c */ /* 0x000fe20000081068 */
[----:B------:R-:W5:Y:S04]  /*f180*/  LDL.LU R53, [R1+0x4c8] ;  /* 0x0004c80001357983 */ /* 0x000f680000300800 */
[----:B------:R-:W2:Y:S03]  /*f190*/  LDL R52, [R1+0x520] ;  /* 0x0005200001347983 */ /* 0x000ea60000100800 */
[----:B------:R-:W-:Y:S01]  /*f1a0*/  HMMA.1688.F32.TF32 R172, R92, R156, R184 ;  /* 0x0000009c5cac723c */ /* 0x000fe200000810b8 */
[----:B------:R-:W4:Y:S04]  /*f1b0*/  LDL.LU R188, [R1+0x508] ;  /* 0x0005080001bc7983 */ /* 0x000f280000300800 */
[----:B------:R-:W4:Y:S03]  /*f1c0*/  LDL.LU R189, [R1+0x50c] ;  /* 0x00050c0001bd7983 */ /* 0x000f260000300800 */
[-C--:B------:R-:W-:Y:S01]  /*f1d0*/  HMMA.1688.F32.TF32 R72, R36, R48.reuse, R72 ;  /* 0x000000302448723c */ /* 0x080fe20000081048 */
[----:B------:R-:W4:Y:S04]  /*f1e0*/  LDL.LU R190, [R1+0x510] ;  /* 0x0005100001be7983 */ /* 0x000f280000300800 */
[----:B------:R-:W5:Y:S03]  /*f1f0*/  LDL.LU R191, [R1+0x514] ;  /* 0x0005140001bf7983 */ /* 0x000f660000300800 */
[----:B------:R-:W-:Y:S08]  /*f200*/  HMMA.1688.F32.TF32 R176, R44, R48, R176 ;  /* 0x000000302cb0723c */ /* 0x000ff000000810b0 */
[-C--:B------:R-:W-:Y:S08]  /*f210*/  HMMA.1688.F32.TF32 R128, R36, R60.reuse, R128 ;  /* 0x0000003c2480723c */ /* 0x080ff00000081080 */
[----:B------:R-:W-:Y:S08]  /*f220*/  HMMA.1688.F32.TF32 R136, R44, R60, R136 ;  /* 0x0000003c2c88723c */ /* 0x000ff00000081088 */
[----:B------:R-:W-:Y:S01]  /*f230*/  HMMA.1688.F32.TF32 R92, R92, R160, R180 ;  /* 0x000000a05c5c723c */ /* 0x000fe200000810b4 */
        /* <DEDUP_REMOVED lines=11> */
[----:B------:R-:W-:Y:S03]  /*f2f0*/  LDS R39, [R195+UR7+0x7900] ;  /* 0x00790007c3277984 */ /* 0x000fe60008000800 */
[C---:B------:R-:W-:Y:S08]  /*f300*/  HMMA.1688.F32.TF32 R28, R44.reuse, R156, R28 ;  /* 0x0000009c2c1c723c */ /* 0x040ff0000008101c */
[----:B------:R-:W-:Y:S01]  /*f310*/  HMMA.1688.F32.TF32 R32, R44, R160, R32 ;  /* 0x000000a02c20723c */ /* 0x000fe20000081020 */
[----:B------:R-:W-:Y:S04]  /*f320*/  LDS R44, [R3+UR7+0x7080] ;  /* 0x00708007032c7984 */ /* 0x000fe80008000800 */
[----:B------:R-:W-:Y:S03]  /*f330*/  LDS R46, [R3+UR7+0x7880] ;  /* 0x00788007032e7984 */ /* 0x000fe60008000800 */
[C---:B------:R-:W-:Y:S01]  /*f340*/  HMMA.1688.F32.TF32 R76, R40.reuse, R48, R76 ;  /* 0x00000030284c723c */ /* 0x040fe2000008104c */
[----:B------:R-:W-:Y:S04]  /*f350*/  LDS R45, [R195+UR7+0x7080] ;  /* 0x00708007c32d7984 */ /* 0x000fe80008000800 */
[----:B------:R-:W1:Y:S03]  /*f360*/  LDS R47, [R195+UR7+0x7880] ;  /* 0x00788007c32f7984 */ /* 0x000e660008000800 */
[C---:B------:R-:W-:Y:S01]  /*f370*/  HMMA.1688.F32.TF32 R132, R40.reuse, R60, R132 ;  /* 0x0000003c2884723c */ /* 0x040fe20000081084 */
[----:B------:R-:W1:Y:S07]  /*f380*/  LDC R61, c[0x0][0x3a0] ;  /* 0x0000e800ff3d7b82 */ /* 0x000e6e0000000800 */
[C---:B------:R-:W-:Y:S08]  /*f390*/  HMMA.1688.F32.TF32 R12, R40.reuse, R152, R12 ;  /* 0x00000098280c723c */ /* 0x040ff0000008100c */
[C---:B------:R-:W-:Y:S08]  /*f3a0*/  HMMA.1688.F32.TF32 R16, R40.reuse, R156, R16 ;  /* 0x0000009c2810723c */ /* 0x040ff00000081010 */
[----:B------:R-:W-:Y:S01]  /*f3b0*/  HMMA.1688.F32.TF32 R20, R40, R160, R20 ;  /* 0x000000a02814723c */ /* 0x000fe20000081014 */
[----:B------:R-:W-:Y:S04]  /*f3c0*/  LDS R41, [R195+UR7+0x7180] ;  /* 0x00718007c3297984 */ /* 0x000fe80008000800 */
[----:B------:R-:W-:Y:S04]  /*f3d0*/  LDS R43, [R195+UR7+0x7980] ;  /* 0x00798007c32b7984 */ /* 0x000fe80008000800 */
[----:B------:R-:W-:Y:S04]  /*f3e0*/  LDS R40, [R3+UR7+0x7180] ;  /* 0x0071800703287984 */ /* 0x000fe80008000800 */
[----:B------:R-:W1:Y:S01]  /*f3f0*/  LDS R42, [R3+UR7+0x7980] ;  /* 0x00798007032a7984 */ /* 0x000e620008000800 */
[----:B------:R-:W1:Y:S02]  /*f400*/  S2R R57, SR_TID.X ;  /* 0x0000000000397919 */ /* 0x000e640000002100 */
[----:B-1----:R-:W-:Y:S01]  /*f410*/  IADD3 R61, PT, PT, R61, -0x80, RZ ;  /* 0xffffff803d3d7810 */ /* 0x002fe20007ffe0ff */
[-C--:B------:R-:W-:Y:S08]  /*f420*/  HMMA.1688.F32.TF32 R68, R180, R50.reuse, R68 ;  /* 0x00000032b444723c */ /* 0x080ff00000081044 */
[-C--:B------:R-:W-:Y:S08]  /*f430*/  HMMA.1688.F32.TF32 R72, R44, R50.reuse, R72 ;  /* 0x000000322c48723c */ /* 0x080ff00000081048 */
[----:B------:R-:W-:Y:S01]  /*f440*/  HMMA.1688.F32.TF32 R76, R36, R50, R76 ;  /* 0x00000032244c723c */ /* 0x000fe2000008104c */
[----:B------:R-:W-:-:S04]  /*f450*/  UIADD3 UR5, UPT, UPT, UR5, 0x1, URZ ;  /* 0x0000000105057890 */ /* 0x000fc8000fffe0ff */
[----:B------:R-:W-:-:S03]  /*f460*/  UISETP.GT.AND UP0, UPT, UR5, 0x1, UPT ;  /* 0x000000010500788c */ /* 0x000fc6000bf04270 */
[C---:B------:R-:W-:Y:S08]  /*f470*/  HMMA.1688.F32.TF32 R48, R40.reuse, R50, R176 ;  /* 0x000000322830723c */ /* 0x040ff000000810b0 */
[C---:B------:R-:W-:Y:S08]  /*f480*/  HMMA.1688.F32.TF32 R104, R40.reuse, R54, R104 ;  /* 0x000000362868723c */ /* 0x040ff00000081068 */
[C---:B------:R-:W-:Y:S08]  /*f490*/  HMMA.1688.F32.TF32 R120, R40.reuse, R58, R120 ;  /* 0x0000003a2878723c */ /* 0x040ff00000081078 */
[C---:B------:R-:W-:Y:S08]  /*f4a0*/  HMMA.1688.F32.TF32 R136, R40.reuse, R62, R136 ;  /* 0x0000003e2888723c */ /* 0x040ff00000081088 */
[C---:B------:R-:W-:Y:S08]  /*f4b0*/  HMMA.1688.F32.TF32 R164, R40.reuse, R66, R164 ;  /* 0x0000004228a4723c */ /* 0x040ff000000810a4 */
[C---:B------:R-:W-:Y:S08]  /*f4c0*/  HMMA.1688.F32.TF32 R24, R40.reuse, R154, R24 ;  /* 0x0000009a2818723c */ /* 0x040ff00000081018 */
[C---:B------:R-:W-:Y:S08]  /*f4d0*/  HMMA.1688.F32.TF32 R28, R40.reuse, R158, R28 ;  /* 0x0000009e281c723c */ /* 0x040ff0000008101c */
[----:B------:R-:W-:Y:S01]  /*f4e0*/  HMMA.1688.F32.TF32 R40, R40, R162, R32 ;  /* 0x000000a22828723c */ /* 0x000fe20000081020 */
[----:B------:R-:W-:-:S05]  /*f4f0*/  IMAD R32, R192, -0x40, R61 ;  /* 0xffffffc0c0207824 */ /* 0x000fca00078e023d */
[----:B------:R-:W-:Y:S01]  /*f500*/  ISETP.GT.AND P1, PT, R32, RZ, PT ;  /* 0x000000ff2000720c */ /* 0x000fe20003f24270 */
[----:B------:R-:W-:Y:S01]  /*f510*/  USEL UR5, UR5, URZ, !UP0 ;  /* 0x000000ff05057287 */ /* 0x000fe2000c000000 */
[----:B------:R-:W-:-:S03]  /*f520*/  LOP3.LUT R57, R57, 0x3f, RZ, 0xc0, !PT ;  /* 0x0000003f39397812 */ /* 0x000fc600078ec0ff */
[----:B------:R-:W-:Y:S02]  /*f530*/  ULEA UR7, UR5, UR4, 0xf ;  /* 0x0000000405077291 */ /* 0x000fe4000f8e78ff */
[----:B------:R-:W-:Y:S01]  /*f540*/  IMAD.SHL.U32 R60, R57, 0x4, RZ ;  /* 0x00000004393c7824 */ /* 0x000fe200078e00ff */
[----:B---3--:R-:W-:Y:S01]  /*f550*/  IADD3 R64, P4, PT, R64, R5, RZ ;  /* 0x0000000540407210 */ /* 0x008fe20007f9e0ff */
[----:B--2---:R-:W-:-:S05]  /*f560*/  VIADD R33, R52, 0xfffffffe ;  /* 0xfffffffe34217836 */ /* 0x004fca0000000000 */
[----:B------:R-:W-:Y:S02]  /*f570*/  ISETP.GE.AND P0, PT, R192, R33, PT ;  /* 0x00000021c000720c */ /* 0x000fe40003f06270 */
[----:B------:R-:W-:-:S04]  /*f580*/  SEL R33, RZ, 0x4, !P1 ;  /* 0x00000004ff217807 */ /* 0x000fc80004800000 */
[----:B------:R-:W-:Y:S02]  /*f590*/  SEL R33, R33, RZ, !P0 ;  /* 0x000000ff21217207 */ /* 0x000fe40004000000 */
[----:B----4-:R-:W-:Y:S02]  /*f5a0*/  IADD3 R189, P1, PT, R189, R5, RZ ;  /* 0x00000005bdbd7210 */ /* 0x010fe40007f3e0ff */
[----:B------:R-:W-:Y:S02]  /*f5b0*/  ISETP.NE.U32.AND P2, PT, R33, RZ, PT ;  /* 0x000000ff2100720c */ /* 0x000fe40003f45070 */
[----:B------:R-:W-:Y:S01]  /*f5c0*/  IADD3.X R188, PT, PT, R188, R4, RZ, P1, !PT ;  /* 0x00000004bcbc7210 */ /* 0x000fe20000ffe4ff */
[----:B------:R-:W-:Y:S02]  /*f5d0*/  VIADD R33, R60, UR7 ;  /* 0x000000073c217c36 */ /* 0x000fe40008000000 */
[----:B------:R-:W-:Y:S01]  /*f5e0*/  IMAD.MOV.U32 R34, RZ, RZ, R189 ;  /* 0x000000ffff227224 */ /* 0x000fe200078e00bd */
[----:B------:R-:W-:Y:S01]  /*f5f0*/  MOV R35, R188 ;  /* 0x000000bc00237202 */ /* 0x000fe20000000f00 */
[----:B------:R-:W-:Y:S01]  /*f600*/  BAR.SYNC.DEFER_BLOCKING 0x0 ;  /* 0x0000000000007b1d */ /* 0x000fe20000010000 */
[----:B------:R-:W-:-:S02]  /*f610*/  ISETP.GT.AND P1, PT, R32, 0x4, PT ;  /* 0x000000042000780c */ /* 0x000fc40003f24270 */
[----:B-----5:R-:W-:Y:S01]  /*f620*/  IADD3 R53, P5, PT, R53, R5, RZ ;  /* 0x0000000535357210 */ /* 0x020fe20007fbe0ff */
[----:B------:R-:W-:Y:S02]  /*f630*/  IMAD.X R65, R65, 0x1, R4, P4 ;  /* 0x0000000141417824 */ /* 0x000fe400020e0604 */
[----:B------:R-:W-:Y:S04]  /*f640*/  STL [R1+0x50c], R189 ;  /* 0x00050cbd01007387 */ /* 0x000fe80000100800 */
[----:B------:R-:W-:Y:S01]  /*f650*/  @!PT LDS RZ, [RZ] ;  /* 0x00000000fffff984 */ /* 0x000fe20000000800 */
[----:B------:R-:W-:Y:S01]  /*f660*/  @!PT LDS RZ, [RZ] ;  /* 0x00000000fffff984 */ /* 0x000fe20000000800 */
[----:B------:R-:W-:Y:S01]  /*f670*/  @!PT LDS RZ, [RZ] ;  /* 0x00000000fffff984 */ /* 0x000fe20000000800 */
[----:B------:R1:W-:Y:S02]  /*f680*/  LDGSTS.E [R33], desc[UR8][R34.64], P2 ;  /* 0x0000000022217fae */ /* 0x0003e400091a1008 */
[----:B-1----:R-:W-:Y:S02]  /*f690*/  SEL R34, RZ, 0x4, !P1 ;  /* 0x00000004ff227807 */ /* 0x002fe40004800000 */
[----:B------:R-:W-:-:S04]  /*f6a0*/  ISETP.GT.AND P1, PT, R32, 0x8, PT ;  /* 0x000000082000780c */ /* 0x000fc80003f24270 */
[----:B------:R-:W-:Y:S02]  /*f6b0*/  SEL R35, RZ, 0x4, !P1 ;  /* 0x00000004ff237807 */ /* 0x000fe40004800000 */
[----:B------:R-:W-:Y:S01]  /*f6c0*/  IADD3 R191, P1, PT, R191, R5, RZ ;  /* 0x00000005bfbf7210 */ /* 0x000fe20007f3e0ff */
[----:B------:R-:W-:Y:S04]  /*f6d0*/  STL [R1+0x508], R188 ;  /* 0x000508bc01007387 */ /* 0x000fe80000100800 */
[--C-:B------:R-:W-:Y:S01]  /*f6e0*/  IMAD.X R190, R190, 0x1, R4.reuse, P1 ;  /* 0x00000001bebe7824 */ /* 0x100fe200008e0604 */
[----:B------:R-:W-:Y:S01]  /*f6f0*/  STL [R1+0x514], R191 ;  /* 0x000514bf01007387 */ /* 0x000fe20000100800 */
[----:B------:R-:W-:-:S03]  /*f700*/  IMAD.X R56, R56, 0x1, R4, P5 ;  /* 0x0000000138387824 */ /* 0x000fc600028e0604 */
[----:B------:R-:W-:Y:S01]  /*f710*/  STL [R1+0x510], R190 ;  /* 0x000510be01007387 */ /* 0x000fe20000100800 */
[C---:B------:R-:W-:Y:S03]  /*f720*/  HMMA.1688.F32.TF32 R100, R36.reuse, R54, R100 ;  /* 0x000000362464723c */ /* 0x040fe60000081064 */
[----:B------:R-:W-:Y:S04]  /*f730*/  STL [R1+0x4c0], R64 ;  /* 0x0004c04001007387 */ /* 0x000fe80000100800 */
[----:B------:R1:W-:Y:S01]  /*f740*/  STL [R1+0x4c8], R53 ;  /* 0x0004c83501007387 */ /* 0x0003e20000100800 */
[C---:B------:R-:W-:Y:S03]  /*f750*/  HMMA.1688.F32.TF32 R116, R36.reuse, R58, R116 ;  /* 0x0000003a2474723c */ /* 0x040fe60000081074 */
[----:B------:R-:W-:Y:S04]  /*f760*/  STL [R1+0x4bc], R65 ;  /* 0x0004bc4101007387 */ /* 0x000fe80000100800 */
[----:B------:R2:W-:Y:S01]  /*f770*/  STL [R1+0x4c4], R56 ;  /* 0x0004c43801007387 */ /* 0x0005e20000100800 */
[C---:B------:R-:W-:Y:S08]  /*f780*/  HMMA.1688.F32.TF32 R132, R36.reuse, R62, R132 ;  /* 0x0000003e2484723c */ /* 0x040ff00000081084 */
[C---:B------:R-:W-:Y:S08]  /*f790*/  HMMA.1688.F32.TF32 R148, R36.reuse, R66, R148 ;  /* 0x000000422494723c */ /* 0x040ff00000081094 */
[C---:B------:R-:W-:Y:S08]  /*f7a0*/  HMMA.1688.F32.TF32 R12, R36.reuse, R154, R12 ;  /* 0x0000009a240c723c */ /* 0x040ff0000008100c */
[C---:B------:R-:W-:Y:S08]  /*f7b0*/  HMMA.1688.F32.TF32 R16, R36.reuse, R158, R16 ;  /* 0x0000009e2410723c */ /* 0x040ff00000081010 */
[----:B------:R-:W-:Y:S01]  /*f7c0*/  HMMA.1688.F32.TF32 R20, R36, R162, R20 ;  /* 0x000000a22414723c */ /* 0x000fe20000081014 */
[----:B------:R-:W3:Y:S04]  /*f7d0*/  LDL.LU R39, [R1+0x30] ;  /* 0x0000300001277983 */ /* 0x000ee80000300800 */
[----:B------:R-:W4:Y:S01]  /*f7e0*/  LDL.LU R37, [R1+0x34] ;  /* 0x0000340001257983 */ /* 0x000f220000300800 */
[----:B------:R-:W-:-:S02]  /*f7f0*/  SEL R34, R34, RZ, !P0 ;  /* 0x000000ff22227207 */ /* 0x000fc40004000000 */
[----:B------:R-:W-:Y:S02]  /*f800*/  SEL R35, R35, RZ, !P0 ;  /* 0x000000ff23237207 */ /* 0x000fe40004000000 */
[----:B------:R-:W-:Y:S02]  /*f810*/  ISETP.NE.U32.AND P3, PT, R34, RZ, PT ;  /* 0x000000ff2200720c */ /* 0x000fe40003f65070 */
[----:B------:R-:W-:Y:S01]  /*f820*/  ISETP.NE.U32.AND P1, PT, R35, RZ, PT ;  /* 0x000000ff2300720c */ /* 0x000fe20003f25070 */
[----:B------:R-:W-:Y:S01]  /*f830*/  IMAD.MOV.U32 R35, RZ, RZ, R190 ;  /* 0x000000ffff237224 */ /* 0x000fe200078e00be */
[----:B------:R-:W-:Y:S01]  /*f840*/  MOV R34, R191 ;  /* 0x000000bf00227202 */ /* 0x000fe20000000f00 */
[-C--:B------:R-:W-:Y:S04]  /*f850*/  HMMA.1688.F32.TF32 R108, R180, R58.reuse, R108 ;  /* 0x0000003ab46c723c */ /* 0x080fe8000008106c */
[----:B------:R5:W-:Y:S04]  /*f860*/  LDGSTS.E [R33+0x100], desc[UR8][R34.64], P2 ;  /* 0x0010000022217fae */ /* 0x000be800091a1008 */
[----:B------:R-:W-:Y:S01]  /*f870*/  HMMA.1688.F32.TF32 R112, R44, R58, R112 ;  /* 0x0000003a2c70723c */ /* 0x000fe20000081070 */
[----:B------:R-:W2:Y:S07]  /*f880*/  LDL.LU R58, [R1+0x38] ;  /* 0x00003800013a7983 */ /* 0x000eae0000300800 */
[----:B------:R-:W-:Y:S01]  /*f890*/  HMMA.1688.F32.TF32 R80, R180, R54, R80 ;  /* 0x00000036b450723c */ /* 0x000fe20000081050 */
[----:B-----5:R-:W-:-:S02]  /*f8a0*/  IMAD.MOV.U32 R34, RZ, RZ, R64 ;  /* 0x000000ffff227224 */ /* 0x020fc400078e0040 */
[----:B------:R-:W-:-:S05]  /*f8b0*/  IMAD.MOV.U32 R35, RZ, RZ, R65 ;  /* 0x000000ffff237224 */ /* 0x000fca00078e0041 */
[C---:B------:R-:W-:Y:S01]  /*f8c0*/  HMMA.1688.F32.TF32 R96, R44.reuse, R54, R96 ;  /* 0x000000362c60723c */ /* 0x040fe20000081060 */
[----:B------:R-:W5:Y:S04]  /*f8d0*/  LDL.LU R55, [R1+0x3c] ;  /* 0x00003c0001377983 */ /* 0x000f680000300800 */
[----:B------:R1:W-:Y:S03]  /*f8e0*/  LDGSTS.E [R33+0x800], desc[UR8][R34.64], P3 ;  /* 0x0080000022217fae */ /* 0x0003e600099a1008 */
[C---:B------:R-:W-:Y:S01]  /*f8f0*/  HMMA.1688.F32.TF32 R128, R44.reuse, R62, R128 ;  /* 0x0000003e2c80723c */ /* 0x040fe20000081080 */
[----:B------:R-:W5:Y:S07]  /*f900*/  LDL.LU R54, [R1+0x70] ;  /* 0x0000700001367983 */ /* 0x000f6e0000300800 */
[----:B------:R-:W-:Y:S01]  /*f910*/  HMMA.1688.F32.TF32 R144, R44, R66, R144 ;  /* 0x000000422c90723c */ /* 0x000fe20000081090 */
[----:B-1----:R-:W-:-:S07]  /*f920*/  MOV R34, R53 ;  /* 0x0000003500227202 */ /* 0x002fce0000000f00 */
[C---:B------:R-:W-:Y:S08]  /*f930*/  HMMA.1688.F32.TF32 R88, R44.reuse, R154, R88 ;  /* 0x0000009a2c58723c */ /* 0x040ff00000081058 */
[C---:B------:R-:W-:Y:S08]  /*f940*/  HMMA.1688.F32.TF32 R84, R44.reuse, R158, R84 ;  /* 0x0000009e2c54723c */ /* 0x040ff00000081054 */
[----:B------:R-:W-:Y:S01]  /*f950*/  HMMA.1688.F32.TF32 R8, R44, R162, R8 ;  /* 0x000000a22c08723c */ /* 0x000fe20000081008 */
[----:B------:R-:W5:Y:S04]  /*f960*/  LDL.LU R45, [R1+0x74] ;  /* 0x00007400012d7983 */ /* 0x000f680000300800 */
[----:B------:R-:W5:Y:S04]  /*f970*/  LDL.LU R53, [R1+0x78] ;  /* 0x0000780001357983 */ /* 0x000f680000300800 */
[----:B------:R-:W5:Y:S04]  /*f980*/  LDL.LU R44, [R1+0x7c] ;  /* 0x00007c00012c7983 */ /* 0x000f680000300800 */
[----:B------:R-:W5:Y:S04]  /*f990*/  LDL.LU R38, [R1+0xb0] ;  /* 0x0000b00001267983 */ /* 0x000f680000300800 */
[----:B------:R-:W5:Y:S01]  /*f9a0*/  LDL.LU R36, [R1+0xb4] ;  /* 0x0000b40001247983 */ /* 0x000f620000300800 */
[----:B------:R-:W-:Y:S01]  /*f9b0*/  IADD3 R202, P6, PT, R202, R5, RZ ;  /* 0x00000005caca7210 */ /* 0x000fe20007fde0ff */
[----:B------:R-:W-:-:S03]  /*f9c0*/  IMAD.MOV.U32 R35, RZ, RZ, R56 ;  /* 0x000000ffff237224 */ /* 0x000fc600078e0038 */
[----:B------:R-:W-:Y:S02]  /*f9d0*/  IADD3.X R201, PT, PT, R201, R4, RZ, P6, !PT ;  /* 0x00000004c9c97210 */ /* 0x000fe400037fe4ff */
[----:B------:R1:W-:Y:S01]  /*f9e0*/  LDGSTS.E [R33+0x900], desc[UR8][R34.64], P3 ;  /* 0x0090000022217fae */ /* 0x0003e200099a1008 */
[----:B------:R-:W-:Y:S01]  /*f9f0*/  ISETP.GT.AND P2, PT, R32, 0xc, PT ;  /* 0x0000000c2000780c */ /* 0x000fe20003f44270 */
[----:B-1----:R-:W-:Y:S01]  /*fa00*/  IMAD.MOV.U32 R34, RZ, RZ, R202 ;  /* 0x000000ffff227224 */ /* 0x002fe200078e00ca */
[----:B------:R-:W-:-:S05]  /*fa10*/  MOV R35, R201 ;  /* 0x000000c900237202 */ /* 0x000fca0000000f00 */
[----:B------:R1:W-:Y:S02]  /*fa20*/  LDGSTS.E [R33+0x1000], desc[UR8][R34.64], P1 ;  /* 0x0100000022217fae */ /* 0x0003e400089a1008 */
[----:B-1----:R-:W-:Y:S02]  /*fa30*/  SEL R34, RZ, 0x4, !P2 ;  /* 0x00000004ff227807 */ /* 0x002fe40005000000 */
[----:B------:R-:W-:-:S04]  /*fa40*/  ISETP.GT.AND P2, PT, R32, 0x10, PT ;  /* 0x000000102000780c */ /* 0x000fc80003f44270 */
[----:B------:R-:W-:Y:S02]  /*fa50*/  SEL R35, RZ, 0x4, !P2 ;  /* 0x00000004ff237807 */ /* 0x000fe40005000000 */
[-C--:B------:R-:W-:Y:S02]  /*fa60*/  IADD3 R204, P2, PT, R204, R5.reuse, RZ ;  /* 0x00000005cccc7210 */ /* 0x080fe40007f5e0ff */
[----:B------:R-:W-:Y:S02]  /*fa70*/  SEL R34, R34, RZ, !P0 ;  /* 0x000000ff22227207 */ /* 0x000fe40004000000 */
[----:B------:R-:W-:Y:S01]  /*fa80*/  SEL R35, R35, RZ, !P0 ;  /* 0x000000ff23237207 */ /* 0x000fe20004000000 */
[----:B------:R-:W-:Y:S01]  /*fa90*/  IMAD.X R203, R203, 0x1, R4, P2 ;  /* 0x00000001cbcb7824 */ /* 0x000fe200010e0604 */
[----:B------:R-:W-:Y:S02]  /*faa0*/  IADD3 R218, P4, PT, R218, R5, RZ ;  /* 0x00000005dada7210 */ /* 0x000fe40007f9e0ff */
[----:B------:R-:W-:-:S02]  /*fab0*/  ISETP.NE.U32.AND P3, PT, R34, RZ, PT ;  /* 0x000000ff2200720c */ /* 0x000fc40003f65070 */
[----:B------:R-:W-:Y:S01]  /*fac0*/  ISETP.NE.U32.AND P2, PT, R35, RZ, PT ;  /* 0x000000ff2300720c */ /* 0x000fe20003f45070 */
[----:B------:R-:W-:Y:S01]  /*fad0*/  IMAD.MOV.U32 R35, RZ, RZ, R203 ;  /* 0x000000ffff237224 */ /* 0x000fe200078e00cb */
[----:B------:R-:W-:Y:S01]  /*fae0*/  MOV R34, R204 ;  /* 0x000000cc00227202 */ /* 0x000fe20000000f00 */
[----:B------:R-:W-:Y:S01]  /*faf0*/  IMAD.X R217, R217, 0x1, R4, P4 ;  /* 0x00000001d9d97824 */ /* 0x000fe200020e0604 */
[----:B------:R-:W-:-:S03]  /*fb00*/  IADD3 R220, P5, PT, R220, R5, RZ ;  /* 0x00000005dcdc7210 */ /* 0x000fc60007fbe0ff */
[----:B------:R1:W-:Y:S02]  /*fb10*/  LDGSTS.E [R33+0x1100], desc[UR8][R34.64], P1 ;  /* 0x0110000022217fae */ /* 0x0003e400089a1008 */
[----:B------:R-:W-:Y:S01]  /*fb20*/  IMAD.X R219, R219, 0x1, R4, P5 ;  /* 0x00000001dbdb7824 */ /* 0x000fe200028e0604 */
[----:B------:R-:W-:Y:S01]  /*fb30*/  IADD3 R234, P6, PT, R234, R5, RZ ;  /* 0x00000005eaea7210 */ /* 0x000fe20007fde0ff */
[----:B-1----:R-:W-:Y:S02]  /*fb40*/  IMAD.MOV.U32 R34, RZ, RZ, R218 ;  /* 0x000000ffff227224 */ /* 0x002fe400078e00da */
[----:B------:R-:W-:Y:S01]  /*fb50*/  IMAD.MOV.U32 R35, RZ, RZ, R217 ;  /* 0x000000ffff237224 */ /* 0x000fe200078e00d9 */
[----:B------:R-:W-:-:S04]  /*fb60*/  IADD3.X R233, PT, PT, R233, R4, RZ, P6, !PT ;  /* 0x00000004e9e97210 */ /* 0x000fc800037fe4ff */
[----:B------:R1:W-:Y:S01]  /*fb70*/  LDGSTS.E [R33+0x1800], desc[UR8][R34.64], P3 ;  /* 0x0180000022217fae */ /* 0x0003e200099a1008 */
[----:B------:R-:W-:Y:S02]  /*fb80*/  ISETP.GT.AND P1, PT, R32, 0x14, PT ;  /* 0x000000142000780c */ /* 0x000fe40003f24270 */
[----:B-1----:R-:W-:Y:S01]  /*fb90*/  MOV R34, R220 ;  /* 0x000000dc00227202 */ /* 0x002fe20000000f00 */
[----:B------:R-:W-:-:S05]  /*fba0*/  IMAD.MOV.U32 R35, RZ, RZ, R219 ;  /* 0x000000ffff237224 */ /* 0x000fca00078e00db */
[----:B------:R1:W-:Y:S02]  /*fbb0*/  LDGSTS.E [R33+0x1900], desc[UR8][R34.64], P3 ;  /* 0x0190000022217fae */ /* 0x0003e400099a1008 */
        /* <DEDUP_REMOVED lines=18> */
[----:B------:R-:W-:Y:S02]  /*fce0*/  IMAD.X R251, R251, 0x1, R4, P5 ;  /* 0x00000001fbfb7824 */ /* 0x000fe400028e0604 */
[----:B-1----:R-:W-:Y:S02]  /*fcf0*/  IMAD.MOV.U32 R34, RZ, RZ, R250 ;  /* 0x000000ffff227224 */ /* 0x002fe400078e00fa */
[----:B------:R-:W-:-:S05]  /*fd00*/  IMAD.MOV.U32 R35, RZ, RZ, R249 ;  /* 0x000000ffff237224 */ /* 0x000fca00078e00f9 */
[----:B------:R1:W-:Y:S01]  /*fd10*/  LDGSTS.E [R33+0x2800], desc[UR8][R34.64], P3 ;  /* 0x0280000022217fae */ /* 0x0003e200099a1008 */
[----:B------:R-:W-:Y:S02]  /*fd20*/  ISETP.GT.AND P2, PT, R32, 0x1c, PT ;  /* 0x0000001c2000780c */ /* 0x000fe40003f44270 */
[----:B-1----:R-:W-:Y:S01]  /*fd30*/  MOV R34, R252 ;  /* 0x000000fc00227202 */ /* 0x002fe20000000f00 */
[----:B------:R-:W-:-:S05]  /*fd40*/  IMAD.MOV.U32 R35, RZ, RZ, R251 ;  /* 0x000000ffff237224 */ /* 0x000fca00078e00fb */
[----:B------:R1:W-:Y:S01]  /*fd50*/  LDGSTS.E [R33+0x2900], desc[UR8][R34.64], P3 ;  /* 0x0290000022217fae */ /* 0x0003e200099a1008 */
[----:B----4-:R-:W-:-:S04]  /*fd60*/  IADD3 R37, P6, PT, R37, R5, RZ ;  /* 0x0000000525257210 */ /* 0x010fc80007fde0ff */
[----:B---3--:R-:W-:Y:S01]  /*fd70*/  IADD3.X R39, PT, PT, R39, R4, RZ, P6, !PT ;  /* 0x0000000427277210 */ /* 0x008fe200037fe4ff */
[----:B-1----:R-:W-:-:S03]  /*fd80*/  IMAD.MOV.U32 R34, RZ, RZ, R37 ;  /* 0x000000ffff227224 */ /* 0x002fc600078e0025 */
[----:B------:R-:W-:Y:S01]  /*fd90*/  MOV R35, R39 ;  /* 0x0000002700237202 */ /* 0x000fe20000000f00 */
[----:B------:R1:W-:Y:S04]  /*fda0*/  STL [R1+0x34], R37 ;  /* 0x0000342501007387 */ /* 0x0003e80000100800 */
[----:B------:R3:W-:Y:S04]  /*fdb0*/  LDGSTS.E [R33+0x3000], desc[UR8][R34.64], P1 ;  /* 0x0300000022217fae */ /* 0x0007e800089a1008 */
[----:B------:R4:W-:Y:S04]  /*fdc0*/  STL [R1+0x30], R39 ;  /* 0x0000302701007387 */ /* 0x0009e80000100800 */
[----:B--2---:R-:W2:Y:S01]  /*fdd0*/  LDL.LU R56, [R1+0xb8] ;  /* 0x0000b80001387983 */ /* 0x004ea20000300800 */
[----:B---3--:R-:W-:-:S03]  /*fde0*/  SEL R34, RZ, 0x4, !P2 ;  /* 0x00000004ff227807 */ /* 0x008fc60005000000 */
[----:B------:R-:W3:Y:S01]  /*fdf0*/  LDL.LU R46, [R1+0xbc] ;  /* 0x0000bc00012e7983 */ /* 0x000ee20000300800 */
[----:B------:R-:W-:Y:S02]  /*fe00*/  ISETP.GT.AND P2, PT, R32, 0x20, PT ;  /* 0x000000202000780c */ /* 0x000fe40003f44270 */
[----:B------:R-:W-:Y:S01]  /*fe10*/  SEL R34, R34, RZ, !P0 ;  /* 0x000000ff22227207 */ /* 0x000fe20004000000 */
[----:B-1----:R-:W2:Y:S01]  /*fe20*/  LDL.LU R37, [R1+0xf4] ;  /* 0x0000f40001257983 */ /* 0x002ea20000300800 */
[----:B------:R-:W-:-:S03]  /*fe30*/  SEL R35, RZ, 0x4, !P2 ;  /* 0x00000004ff237807 */ /* 0x000fc60005000000 */
[----:B------:R-:W2:Y:S01]  /*fe40*/  LDL.LU R47, [R1+0xfc] ;  /* 0x0000fc00012f7983 */ /* 0x000ea20000300800 */
[----:B-----5:R-:W-:-:S03]  /*fe50*/  IADD3 R55, P2, PT, R55, R5, RZ ;  /* 0x0000000537377210 */ /* 0x020fc60007f5e0ff */
[----:B----4-:R-:W4:Y:S02]  /*fe60*/  LDL.LU R39, [R1+0x134] ;  /* 0x0001340001277983 */ /* 0x010f240000300800 */
[----:B------:R-:W-:Y:S02]  /*fe70*/  IMAD.X R58, R58, 0x1, R4, P2 ;  /* 0x000000013a3a7824 */ /* 0x000fe400010e0604 */
[----:B------:R1:W-:Y:S01]  /*fe80*/  STL [R1+0x3c], R55 ;  /* 0x00003c3701007387 */ /* 0x0003e20000100800 */
[----:B------:R-:W-:-:S03]  /*fe90*/  ISETP.NE.U32.AND P3, PT, R34, RZ, PT ;  /* 0x000000ff2200720c */ /* 0x000fc60003f65070 */
[----:B------:R-:W-:Y:S01]  /*fea0*/  STL [R1+0x38], R58 ;  /* 0x0000383a01007387 */ /* 0x000fe20000100800 */
[----:B------:R-:W-:Y:S02]  /*feb0*/  SEL R35, R35, RZ, !P0 ;  /* 0x000000ff23237207 */ /* 0x000fe40004000000 */
[----:B------:R-:W-:Y:S02]  /*fec0*/  MOV R34, R55 ;  /* 0x0000003700227202 */ /* 0x000fe40000000f00 */
[----:B------:R-:W-:Y:S01]  /*fed0*/  ISETP.NE.U32.AND P2, PT, R35, RZ, PT ;  /* 0x000000ff2300720c */ /* 0x000fe20003f45070 */
[----:B------:R-:W-:-:S05]  /*fee0*/  IMAD.MOV.U32 R35, RZ, RZ, R58 ;  /* 0x000000ffff237224 */ /* 0x000fca00078e003a */
[----:B------:R5:W-:Y:S01]  /*fef0*/  LDGSTS.E [R33+0x3100], desc[UR8][R34.64], P1 ;  /* 0x0310000022217fae */ /* 0x000be200089a1008 */
[-C--:B------:R-:W-:Y:S02]  /*ff00*/  IADD3 R45, P4, PT, R45, R5.reuse, RZ ;  /* 0x000000052d2d7210 */ /* 0x080fe40007f9e0ff */
[----:B------:R-:W-:-:S03]  /*ff10*/  IADD3 R44, P5, PT, R44, R5, RZ ;  /* 0x000000052c2c7210 */ /* 0x000fc60007fbe0ff */
[----:B------:R-:W-:Y:S04]  /*ff20*/  STL [R1+0x74], R45 ;  /* 0x0000742d01007387 */ /* 0x000fe80000100800 */
[----:B------:R-:W-:Y:S04]  /*ff30*/  STL [R1+0x7c], R44 ;  /* 0x00007c2c01007387 */ /* 0x000fe80000100800 */
[----:B-1----:R-:W4:Y:S01]  /*ff40*/  LDL.LU R55, [R1+0xf0] ;  /* 0x0000f00001377983 */ /* 0x002f220000300800 */
[----:B------:R-:W-:Y:S01]  /*ff50*/  IMAD.X R54, R54, 0x1, R4, P4 ;  /* 0x0000000136367824 */ /* 0x000fe200020e0604 */
[----:B------:R-:W-:-:S03]  /*ff60*/  IADD3 R36, P6, PT, R36, R5, RZ ;  /* 0x0000000524247210 */ /* 0x000fc60007fde0ff */
[----:B-----5:R-:W-:Y:S01]  /*ff70*/  IMAD.MOV.U32 R35, RZ, RZ, R54 ;  /* 0x000000ffff237224 */ /* 0x020fe200078e0036 */
[----:B------:R1:W-:Y:S04]  /*ff80*/  STL [R1+0x70], R54 ;  /* 0x0000703601007387 */ /* 0x0003e80000100800 */
[----:B------:R-:W-:Y:S04]  /*ff90*/  STL [R1+0xb4], R36 ;  /* 0x0000b42401007387 */ /* 0x000fe80000100800 */
[----:B-1----:R-:W5:Y:S01]  /*ffa0*/  LDL.LU R54, [R1+0xf8] ;  /* 0x0000f80001367983 */ /* 0x002f620000300800 */
[----:B------:R-:W-:-:S02]  /*ffb0*/  IMAD.MOV.U32 R34, RZ, RZ, R45 ;  /* 0x000000ffff227224 */ /* 0x000fc400078e002d */
[----:B------:R-:W-:-:S03]  /*ffc0*/  IMAD.X R53, R53, 0x1, R4, P5 ;  /* 0x0000000135357824 */ /* 0x000fc600028e0604 */
[----:B------:R1:W-:Y:S01]  /*ffd0*/  LDGSTS.E [R33+0x3800], desc[UR8][R34.64], P3 ;  /* 0x0380000022217fae */ /* 0x0003e200099a1008 */
[----:B------:R-:W-:-:S03]  /*ffe0*/  IADD3.X R38, PT, PT, R38, R4, RZ, P6, !PT ;  /* 0x0000000426267210 */ /* 0x000fc600037fe4ff */
[----:B------:R1:W-:Y:S04]  /*fff0*/  STL [R1+0x78], R53 ;  /* 0x0000783501007387 */ /* 0x0003e80000100800 */
[----:B------:R-:W5:Y:S01]  /*10000*/  LDL.LU R45, [R1+0x130] ;  /* 0x00013000012d7983 */ /* 0x000f620000300800 */
[----:B-1----:R-:W-:Y:S01]  /*10010*/  MOV R34, R44 ;  /* 0x0000002c00227202 */ /* 0x002fe20000000f00 */
[----:B------:R-:W-:Y:S01]  /*10020*/  IMAD.MOV.U32 R35, RZ, RZ, R53 ;  /* 0x000000ffff237224 */ /* 0x000fe200078e0035 */
[----:B------:R-:W-:-:S04]  /*10030*/  ISETP.GT.AND P1, PT, R32, 0x24, PT ;  /* 0x000000242000780c */ /* 0x000fc80003f24270 */
[----:B------:R1:W-:Y:S02]  /*10040*/  LDGSTS.E [R33+0x3900], desc[UR8][R34.64], P3 ;  /* 0x0390000022217fae */ /* 0x0003e400099a1008 */
[----:B-1----:R-:W-:Y:S01]  /*10050*/  IMAD.MOV.U32 R34, RZ, RZ, R36 ;  /* 0x000000ffff227224 */ /* 0x002fe200078e0024 */
[----:B------:R-:W-:-:S05]  /*10060*/  MOV R35, R38 ;  /* 0x0000002600237202 */ /* 0x000fca0000000f00 */
[----:B------:R1:W-:Y:S04]  /*10070*/  LDGSTS.E [R33+0x4000], desc[UR8][R34.64], P2 ;  /* 0x0400000022217fae */ /* 0x0003e800091a1008 */
[----:B------:R1:W-:Y:S04]  /*10080*/  STL [R1+0xb0], R38 ;  /* 0x0000b02601007387 */ /* 0x0003e80000100800 */
[----:B------:R-:W5:Y:S01]  /*10090*/  LDL.LU R58, [R1+0x138] ;  /* 0x00013800013a7983 */ /* 0x000f620000300800 */
[----:B-1----:R-:W-:-:S03]  /*100a0*/  SEL R34, RZ, 0x4, !P1 ;  /* 0x00000004ff227807 */ /* 0x002fc60004800000 */
[----:B------:R-:W5:Y:S01]  /*100b0*/  LDL.LU R53, [R1+0x13c] ;  /* 0x00013c0001357983 */ /* 0x000f620000300800 */
[----:B------:R-:W-:Y:S02]  /*100c0*/  ISETP.GT.AND P1, PT, R32, 0x28, PT ;  /* 0x000000282000780c */ /* 0x000fe40003f24270 */
[----:B------:R-:W-:Y:S01]  /*100d0*/  SEL R34, R34, RZ, !P0 ;  /* 0x000000ff22227207 */ /* 0x000fe20004000000 */
[----:B------:R-:W5:Y:S01]  /*100e0*/  LDL.LU R44, [R1+0x174] ;  /* 0x00017400012c7983 */ /* 0x000f620000300800 */
[----:B------:R-:W-:-:S03]  /*100f0*/  SEL R35, RZ, 0x4, !P1 ;  /* 0x00000004ff237807 */ /* 0x000fc60004800000 */
[----:B------:R-:W5:Y:S01]  /*10100*/  LDL.LU R38, [R1+0x17c] ;  /* 0x00017c0001267983 */ /* 0x000f620000300800 */
[----:B------:R-:W-:-:S03]  /*10110*/  SEL R35, R35, RZ, !P0 ;  /* 0x000000ff23237207 */ /* 0x000fc60004000000 */
[----:B------:R-:W5:Y:S01]  /*10120*/  LDL.LU R36, [R1+0x1b4] ;  /* 0x0001b40001247983 */ /* 0x000f620000300800 */
[----:B------:R-:W-:Y:S02]  /*10130*/  ISETP.NE.U32.AND P3, PT, R34, RZ, PT ;  /* 0x000000ff2200720c */ /* 0x000fe40003f65070 */
[-C--:B---3--:R-:W-:Y:S02]  /*10140*/  IADD3 R46, P1, PT, R46, R5.reuse, RZ ;  /* 0x000000052e2e7210 */ /* 0x088fe40007f3e0ff */
[----:B--2---:R-:W-:-:S03]  /*10150*/  IADD3 R37, P4, PT, R37, R5, RZ ;  /* 0x0000000525257210 */ /* 0x004fc60007f9e0ff */
[----:B------:R-:W-:Y:S01]  /*10160*/  IMAD.X R56, R56, 0x1, R4, P1 ;  /* 0x0000000138387824 */ /* 0x000fe200008e0604 */
[----:B------:R1:W-:Y:S01]  /*10170*/  STL [R1+0xbc], R46 ;  /* 0x0000bc2e01007387 */ /* 0x0003e20000100800 */
[----:B------:R-:W-:-:S03]  /*10180*/  IADD3 R47, P5, PT, R47, R5, RZ ;  /* 0x000000052f2f7210 */ /* 0x000fc60007fbe0ff */
[----:B------:R-:W-:Y:S01]  /*10190*/  STL [R1+0xb8], R56 ;  /* 0x0000b83801007387 */ /* 0x000fe20000100800 */
[----:B------:R-:W-:Y:S01]  /*101a0*/  ISETP.NE.U32.AND P1, PT, R35, RZ, PT ;  /* 0x000000ff2300720c */ /* 0x000fe20003f25070 */
[----:B------:R-:W-:Y:S01]  /*101b0*/  IMAD.MOV.U32 R35, RZ, RZ, R56 ;  /* 0x000000ffff237224 */ /* 0x000fe200078e0038 */
[----:B------:R-:W-:Y:S01]  /*101c0*/  MOV R34, R46 ;  /* 0x0000002e00227202 */ /* 0x000fe20000000f00 */
[----:B------:R-:W-:Y:S01]  /*101d0*/  STL [R1+0xf4], R37 ;  /* 0x0000f42501007387 */ /* 0x000fe20000100800 */
[----:B----4-:R-:W-:-:S03]  /*101e0*/  IADD3 R39, P6, PT, R39, R5, RZ ;  /* 0x0000000527277210 */ /* 0x010fc60007fde0ff */
[----:B------:R-:W-:Y:S04]  /*101f0*/  STL [R1+0xfc], R47 ;  /* 0x0000fc2f01007387 */ /* 0x000fe80000100800 */
[----:B-1----:R-:W2:Y:S04]  /*10200*/  LDL.LU R46, [R1+0x170] ;  /* 0x00017000012e7983 */ /* 0x002ea80000300800 */
[----:B------:R1:W-:Y:S02]  /*10210*/  LDGSTS.E [R33+0x4100], desc[UR8][R34.64], P2 ;  /* 0x0410000022217fae */ /* 0x0003e400091a1008 */
[----:B-1----:R-:W-:-:S02]  /*10220*/  IMAD.MOV.U32 R34, RZ, RZ, R37 ;  /* 0x000000ffff227224 */ /* 0x002fc400078e0025 */
[----:B------:R-:W-:-:S04]  /*10230*/  IMAD.X R55, R55, 0x1, R4, P4 ;  /* 0x0000000137377824 */ /* 0x000fc800020e0604 */
[----:B------:R-:W-:Y:S01]  /*10240*/  IMAD.MOV.U32 R35, RZ, RZ, R55 ;  /* 0x000000ffff237224 */ /* 0x000fe200078e0037 */
[----:B------:R1:W-:Y:S04]  /*10250*/  STL [R1+0xf0], R55 ;  /* 0x0000f03701007387 */ /* 0x0003e80000100800 */
[----:B------:R-:W-:Y:S04]  /*10260*/  STL [R1+0x134], R39 ;  /* 0x0001342701007387 */ /* 0x000fe80000100800 */
[----:B------:R3:W-:Y:S04]  /*10270*/  LDGSTS.E [R33+0x4800], desc[UR8][R34.64], P3 ;  /* 0x0480000022217fae */ /* 0x0007e800099a1008 */
[----:B-1----:R-:W4:Y:S01]  /*10280*/  LDL.LU R55, [R1+0x178] ;  /* 0x0001780001377983 */ /* 0x002f220000300800 */
[----:B-----5:R-:W-:-:S05]  /*10290*/  IMAD.X R54, R54, 0x1, R4, P5 ;  /* 0x0000000136367824 */ /* 0x020fca00028e0604 */
[----:B------:R1:W-:Y:S04]  /*102a0*/  STL [R1+0xf8], R54 ;  /* 0x0000f83601007387 */ /* 0x0003e80000100800 */
[----:B------:R-:W5:Y:S01]  /*102b0*/  LDL.LU R37, [R1+0x1b0] ;  /* 0x0001b00001257983 */ /* 0x000f620000300800 */
[----:B---3--:R-:W-:Y:S01]  /*102c0*/  MOV R34, R47 ;  /* 0x0000002f00227202 */ /* 0x008fe20000000f00 */
[----:B------:R-:W-:Y:S01]  /*102d0*/  IMAD.MOV.U32 R35, RZ, RZ, R54 ;  /* 0x000000ffff237224 */ /* 0x000fe200078e0036 */
[----:B------:R-:W-:-:S04]  /*102e0*/  IADD3.X R45, PT, PT, R45, R4, RZ, P6, !PT ;  /* 0x000000042d2d7210 */ /* 0x000fc800037fe4ff */
[----:B------:R3:W-:Y:S01]  /*102f0*/  LDGSTS.E [R33+0x4900], desc[UR8][R34.64], P3 ;  /* 0x0490000022217fae */ /* 0x0007e200099a1008 */
[----:B------:R-:W-:Y:S01]  /*10300*/  ISETP.GT.AND P2, PT, R32, 0x2c, PT ;  /* 0x0000002c2000780c */ /* 0x000fe20003f44270 */
[----:B---3--:R-:W-:Y:S01]  /*10310*/  IMAD.MOV.U32 R34, RZ, RZ, R39 ;  /* 0x000000ffff227224 */ /* 0x008fe200078e0027 */
[----:B------:R-:W-:-:S05]  /*10320*/  MOV R35, R45 ;  /* 0x0000002d00237202 */ /* 0x000fca0000000f00 */
[----:B------:R3:W-:Y:S04]  /*10330*/  LDGSTS.E [R33+0x5000], desc[UR8][R34.64], P1 ;  /* 0x0500000022217fae */ /* 0x0007e800089a1008 */
[----:B------:R1:W-:Y:S04]  /*10340*/  STL [R1+0x130], R45 ;  /* 0x0001302d01007387 */ /* 0x0003e80000100800 */
[----:B------:R-:W5:Y:S01]  /*10350*/  LDL.LU R56, [R1+0x1b8] ;  /* 0x0001b80001387983 */ /* 0x000f620000300800 */
[----:B---3--:R-:W-:-:S03]  /*10360*/  SEL R34, RZ, 0x4, !P2 ;  /* 0x00000004ff227807 */ /* 0x008fc60005000000 */
[----:B-1----:R-:W3:Y:S01]  /*10370*/  LDL.LU R54, [R1+0x1bc] ;  /* 0x0001bc0001367983 */ /* 0x002ee20000300800 */
[----:B------:R-:W-:Y:S02]  /*10380*/  ISETP.GT.AND P2, PT, R32, 0x30, PT ;  /* 0x000000302000780c */ /* 0x000fe40003f44270 */
[----:B------:R-:W-:Y:S01]  /*10390*/  SEL R34, R34, RZ, !P0 ;  /* 0x000000ff22227207 */ /* 0x000fe20004000000 */
[----:B------:R-:W3:Y:S01]  /*103a0*/  LDL.LU R47, [R1+0x1f4] ;  /* 0x0001f400012f7983 */ /* 0x000ee20000300800 */
[----:B------:R-:W-:Y:S02]  /*103b0*/  SEL R35, RZ, 0x4, !P2 ;  /* 0x00000004ff237807 */ /* 0x000fe40005000000 */
[-C--:B------:R-:W-:Y:S01]  /*103c0*/  IADD3 R53, P2, PT, R53, R5.reuse, RZ ;  /* 0x0000000535357210 */ /* 0x080fe20007f5e0ff */
[----:B------:R-:W3:Y:S01]  /*103d0*/  LDL.LU R45, [R1+0x1fc] ;  /* 0x0001fc00012d7983 */ /* 0x000ee20000300800 */
[----:B------:R-:W-:Y:S02]  /*103e0*/  SEL R35, R35, RZ, !P0 ;  /* 0x000000ff23237207 */ /* 0x000fe40004000000 */
[-C--:B------:R-:W-:Y:S01]  /*103f0*/  IADD3 R44, P4, PT, R44, R5.reuse, RZ ;  /* 0x000000052c2c7210 */ /* 0x080fe20007f9e0ff */
[----:B------:R-:W-:Y:S01]  /*10400*/  IMAD.X R58, R58, 0x1, R4, P2 ;  /* 0x000000013a3a7824 */ /* 0x000fe200010e0604 */
[----:B------:R-:W3:Y:S01]  /*10410*/  LDL.LU R39, [R1+0x234] ;  /* 0x0002340001277983 */ /* 0x000ee20000300800 */
[----:B------:R-:W-:-:S03]  /*10420*/  IADD3 R38, P5, PT, R38, R5, RZ ;  /* 0x0000000526267210 */ /* 0x000fc60007fbe0ff */
[----:B------:R1:W-:Y:S01]  /*10430*/  STL [R1+0x13c], R53 ;  /* 0x00013c3501007387 */ /* 0x0003e20000100800 */
[----:B------:R-:W-:Y:S02]  /*10440*/  ISETP.NE.U32.AND P3, PT, R34, RZ, PT ;  /* 0x000000ff2200720c */ /* 0x000fe40003f65070 */
[----:B------:R-:W-:Y:S01]  /*10450*/  ISETP.NE.U32.AND P2, PT, R35, RZ, PT ;  /* 0x000000ff2300720c */ /* 0x000fe20003f45070 */
[----:B------:R-:W-:Y:S01]  /*10460*/  STL [R1+0x138], R58 ;  /* 0x0001383a01007387 */ /* 0x000fe20000100800 */
[----:B------:R-:W-:Y:S01]  /*10470*/  MOV R34, R53 ;  /* 0x0000003500227202 */ /* 0x000fe20000000f00 */
[----:B------:R-:W-:Y:S02]  /*10480*/  IMAD.MOV.U32 R35, RZ, RZ, R58 ;  /* 0x000000ffff237224 */ /* 0x000fe400078e003a */
[----:B------:R-:W-:Y:S01]  /*10490*/  STL [R1+0x174], R44 ;  /* 0x0001742c01007387 */ /* 0x000fe20000100800 */
[----:B------:R-:W-:-:S03]  /*104a0*/  IADD3 R36, P6, PT, R36, R5, RZ ;  /* 0x0000000524247210 */ /* 0x000fc60007fde0ff */
[----:B------:R-:W-:Y:S04]  /*104b0*/  STL [R1+0x17c], R38 ;  /* 0x00017c2601007387 */ /* 0x000fe80000100800 */
[----:B-1----:R-:W3:Y:S04]  /*104c0*/  LDL.LU R53, [R1+0x1f0] ;  /* 0x0001f00001357983 */ /* 0x002ee80000300800 */
[----:B------:R1:W-:Y:S02]  /*104d0*/  LDGSTS.E [R33+0x5100], desc[UR8][R34.64], P1 ;  /* 0x0510000022217fae */ /* 0x0003e400089a1008 */
[----:B-1----:R-:W-:-:S02]  /*104e0*/  IMAD.MOV.U32 R34, RZ, RZ, R44 ;  /* 0x000000ffff227224 */ /* 0x002fc400078e002c */
[----:B--2---:R-:W-:-:S04]  /*104f0*/  IMAD.X R46, R46, 0x1, R4, P4 ;  /* 0x000000012e2e7824 */ /* 0x004fc800020e0604 */
[----:B------:R-:W-:Y:S01]  /*10500*/  IMAD.MOV.U32 R35, RZ, RZ, R46 ;  /* 0x000000ffff237224 */ /* 0x000fe200078e002e */
[----:B------:R1:W-:Y:S04]  /*10510*/  STL [R1+0x170], R46 ;  /* 0x0001702e01007387 */ /* 0x0003e80000100800 */
[----:B------:R-:W-:Y:S04]  /*10520*/  STL [R1+0x1b4], R36 ;  /* 0x0001b42401007387 */ /* 0x000fe80000100800 */
[----:B------:R2:W-:Y:S04]  /*10530*/  LDGSTS.E [R33+0x5800], desc[UR8][R34.64], P3 ;  /* 0x0580000022217fae */ /* 0x0005e800099a1008 */
[----:B-1----:R-:W3:Y:S01]  /*10540*/  LDL.LU R46, [R1+0x1f8] ;  /* 0x0001f800012e7983 */ /* 0x002ee20000300800 */
[----:B--2---:R-:W-:Y:S01]  /*10550*/  MOV R34, R38 ;  /* 0x0000002600227202 */ /* 0x004fe20000000f00 */
[----:B----4-:R-:W-:-:S05]  /*10560*/  IMAD.X R55, R55, 0x1, R4, P5 ;  /* 0x0000000137377824 */ /* 0x010fca00028e0604 */
[----:B------:R-:W-:Y:S04]  /*10570*/  STL [R1+0x178], R55 ;  /* 0x0001783701007387 */ /* 0x000fe80000100800 */
[----:B------:R-:W2:Y:S01]  /*10580*/  LDL.LU R44, [R1+0x230] ;  /* 0x00023000012c7983 */ /* 0x000ea20000300800 */
[----:B-----5:R-:W-:Y:S01]  /*10590*/  IADD3.X R37, PT, PT, R37, R4, RZ, P6, !PT ;  /* 0x0000000425257210 */ /* 0x020fe200037fe4ff */
[----:B------:R-:W-:-:S04]  /*105a0*/  IMAD.MOV.U32 R35, RZ, RZ, R55 ;  /* 0x000000ffff237224 */ /* 0x000fc800078e0037 */
[----:B------:R1:W-:Y:S04]  /*105b0*/  STL [R1+0x1b0], R37 ;  /* 0x0001b02501007387 */ /* 0x0003e80000100800 */
[----:B------:R4:W-:Y:S04]  /*105c0*/  LDGSTS.E [R33+0x5900], desc[UR8][R34.64], P3 ;  /* 0x0590000022217fae */ /* 0x0009e800099a1008 */
[----:B------:R-:W5:Y:S01]  /*105d0*/  LDL.LU R38, [R1+0x238] ;  /* 0x0002380001267983 */ /* 0x000f620000300800 */
[----:B----4-:R-:W-:-:S03]  /*105e0*/  MOV R35, R37 ;  /* 0x0000002500237202 */ /* 0x010fc60000000f00 */
[----:B-1----:R-:W4:Y:S01]  /*105f0*/  LDL.LU R37, [R1+0x23c] ;  /* 0x00023c0001257983 */ /* 0x002f220000300800 */
[----:B------:R-:W-:Y:S01]  /*10600*/  IMAD.MOV.U32 R34, RZ, RZ, R36 ;  /* 0x000000ffff227224 */ /* 0x000fe200078e0024 */
[----:B------:R-:W-:Y:S02]  /*10610*/  ISETP.GT.AND P1, PT, R32, 0x34, PT ;  /* 0x000000342000780c */ /* 0x000fe40003f24270 */
[----:B------:R-:W5:Y:S04]  /*10620*/  LDL.LU R55, [R1+0x274] ;  /* 0x0002740001377983 */ /* 0x000f680000300800 */
[----:B------:R1:W-:Y:S04]  /*10630*/  LDGSTS.E [R33+0x6000], desc[UR8][R34.64], P2 ;  /* 0x0600000022217fae */ /* 0x0003e800091a1008 */
[----:B------:R-:W5:Y:S01]  /*10640*/  LDL.LU R36, [R1+0x27c] ;  /* 0x00027c0001247983 */ /* 0x000f620000300800 */
[----:B-1----:R-:W-:-:S02]  /*10650*/  SEL R34, RZ, 0x4, !P1 ;  /* 0x00000004ff227807 */ /* 0x002fc40004800000 */
[----:B------:R-:W-:-:S04]  /*10660*/  ISETP.GT.AND P1, PT, R32, 0x38, PT ;  /* 0x000000382000780c */ /* 0x000fc80003f24270 */
[----:B------:R-:W-:Y:S02]  /*10670*/  SEL R35, RZ, 0x4, !P1 ;  /* 0x00000004ff237807 */ /* 0x000fe40004800000 */
[-C--:B---3--:R-:W-:Y:S02]  /*10680*/  IADD3 R54, P1, PT, R54, R5.reuse, RZ ;  /* 0x0000000536367210 */ /* 0x088fe40007f3e0ff */
[----:B------:R-:W-:Y:S02]  /*10690*/  SEL R34, R34, RZ, !P0 ;  /* 0x000000ff22227207 */ /* 0x000fe40004000000 */
[----:B------:R-:W-:Y:S01]  /*106a0*/  SEL R35, R35, RZ, !P0 ;  /* 0x000000ff23237207 */ /* 0x000fe20004000000 */
[----:B------:R-:W-:Y:S01]  /*106b0*/  IMAD.X R56, R56, 0x1, R4, P1 ;  /* 0x0000000138387824 */ /* 0x000fe200008e0604 */
[----:B------:R-:W-:Y:S02]  /*106c0*/  IADD3 R47, P4, PT, R47, R5, RZ ;  /* 0x000000052f2f7210 */ /* 0x000fe40007f9e0ff */
[----:B------:R-:W-:-:S02]  /*106d0*/  ISETP.NE.U32.AND P3, PT, R34, RZ, PT ;  /* 0x000000ff2200720c */ /* 0x000fc40003f65070 */
[----:B------:R-:W-:Y:S01]  /*106e0*/  ISETP.NE.U32.AND P1, PT, R35, RZ, PT ;  /* 0x000000ff2300720c */ /* 0x000fe20003f25070 */
[----:B------:R-:W-:Y:S01]  /*106f0*/  IMAD.MOV.U32 R35, RZ, RZ, R56 ;  /* 0x000000ffff237224 */ /* 0x000fe200078e0038 */
[----:B------:R-:W-:Y:S02]  /*10700*/  MOV R34, R54 ;  /* 0x0000003600227202 */ /* 0x000fe40000000f00 */
[----:B------:R-:W-:-:S03]  /*10710*/  IADD3 R45, P5, PT, R45, R5, RZ ;  /* 0x000000052d2d7210 */ /* 0x000fc60007fbe0ff */
[----:B------:R1:W-:Y:S01]  /*10720*/  LDGSTS.E [R33+0x6100], desc[UR8][R34.64], P2 ;  /* 0x0610000022217fae */ /* 0x0003e200091a1008 */
[----:B------:R-:W-:-:S03]  /*10730*/  IMAD.X R53, R53, 0x1, R4, P4 ;  /* 0x0000000135357824 */ /* 0x000fc600020e0604 */
[----:B------:R-:W-:Y:S01]  /*10740*/  STL [R1+0x1bc], R54 ;  /* 0x0001bc3601007387 */ /* 0x000fe20000100800 */
[----:B------:R-:W-:-:S03]  /*10750*/  IADD3 R39, P6, PT, R39, R5, RZ ;  /* 0x0000000527277210 */ /* 0x000fc60007fde0ff */
[----:B------:R3:W-:Y:S01]  /*10760*/  STL [R1+0x1b8], R56 ;  /* 0x0001b83801007387 */ /* 0x0007e20000100800 */
[----:B-1----:R-:W-:Y:S02]  /*10770*/  IMAD.MOV.U32 R34, RZ, RZ, R47 ;  /* 0x000000ffff227224 */ /* 0x002fe400078e002f */
[----:B------:R-:W-:Y:S01]  /*10780*/  IMAD.MOV.U32 R35, RZ, RZ, R53 ;  /* 0x000000ffff237224 */ /* 0x000fe200078e0035 */
[----:B------:R1:W-:Y:S04]  /*10790*/  STL [R1+0x1f4], R47 ;  /* 0x0001f42f01007387 */ /* 0x0003e80000100800 */
[----:B------:R1:W-:Y:S04]  /*107a0*/  LDGSTS.E [R33+0x6800], desc[UR8][R34.64], P3 ;  /* 0x0680000022217fae */ /* 0x0003e800099a1008 */
[----:B------:R-:W-:Y:S04]  /*107b0*/  STL [R1+0x1fc], R45 ;  /* 0x0001fc2d01007387 */ /* 0x000fe80000100800 */
[----:B---3--:R-:W3:Y:S01]  /*107c0*/  LDL.LU R56, [R1+0x270] ;  /* 0x0002700001387983 */ /* 0x008ee20000300800 */
[----:B-1----:R-:W-:-:S03]  /*107d0*/  MOV R34, R45 ;  /* 0x0000002d00227202 */ /* 0x002fc60000000f00 */
[----:B------:R1:W-:Y:S04]  /*107e0*/  STL [R1+0x1f0], R53 ;  /* 0x0001f03501007387 */ /* 0x0003e80000100800 */
[----:B------:R-:W-:Y:S04]  /*107f0*/  STL [R1+0x234], R39 ;  /* 0x0002342701007387 */ /* 0x000fe80000100800 */
[----:B------:R-:W3:Y:S01]  /*10800*/  LDL.LU R54, [R1+0x278] ;  /* 0x0002780001367983 */ /* 0x000ee20000300800 */
[----:B------:R-:W-:-:S03]  /*10810*/  ISETP.GT.AND P2, PT, R32, 0x3c, PT ;  /* 0x0000003c2000780c */ /* 0x000fc60003f44270 */
[----:B------:R-:W3:Y:S01]  /*10820*/  LDL.LU R47, [R1+0x518] ;  /* 0x00051800012f7983 */ /* 0x000ee20000300800 */
[----:B------:R-:W-:-:S04]  /*10830*/  IMAD.X R46, R46, 0x1, R4, P5 ;  /* 0x000000012e2e7824 */ /* 0x000fc800028e0604 */
[----:B------:R-:W-:-:S05]  /*10840*/  IMAD.MOV.U32 R35, RZ, RZ, R46 ;  /* 0x000000ffff237224 */ /* 0x000fca00078e002e */
[----:B------:R1:W-:Y:S04]  /*10850*/  LDGSTS.E [R33+0x6900], desc[UR8][R34.64], P3 ;  /* 0x0690000022217fae */ /* 0x0003e800099a1008 */
[----:B------:R2:W-:Y:S01]  /*10860*/  STL [R1+0x1f8], R46 ;  /* 0x0001f82e01007387 */ /* 0x0005e20000100800 */
[----:B-1----:R-:W-:Y:S01]  /*10870*/  IMAD.MOV.U32 R34, RZ, RZ, R39 ;  /* 0x000000ffff227224 */ /* 0x002fe200078e0027 */
[----:B--2---:R-:W-:-:S04]  /*10880*/  IADD3.X R44, PT, PT, R44, R4, RZ, P6, !PT ;  /* 0x000000042c2c7210 */ /* 0x004fc800037fe4ff */
[----:B------:R-:W-:Y:S01]  /*10890*/  MOV R35, R44 ;  /* 0x0000002c00237202 */ /* 0x000fe20000000f00 */
[----:B------:R1:W-:Y:S04]  /*108a0*/  STL [R1+0x230], R44 ;  /* 0x0002302c01007387 */ /* 0x0003e80000100800 */
[----:B------:R2:W-:Y:S04]  /*108b0*/  LDGSTS.E [R33+0x7000], desc[UR8][R34.64], P1 ;  /* 0x0700000022217fae */ /* 0x0005e800089a1008 */
[----:B------:R-:W3:Y:S01]  /*108c0*/  LDL.LU R53, [R1+0x500] ;  /* 0x0005000001357983 */ /* 0x000ee20000300800 */
[----:B--2---:R-:W-:-:S02]  /*108d0*/  SEL R34, RZ, 0x4, !P2 ;  /* 0x00000004ff227807 */ /* 0x004fc40005000000 */
[----:B----4-:R-:W-:-:S05]  /*108e0*/  IADD3 R37, P2, PT, R37, R5, RZ ;  /* 0x0000000525257210 */ /* 0x010fca0007f5e0ff */
[----:B-----5:R-:W-:Y:S01]  /*108f0*/  IMAD.X R38, R38, 0x1, R4, P2 ;  /* 0x0000000126267824 */ /* 0x020fe200010e0604 */
[----:B------:R-:W-:Y:S01]  /*10900*/  STL [R1+0x23c], R37 ;  /* 0x00023c2501007387 */ /* 0x000fe20000100800 */
[----:B------:R-:W-:-:S03]  /*10910*/  SEL R34, R34, RZ, !P0 ;  /* 0x000000ff22227207 */ /* 0x000fc60004000000 */
[----:B------:R2:W-:Y:S04]  /*10920*/  STL [R1+0x238], R38 ;  /* 0x0002382601007387 */ /* 0x0005e80000100800 */
[----:B------:R-:W4:Y:S01]  /*10930*/  LDL.LU R46, [R1+0x4f8] ;  /* 0x0004f800012e7983 */ /* 0x000f220000300800 */
[----:B------:R-:W-:-:S03]  /*10940*/  ISETP.NE.U32.AND P3, PT, R34, RZ, PT ;  /* 0x000000ff2200720c */ /* 0x000fc60003f65070 */
[----:B------:R-:W5:Y:S01]  /*10950*/  LDL.LU R45, [R1+0x504] ;  /* 0x00050400012d7983 */ /* 0x000f620000300800 */
[----:B------:R-:W-:Y:S01]  /*10960*/  MOV R35, R38 ;  /* 0x0000002600237202 */ /* 0x000fe20000000f00 */
[----:B------:R-:W-:Y:S02]  /*10970*/  IMAD.MOV.U32 R34, RZ, RZ, R37 ;  /* 0x000000ffff227224 */ /* 0x000fe400078e0025 */
[----:B-1----:R-:W4:Y:S04]  /*10980*/  LDL.LU R44, [R1+0x4cc] ;  /* 0x0004cc00012c7983 */ /* 0x002f280000300800 */
[----:B------:R-:W4:Y:S04]  /*10990*/  LDL.LU R39, [R1+0x4d0] ;  /* 0x0004d00001277983 */ /* 0x000f280000300800 */
[----:B--2---:R-:W2:Y:S04]  /*109a0*/  LDL.LU R38, [R1+0x4d4] ;  /* 0x0004d40001267983 */ /* 0x004ea80000300800 */
[----:B------:R-:W2:Y:S01]  /*109b0*/  LDL.LU R37, [R1+0x4d8] ;  /* 0x0004d80001257983 */ /* 0x000ea20000300800 */
[----:B------:R-:W-:-:S03]  /*109c0*/  ISETP.GT.AND P2, PT, R32, 0x1, PT ;  /* 0x000000012000780c */ /* 0x000fc60003f44270 */
[----:B------:R1:W-:Y:S01]  /*109d0*/  LDGSTS.E [R33+0x7100], desc[UR8][R34.64], P1 ;  /* 0x0710000022217fae */ /* 0x0003e200089a1008 */
[-C--:B------:R-:W-:Y:S02]  /*109e0*/  IADD3 R55, P1, PT, R55, R5.reuse, RZ ;  /* 0x0000000537377210 */ /* 0x080fe40007f3e0ff */
[----:B-1----:R-:W-:Y:S02]  /*109f0*/  SEL R34, RZ, 0x4, !P2 ;  /* 0x00000004ff227807 */ /* 0x002fe40005000000 */
[----:B------:R-:W-:Y:S02]  /*10a00*/  IADD3 R36, P2, PT, R36, R5, RZ ;  /* 0x0000000524247210 */ /* 0x000fe40007f5e0ff */
[----:B------:R-:W-:Y:S01]  /*10a10*/  SEL R34, R34, RZ, !P0 ;  /* 0x000000ff22227207 */ /* 0x000fe20004000000 */
[----:B------:R-:W-:Y:S01]  /*10a20*/  IMAD.SHL.U32 R64, R57, 0x4, RZ ;  /* 0x0000000439407824 */ /* 0x000fe200078e00ff */
[----:B------:R-:W-:Y:S01]  /*10a30*/  HMMA.1688.F32.TF32 R124, R180, R62, R124 ;  /* 0x0000003eb47c723c */ /* 0x000fe2000008107c */
[----:B------:R-:W-:Y:S03]  /*10a40*/  STL [R1+0x274], R55 ;  /* 0x0002743701007387 */ /* 0x000fe60000100800 */
[----:B------:R-:W-:Y:S01]  /*10a50*/  LOP3.LUT R63, R64, 0x20, RZ, 0x3c, !PT ;  /* 0x00000020403f7812 */ /* 0x000fe200078e3cff */
[----:B---3--:R-:W-:-:S04]  /*10a60*/  IMAD.X R56, R56, 0x1, R4, P1 ;  /* 0x0000000138387824 */ /* 0x008fc800008e0604 */
[----:B------:R-:W-:Y:S02]  /*10a70*/  IMAD.MOV.U32 R35, RZ, RZ, R56 ;  /* 0x000000ffff237224 */ /* 0x000fe400078e0038 */
[----:B------:R-:W-:Y:S01]  /*10a80*/  IMAD.X R54, R54, 0x1, R4, P2 ;  /* 0x0000000136367824 */ /* 0x000fe200010e0604 */
[----:B------:R-:W-:Y:S02]  /*10a90*/  ISETP.NE.U32.AND P2, PT, R34, RZ, PT ;  /* 0x000000ff2200720c */ /* 0x000fe40003f45070 */
[----:B------:R-:W-:Y:S02]  /*10aa0*/  MOV R34, R55 ;  /* 0x0000003700227202 */ /* 0x000fe40000000f00 */
[----:B------:R-:W-:-:S03]  /*10ab0*/  IADD3 R47, P4, PT, R47, R5, RZ ;  /* 0x000000052f2f7210 */ /* 0x000fc60007f9e0ff */
[----:B------:R1:W-:Y:S01]  /*10ac0*/  LDGSTS.E [R33+0x7800], desc[UR8][R34.64], P3 ;  /* 0x0780000022217fae */ /* 0x0003e200099a1008 */
[----:B------:R-:W-:-:S03]  /*10ad0*/  ISETP.GT.AND P1, PT, R32, 0x5, PT ;  /* 0x000000052000780c */ /* 0x000fc60003f24270 */
[----:B------:R-:W-:Y:S01]  /*10ae0*/  STL [R1+0x270], R56 ;  /* 0x0002703801007387 */ /* 0x000fe20000100800 */
[----:B-1----:R-:W-:Y:S01]  /*10af0*/  MOV R34, R36 ;  /* 0x0000002400227202 */ /* 0x002fe20000000f00 */
[----:B------:R-:W-:Y:S02]  /*10b00*/  IMAD.MOV.U32 R35, RZ, RZ, R54 ;  /* 0x000000ffff237224 */ /* 0x000fe400078e0036 */
[----:B------:R1:W-:Y:S04]  /*10b10*/  STL [R1+0x27c], R36 ;  /* 0x00027c2401007387 */ /* 0x0003e80000100800 */
[----:B------:R3:W-:Y:S01]  /*10b20*/  LDGSTS.E [R33+0x7900], desc[UR8][R34.64], P3 ;  /* 0x0790000022217fae */ /* 0x0007e200099a1008 */
[----:B-1----:R-:W-:Y:S02]  /*10b30*/  SEL R36, RZ, 0x4, !P1 ;  /* 0x00000004ff247807 */ /* 0x002fe40004800000 */
[----:B------:R-:W-:-:S02]  /*10b40*/  ISETP.GT.AND P1, PT, R32, 0x9, PT ;  /* 0x000000092000780c */ /* 0x000fc40003f24270 */
[----:B---3--:R-:W-:Y:S01]  /*10b50*/  IADD3 R33, PT, PT, R63, UR7, RZ ;  /* 0x000000073f217c10 */ /* 0x008fe2000fffe0ff */
[----:B------:R-:W-:Y:S01]  /*10b60*/  IMAD.MOV.U32 R34, RZ, RZ, R47 ;  /* 0x000000ffff227224 */ /* 0x000fe200078e002f */
[----:B------:R-:W-:Y:S01]  /*10b70*/  SEL R36, R36, RZ, !P0 ;  /* 0x000000ff24247207 */ /* 0x000fe20004000000 */
[----:B------:R-:W-:Y:S03]  /*10b80*/  STL [R1+0x278], R54 ;  /* 0x0002783601007387 */ /* 0x000fe60000100800 */
[----:B------:R-:W-:Y:S01]  /*10b90*/  ISETP.NE.U32.AND P3, PT, R36, RZ, PT ;  /* 0x000000ff2400720c */ /* 0x000fe20003f65070 */
[----:B------:R-:W-:Y:S01]  /*10ba0*/  STL [R1+0x518], R47 ;  /* 0x0005182f01007387 */ /* 0x000fe20000100800 */
[----:B------:R-:W-:-:S04]  /*10bb0*/  IMAD.X R53, R53, 0x1, R4, P4 ;  /* 0x0000000135357824 */ /* 0x000fc800020e0604 */
[----:B------:R-:W-:-:S05]  /*10bc0*/  IMAD.MOV.U32 R35, RZ, RZ, R53 ;  /* 0x000000ffff237224 */ /* 0x000fca00078e0035 */
[----:B------:R1:W-:Y:S02]  /*10bd0*/  LDGSTS.E [R33+0x200], desc[UR8][R34.64], P2 ;  /* 0x0020000022217fae */ /* 0x0003e400091a1008 */
[----:B-1----:R-:W-:-:S04]  /*10be0*/  SEL R34, RZ, 0x4, !P1 ;  /* 0x00000004ff227807 */ /* 0x002fc80004800000 */
[----:B------:R-:W-:Y:S02]  /*10bf0*/  SEL R34, R34, RZ, !P0 ;  /* 0x000000ff22227207 */ /* 0x000fe40004000000 */
[----:B-----5:R-:W-:-:S04]  /*10c00*/  IADD3 R45, P1, PT, R45, R5, RZ ;  /* 0x000000052d2d7210 */ /* 0x020fc80007f3e0ff */
[----:B----4-:R-:W-:Y:S02]  /*10c10*/  IADD3.X R46, PT, PT, R46, R4, RZ, P1, !PT ;  /* 0x000000042e2e7210 */ /* 0x010fe40000ffe4ff */
[-C--:B------:R-:W-:Y:S02]  /*10c20*/  IADD3 R39, P4, PT, R39, R5.reuse, RZ ;  /* 0x0000000527277210 */ /* 0x080fe40007f9e0ff */
[----:B------:R-:W-:Y:S01]  /*10c30*/  ISETP.NE.U32.AND P1, PT, R34, RZ, PT ;  /* 0x000000ff2200720c */ /* 0x000fe20003f25070 */
[----:B------:R-:W-:Y:S01]  /*10c40*/  IMAD.MOV.U32 R34, RZ, RZ, R45 ;  /* 0x000000ffff227224 */ /* 0x000fe200078e002d */
[----:B------:R-:W-:Y:S02]  /*10c50*/  MOV R35, R46 ;  /* 0x0000002e00237202 */ /* 0x000fe40000000f00 */
[----:B--2---:R-:W-:Y:S01]  /*10c60*/  IADD3 R37, P5, PT, R37, R5, RZ ;  /* 0x0000000525257210 */ /* 0x004fe20007fbe0ff */
[----:B------:R-:W-:Y:S01]  /*10c70*/  STL [R1+0x500], R53 ;  /* 0x0005003501007387 */ /* 0x000fe20000100800 */
[----:B------:R-:W-:-:S03]  /*10c80*/  IMAD.X R44, R44, 0x1, R4, P4 ;  /* 0x000000012c2c7824 */ /* 0x000fc600020e0604 */
[----:B------:R1:W-:Y:S01]  /*10c90*/  STL [R1+0x504], R45 ;  /* 0x0005042d01007387 */ /* 0x0003e20000100800 */
[----:B------:R-:W-:-:S03]  /*10ca0*/  IMAD.X R38, R38, 0x1, R4, P5 ;  /* 0x0000000126267824 */ /* 0x000fc600028e0604 */
[----:B------:R-:W-:Y:S04]  /*10cb0*/  STL [R1+0x4f8], R46 ;  /* 0x0004f82e01007387 */ /* 0x000fe80000100800 */
[----:B------:R-:W-:Y:S04]  /*10cc0*/  STL [R1+0x4d0], R39 ;  /* 0x0004d02701007387 */ /* 0x000fe80000100800 */
[----:B------:R2:W-:Y:S04]  /*10cd0*/  LDGSTS.E [R33+0x300], desc[UR8][R34.64], P2 ;  /* 0x0030000022217fae */ /* 0x0005e800091a1008 */
[----:B------:R-:W-:Y:S04]  /*10ce0*/  STL [R1+0x4d8], R37 ;  /* 0x0004d82501007387 */ /* 0x000fe80000100800 */
[----:B------:R-:W-:Y:S01]  /*10cf0*/  STL [R1+0x4cc], R44 ;  /* 0x0004cc2c01007387 */ /* 0x000fe20000100800 */
[----:B--2---:R-:W-:Y:S01]  /*10d00*/  IMAD.MOV.U32 R34, RZ, RZ, R39 ;  /* 0x000000ffff227224 */ /* 0x004fe200078e0027 */
[----:B------:R-:W-:-:S02]  /*10d10*/  MOV R35, R44 ;  /* 0x0000002c00237202 */ /* 0x000fc40000000f00 */
[----:B------:R2:W-:Y:S04]  /*10d20*/  STL [R1+0x4d4], R38 ;  /* 0x0004d42601007387 */ /* 0x0005e80000100800 */
[----:B------:R-:W3:Y:S04]  /*10d30*/  LDL.LU R58, [R1] ;  /* 0x00000000013a7983 */ /* 0x000ee80000300800 */
[----:B-1----:R-:W4:Y:S04]  /*10d40*/  LDL.LU R45, [R1+0x4] ;  /* 0x00000400012d7983 */ /* 0x002f280000300800 */
[----:B------:R1:W-:Y:S04]  /*10d50*/  LDGSTS.E [R33+0xa00], desc[UR8][R34.64], P3 ;  /* 0x00a0000022217fae */ /* 0x0003e800099a1008 */
[----:B------:R-:W5:Y:S01]  /*10d60*/  LDL.LU R55, [R1+0x8] ;  /* 0x0000080001377983 */ /* 0x000f620000300800 */
[----:B-1----:R-:W-:-:S03]  /*10d70*/  MOV R35, R38 ;  /* 0x0000002600237202 */ /* 0x002fc60000000f00 */
[----:B--2---:R-:W2:Y:S04]  /*10d80*/  LDL.LU R38, [R1+0xc] ;  /* 0x00000c0001267983 */ /* 0x004ea80000300800 */
[----:B------:R-:W5:Y:S04]  /*10d90*/  LDL.LU R53, [R1+0x40] ;  /* 0x0000400001357983 */ /* 0x000f680000300800 */
[----:B------:R-:W5:Y:S04]  /*10da0*/  LDL.LU R46, [R1+0x44] ;  /* 0x00004400012e7983 */ /* 0x000f680000300800 */
[----:B------:R-:W5:Y:S04]  /*10db0*/  LDL.LU R56, [R1+0x48] ;  /* 0x0000480001387983 */ /* 0x000f680000300800 */
[----:B------:R-:W5:Y:S04]  /*10dc0*/  LDL.LU R39, [R1+0x4c] ;  /* 0x00004c0001277983 */ /* 0x000f680000300800 */
[----:B------:R-:W5:Y:S04]  /*10dd0*/  LDL.LU R54, [R1+0x80] ;  /* 0x0000800001367983 */ /* 0x000f680000300800 */
[----:B------:R-:W5:Y:S01]  /*10de0*/  LDL.LU R47, [R1+0x84] ;  /* 0x00008400012f7983 */ /* 0x000f620000300800 */
[----:B------:R-:W-:Y:S01]  /*10df0*/  IADD3 R206, P4, PT, R206, R5, RZ ;  /* 0x00000005cece7210 */ /* 0x000fe20007f9e0ff */
[----:B------:R-:W-:Y:S01]  /*10e00*/  IMAD.MOV.U32 R34, RZ, RZ, R37 ;  /* 0x000000ffff227224 */ /* 0x000fe200078e0025 */
[----:B------:R-:W-:Y:S01]  /*10e10*/  ISETP.GT.AND P2, PT, R32, 0xd, PT ;  /* 0x0000000d2000780c */ /* 0x000fe20003f44270 */
[----:B------:R-:W5:Y:S02]  /*10e20*/  LDL.LU R44, [R1+0x8c] ;  /* 0x00008c00012c7983 */ /* 0x000f640000300800 */
[----:B------:R-:W-:-:S02]  /*10e30*/  IMAD.X R205, R205, 0x1, R4, P4 ;  /* 0x00000001cdcd7824 */ /* 0x000fc400020e0604 */
[----:B------:R1:W-:Y:S01]  /*10e40*/  LDGSTS.E [R33+0xb00], desc[UR8][R34.64], P3 ;  /* 0x00b0000022217fae */ /* 0x0003e200099a1008 */
[----:B------:R-:W-:Y:S02]  /*10e50*/  SEL R36, RZ, 0x4, !P2 ;  /* 0x00000004ff247807 */ /* 0x000fe40005000000 */
[----:B------:R-:W-:Y:S01]  /*10e60*/  ISETP.GT.AND P2, PT, R32, 0x11, PT ;  /* 0x000000112000780c */ /* 0x000fe20003f44270 */
[----:B------:R-:W5:Y:S01]  /*10e70*/  LDL.LU R37, [R1+0xc4] ;  /* 0x0000c40001257983 */ /* 0x000f620000300800 */
[----:B-1----:R-:W-:Y:S02]  /*10e80*/  IMAD.MOV.U32 R34, RZ, RZ, R206 ;  /* 0x000000ffff227224 */ /* 0x002fe400078e00ce */
[----:B------:R-:W-:Y:S01]  /*10e90*/  IMAD.MOV.U32 R35, RZ, RZ, R205 ;  /* 0x000000ffff237224 */ /* 0x000fe200078e00cd */
[----:B------:R-:W-:-:S04]  /*10ea0*/  SEL R36, R36, RZ, !P0 ;  /* 0x000000ff24247207 */ /* 0x000fc80004000000 */
[----:B------:R1:W-:Y:S01]  /*10eb0*/  LDGSTS.E [R33+0x1200], desc[UR8][R34.64], P1 ;  /* 0x0120000022217fae */ /* 0x0003e200089a1008 */
[-C--:B------:R-:W-:Y:S02]  /*10ec0*/  IADD3 R222, P4, PT, R222, R5.reuse, RZ ;  /* 0x00000005dede7210 */ /* 0x080fe40007f9e0ff */
[----:B------:R-:W-:Y:S02]  /*10ed0*/  ISETP.NE.U32.AND P3, PT, R36, RZ, PT ;  /* 0x000000ff2400720c */ /* 0x000fe40003f65070 */
[----:B-1----:R-:W-:Y:S02]  /*10ee0*/  SEL R34, RZ, 0x4, !P2 ;  /* 0x00000004ff227807 */ /* 0x002fe40005000000 */
[----:B------:R-:W-:Y:S02]  /*10ef0*/  IADD3 R208, P2, PT, R208, R5, RZ ;  /* 0x00000005d0d07210 */ /* 0x000fe40007f5e0ff */
[----:B------:R-:W-:Y:S02]  /*10f00*/  SEL R34, R34, RZ, !P0 ;  /* 0x000000ff22227207 */ /* 0x000fe40004000000 */
[----:B------:R-:W-:-:S02]  /*10f10*/  IADD3.X R207, PT, PT, R207, R4, RZ, P2, !PT ;  /* 0x00000004cfcf7210 */ /* 0x000fc400017fe4ff */
        /* <DEDUP_REMOVED lines=8> */
[----:B-1----:R-:W-:Y:S01]  /*10fa0*/  IMAD.MOV.U32 R34, RZ, RZ, R222 ;  /* 0x000000ffff227224 */ /* 0x002fe200078e00de */
[----:B------:R-:W-:-:S03]  /*10fb0*/  MOV R35, R221 ;  /* 0x000000dd00237202 */ /* 0x000fc60000000f00 */
[----:B------:R-:W-:Y:S02]  /*10fc0*/  IMAD.X R237, R237, 0x1, R4, P4 ;  /* 0x00000001eded7824 */ /* 0x000fe400020e0604 */
[----:B------:R1:W-:Y:S01]  /*10fd0*/  LDGSTS.E [R33+0x1a00], desc[UR8][R34.64], P3 ;  /* 0x01a0000022217fae */ /* 0x0003e200099a1008 */
[----:B------:R-:W-:-:S04]  /*10fe0*/  ISETP.GT.AND P1, PT, R32, 0x15, PT ;  /* 0x000000152000780c */ /* 0x000fc80003f24270 */
[----:B------:R-:W-:Y:S01]  /*10ff0*/  SEL R36, RZ, 0x4, !P1 ;  /* 0x00000004ff247807 */ /* 0x000fe20004800000 */
[----:B-1----:R-:W-:Y:S01]  /*11000*/  IMAD.MOV.U32 R34, RZ, RZ, R224 ;  /* 0x000000ffff227224 */ /* 0x002fe200078e00e0 */
[----:B------:R-:W-:Y:S02]  /*11010*/  MOV R35, R223 ;  /* 0x000000df00237202 */ /* 0x000fe40000000f00 */
[----:B------:R-:W-:-:S03]  /*11020*/  ISETP.GT.AND P1, PT, R32, 0x19, PT ;  /* 0x000000192000780c */ /* 0x000fc60003f24270 */
[----:B------:R1:W-:Y:S02]  /*11030*/  LDGSTS.E [R33+0x1b00], desc[UR8][R34.64], P3 ;  /* 0x01b0000022217fae */ /* 0x0003e400099a1008 */
[----:B-1----:R-:W-:Y:S02]  /*11040*/  IMAD.MOV.U32 R34, RZ, RZ, R238 ;  /* 0x000000ffff227224 */ /* 0x002fe400078e00ee */
[----:B------:R-:W-:-:S05]  /*11050*/  IMAD.MOV.U32 R35, RZ, RZ, R237 ;  /* 0x000000ffff237224 */ /* 0x000fca00078e00ed */
[----:B------:R1:W-:Y:S01]  /*11060*/  LDGSTS.E [R33+0x2200], desc[UR8][R34.64], P2 ;  /* 0x0220000022217fae */ /* 0x0003e200091a1008 */
[----:B------:R-:W-:Y:S02]  /*11070*/  SEL R36, R36, RZ, !P0 ;  /* 0x000000ff24247207 */ /* 0x000fe40004000000 */
[----:B-1----:R-:W-:Y:S02]  /*11080*/  SEL R34, RZ, 0x4, !P1 ;  /* 0x00000004ff227807 */ /* 0x002fe40004800000 */
[----:B------:R-:W-:Y:S02]  /*11090*/  IADD3 R240, P1, PT, R240, R5, RZ ;  /* 0x00000005f0f07210 */ /* 0x000fe40007f3e0ff */
[----:B------:R-:W-:Y:S02]  /*110a0*/  SEL R34, R34, RZ, !P0 ;  /* 0x000000ff22227207 */ /* 0x000fe40004000000 */
[----:B------:R-:W-:Y:S02]  /*110b0*/  IADD3.X R239, PT, PT, R239, R4, RZ, P1, !PT ;  /* 0x00000004efef7210 */ /* 0x000fe40000ffe4ff */
[----:B------:R-:W-:Y:S01]  /*110c0*/  ISETP.NE.U32.AND P1, PT, R34, RZ, PT ;  /* 0x000000ff2200720c */ /* 0x000fe20003f25070 */
[----:B------:R-:W-:Y:S01]  /*110d0*/  IMAD.MOV.U32 R34, RZ, RZ, R240 ;  /* 0x000000ffff227224 */ /* 0x000fe200078e00f0 */
[----:B------:R-:W-:-:S02]  /*110e0*/  MOV R35, R239 ;  /* 0x000000ef00237202 */ /* 0x000fc40000000f00 */
[----:B------:R-:W-:-:S03]  /*110f0*/  ISETP.NE.U32.AND P3, PT, R36, RZ, PT ;  /* 0x000000ff2400720c */ /* 0x000fc60003f65070 */
[----:B------:R1:W-:Y:S01]  /*11100*/  LDGSTS.E [R33+0x2300], desc[UR8][R34.64], P2 ;  /* 0x0230000022217fae */ /* 0x0003e200091a1008 */
[----:B------:R-:W-:-:S04]  /*11110*/  ISETP.GT.AND P2, PT, R32, 0x1d, PT ;  /* 0x0000001d2000780c */ /* 0x000fc80003f44270 */
[----:B------:R-:W-:Y:S02]  /*11120*/  SEL R36, RZ, 0x4, !P2 ;  /* 0x00000004ff247807 */ /* 0x000fe40005000000 */
[----:B------:R-:W-:Y:S02]  /*11130*/  ISETP.GT.AND P2, PT, R32, 0x21, PT ;  /* 0x000000212000780c */ /* 0x000fe40003f44270 */
[----:B----4-:R-:W-:-:S05]  /*11140*/  IADD3 R45, P4, PT, R45, R5, RZ ;  /* 0x000000052d2d7210 */ /* 0x010fca0007f9e0ff */
[----:B---3--:R-:W-:Y:S01]  /*11150*/  IMAD.X R58, R58, 0x1, R4, P4 ;  /* 0x000000013a3a7824 */ /* 0x008fe200020e0604 */
[----:B------:R3:W-:Y:S01]  /*11160*/  STL [R1+0x4], R45 ;  /* 0x0000042d01007387 */ /* 0x0007e20000100800 */
[----:B-1----:R-:W-:Y:S01]  /*11170*/  IMAD.MOV.U32 R34, RZ, RZ, R45 ;  /* 0x000000ffff227224 */ /* 0x002fe200078e002d */
[----:B--2---:R-:W-:-:S05]  /*11180*/  IADD3 R38, P5, PT, R38, R5, RZ ;  /* 0x0000000526267210 */ /* 0x004fca0007fbe0ff */
[----:B------:R1:W-:Y:S04]  /*11190*/  STL [R1+0xc], R38 ;  /* 0x00000c2601007387 */ /* 0x0003e80000100800 */
[----:B------:R2:W-:Y:S01]  /*111a0*/  STL [R1], R58 ;  /* 0x0000003a01007387 */ /* 0x0005e20000100800 */
[----:B-----5:R-:W-:-:S03]  /*111b0*/  IADD3 R46, P4, PT, R46, R5, RZ ;  /* 0x000000052e2e7210 */ /* 0x020fc60007f9e0ff */
[----:B---3--:R-:W3:Y:S01]  /*111c0*/  LDL.LU R45, [R1+0x88] ;  /* 0x00008800012d7983 */ /* 0x008ee20000300800 */
[----:B------:R-:W-:Y:S01]  /*111d0*/  MOV R35, R58 ;  /* 0x0000003a00237202 */ /* 0x000fe20000000f00 */
[--C-:B------:R-:W-:Y:S02]  /*111e0*/  IMAD.X R55, R55, 0x1, R4.reuse, P5 ;  /* 0x0000000137377824 */ /* 0x100fe400028e0604 */
[----:B------:R-:W-:Y:S04]  /*111f0*/  STL [R1+0x44], R46 ;  /* 0x0000442e01007387 */ /* 0x000fe80000100800 */
[----:B------:R4:W-:Y:S04]  /*11200*/  LDGSTS.E [R33+0x2a00], desc[UR8][R34.64], P3 ;  /* 0x02a0000022217fae */ /* 0x0009e800099a1008 */
[----:B------:R-:W-:Y:S01]  /*11210*/  STL [R1+0x8], R55 ;  /* 0x0000083701007387 */ /* 0x000fe20000100800 */
[----:B------:R-:W-:-:S02]  /*11220*/  IMAD.X R53, R53, 0x1, R4, P4 ;  /* 0x0000000135357824 */ /* 0x000fc400020e0604 */
[----:B----4-:R-:W-:Y:S02]  /*11230*/  IMAD.MOV.U32 R34, RZ, RZ, R38 ;  /* 0x000000ffff227224 */ /* 0x010fe400078e0026 */
[----:B-1----:R-:W4:Y:S01]  /*11240*/  LDL.LU R38, [R1+0xc0] ;  /* 0x0000c00001267983 */ /* 0x002f220000300800 */
[----:B------:R-:W-:-:S03]  /*11250*/  MOV R35, R55 ;  /* 0x0000003700237202 */ /* 0x000fc60000000f00 */
[----:B------:R1:W-:Y:S04]  /*11260*/  STL [R1+0x40], R53 ;  /* 0x0000403501007387 */ /* 0x0003e80000100800 */
[----:B------:R5:W-:Y:S04]  /*11270*/  LDGSTS.E [R33+0x2b00], desc[UR8][R34.64], P3 ;  /* 0x02b0000022217fae */ /* 0x000be800099a1008 */
[----:B--2---:R-:W2:Y:S01]  /*11280*/  LDL.LU R58, [R1+0xc8] ;  /* 0x0000c800013a7983 */ /* 0x004ea20000300800 */
[----:B-----5:R-:W-:-:S03]  /*11290*/  IMAD.MOV.U32 R35, RZ, RZ, R53 ;  /* 0x000000ffff237224 */ /* 0x020fc600078e0035 */
[----:B-1----:R-:W5:Y:S01]  /*112a0*/  LDL.LU R53, [R1+0xcc] ;  /* 0x0000cc0001357983 */ /* 0x002f620000300800 */
[----:B------:R-:W-:-:S03]  /*112b0*/  IMAD.MOV.U32 R34, RZ, RZ, R46 ;  /* 0x000000ffff227224 */ /* 0x000fc600078e002e */
[----:B------:R-:W2:Y:S04]  /*112c0*/  LDL.LU R55, [R1+0x104] ;  /* 0x0001040001377983 */ /* 0x000ea80000300800 */
[----:B------:R1:W-:Y:S01]  /*112d0*/  LDGSTS.E [R33+0x3200], desc[UR8][R34.64], P1 ;  /* 0x0320000022217fae */ /* 0x0003e200089a1008 */
[----:B------:R-:W-:-:S03]  /*112e0*/  IADD3 R47, P4, PT, R47, R5, RZ ;  /* 0x000000052f2f7210 */ /* 0x000fc60007f9e0ff */
[----:B------:R-:W2:Y:S01]  /*112f0*/  LDL.LU R46, [R1+0x10c] ;  /* 0x00010c00012e7983 */ /* 0x000ea20000300800 */
[----:B-1----:R-:W-:Y:S02]  /*11300*/  SEL R34, RZ, 0x4, !P2 ;  /* 0x00000004ff227807 */ /* 0x002fe40005000000 */
[----:B------:R-:W-:-:S04]  /*11310*/  IADD3 R39, P2, PT, R39, R5, RZ ;  /* 0x0000000527277210 */ /* 0x000fc80007f5e0ff */
[----:B------:R-:W-:Y:S01]  /*11320*/  IADD3.X R56, PT, PT, R56, R4, RZ, P2, !PT ;  /* 0x0000000438387210 */ /* 0x000fe200017fe4ff */
[----:B------:R-:W-:Y:S03]  /*11330*/  STL [R1+0x4c], R39 ;  /* 0x00004c2701007387 */ /* 0x000fe60000100800 */
[----:B------:R-:W-:Y:S01]  /*11340*/  MOV R35, R56 ;  /* 0x0000003800237202 */ /* 0x000fe20000000f00 */
[----:B------:R1:W-:Y:S04]  /*11350*/  STL [R1+0x48], R56 ;  /* 0x0000483801007387 */ /* 0x0003e80000100800 */
[----:B------:R-:W-:Y:S04]  /*11360*/  STL [R1+0x84], R47 ;  /* 0x0000842f01007387 */ /* 0x000fe80000100800 */
[----:B-1----:R-:W2:Y:S01]  /*11370*/  LDL.LU R56, [R1+0x100] ;  /* 0x0001000001387983 */ /* 0x002ea20000300800 */
[----:B------:R-:W-:-:S02]  /*11380*/  SEL R36, R36, RZ, !P0 ;  /* 0x000000ff24247207 */ /* 0x000fc40004000000 */
[----:B------:R-:W-:Y:S01]  /*11390*/  SEL R34, R34, RZ, !P0 ;  /* 0x000000ff22227207 */ /* 0x000fe20004000000 */
[----:B------:R-:W-:Y:S01]  /*113a0*/  IMAD.X R54, R54, 0x1, R4, P4 ;  /* 0x0000000136367824 */ /* 0x000fe200020e0604 */
[----:B------:R-:W-:Y:S02]  /*113b0*/  ISETP.NE.U32.AND P3, PT, R36, RZ, PT ;  /* 0x000000ff2400720c */ /* 0x000fe40003f65070 */
[----:B------:R-:W-:Y:S01]  /*113c0*/  ISETP.NE.U32.AND P2, PT, R34, RZ, PT ;  /* 0x000000ff2200720c */ /* 0x000fe20003f45070 */
[----:B------:R-:W-:Y:S01]  /*113d0*/  IMAD.MOV.U32 R34, RZ, RZ, R39 ;  /* 0x000000ffff227224 */ /* 0x000fe200078e0027 */
[-C--:B------:R-:W-:Y:S02]  /*113e0*/  IADD3 R44, P5, PT, R44, R5.reuse, RZ ;  /* 0x000000052c2c7210 */ /* 0x080fe40007fbe0ff */
[----:B------:R-:W-:Y:S02]  /*113f0*/  IADD3 R37, P4, PT, R37, R5, RZ ;  /* 0x0000000525257210 */ /* 0x000fe40007f9e0ff */
[----:B------:R1:W-:Y:S04]  /*11400*/  LDGSTS.E [R33+0x3300], desc[UR8][R34.64], P1 ;  /* 0x0330000022217fae */ /* 0x0003e800089a1008 */
[----:B------:R-:W-:Y:S04]  /*11410*/  STL [R1+0x8c], R44 ;  /* 0x00008c2c01007387 */ /* 0x000fe80000100800 */
[----:B------:R1:W-:Y:S04]  /*11420*/  STL [R1+0x80], R54 ;  /* 0x0000803601007387 */ /* 0x0003e80000100800 */
[----:B------:R-:W2:Y:S01]  /*11430*/  LDL.LU R39, [R1+0x144] ;  /* 0x0001440001277983 */ /* 0x000ea20000300800 */
[----:B-1----:R-:W-:Y:S01]  /*11440*/  MOV R35, R54 ;  /* 0x0000003600237202 */ /* 0x002fe20000000f00 */
[----:B------:R-:W-:-:S02]  /*11450*/  IMAD.MOV.U32 R34, RZ, RZ, R47 ;  /* 0x000000ffff227224 */ /* 0x000fc400078e002f */
[----:B------:R-:W2:Y:S04]  /*11460*/  LDL.LU R54, [R1+0x108] ;  /* 0x0001080001367983 */ /* 0x000ea80000300800 */
[----:B------:R-:W-:Y:S04]  /*11470*/  STL [R1+0xc4], R37 ;  /* 0x0000c42501007387 */ /* 0x000fe80000100800 */
[----:B------:R1:W-:Y:S01]  /*11480*/  LDGSTS.E [R33+0x3a00], desc[UR8][R34.64], P3 ;  /* 0x03a0000022217fae */ /* 0x0003e200099a1008 */
[----:B------:R-:W-:-:S04]  /*11490*/  ISETP.GT.AND P1, PT, R32, 0x25, PT ;  /* 0x000000252000780c */ /* 0x000fc80003f24270 */
[----:B------:R-:W-:Y:S01]  /*114a0*/  SEL R36, RZ, 0x4, !P1 ;  /* 0x00000004ff247807 */ /* 0x000fe20004800000 */
[----:B-1----:R-:W-:Y:S01]  /*114b0*/  IMAD.MOV.U32 R34, RZ, RZ, R44 ;  /* 0x000000ffff227224 */ /* 0x002fe200078e002c */
[----:B------:R-:W-:Y:S01]  /*114c0*/  ISETP.GT.AND P1, PT, R32, 0x29, PT ;  /* 0x000000292000780c */ /* 0x000fe20003f24270 */
[----:B---3--:R-:W-:-:S05]  /*114d0*/  IMAD.X R45, R45, 0x1, R4, P5 ;  /* 0x000000012d2d7824 */ /* 0x008fca00028e0604 */
[----:B------:R1:W-:Y:S01]  /*114e0*/  STL [R1+0x88], R45 ;  /* 0x0000882d01007387 */ /* 0x0003e20000100800 */
[----:B------:R-:W-:-:S05]  /*114f0*/  MOV R35, R45 ;  /* 0x0000002d00237202 */ /* 0x000fca0000000f00 */
[----:B------:R3:W-:Y:S04]  /*11500*/  LDGSTS.E [R33+0x3b00], desc[UR8][R34.64], P3 ;  /* 0x03b0000022217fae */ /* 0x0007e800099a1008 */
[----:B-1----:R-:W2:Y:S01]  /*11510*/  LDL.LU R45, [R1+0x140] ;  /* 0x00014000012d7983 */ /* 0x002ea20000300800 */
[----:B----4-:R-:W-:Y:S02]  /*11520*/  IMAD.X R38, R38, 0x1, R4, P4 ;  /* 0x0000000126267824 */ /* 0x010fe400020e0604 */
[----:B---3--:R-:W-:Y:S02]  /*11530*/  IMAD.MOV.U32 R34, RZ, RZ, R37 ;  /* 0x000000ffff227224 */ /* 0x008fe400078e0025 */
[----:B------:R-:W-:Y:S01]  /*11540*/  IMAD.MOV.U32 R35, RZ, RZ, R38 ;  /* 0x000000ffff237224 */ /* 0x000fe200078e0026 */
[----:B------:R1:W-:Y:S04]  /*11550*/  STL [R1+0xc0], R38 ;  /* 0x0000c02601007387 */ /* 0x0003e80000100800 */
[----:B------:R-:W3:Y:S04]  /*11560*/  LDL.LU R47, [R1+0x148] ;  /* 0x00014800012f7983 */ /* 0x000ee80000300800 */
[----:B------:R-:W4:Y:S04]  /*11570*/  LDL.LU R37, [R1+0x14c] ;  /* 0x00014c0001257983 */ /* 0x000f280000300800 */
[----:B------:R5:W-:Y:S04]  /*11580*/  LDGSTS.E [R33+0x4200], desc[UR8][R34.64], P2 ;  /* 0x0420000022217fae */ /* 0x000be800091a1008 */
[----:B------:R-:W3:Y:S04]  /*11590*/  LDL.LU R44, [R1+0x184] ;  /* 0x00018400012c7983 */ /* 0x000ee80000300800 */
[----:B-1----:R-:W3:Y:S01]  /*115a0*/  LDL.LU R38, [R1+0x18c] ;  /* 0x00018c0001267983 */ /* 0x002ee20000300800 */
[----:B-----5:R-:W-:-:S02]  /*115b0*/  SEL R34, RZ, 0x4, !P1 ;  /* 0x00000004ff227807 */ /* 0x020fc40004800000 */
[-C--:B------:R-:W-:Y:S02]  /*115c0*/  IADD3 R53, P1, PT, R53, R5.reuse, RZ ;  /* 0x0000000535357210 */ /* 0x080fe40007f3e0ff */
[----:B--2---:R-:W-:Y:S02]  /*115d0*/  IADD3 R55, P4, PT, R55, R5, RZ ;  /* 0x0000000537377210 */ /* 0x004fe40007f9e0ff */
[----:B------:R-:W-:Y:S01]  /*115e0*/  IADD3.X R58, PT, PT, R58, R4, RZ, P1, !PT ;  /* 0x000000043a3a7210 */ /* 0x000fe20000ffe4ff */
[----:B------:R-:W-:Y:S03]  /*115f0*/  STL [R1+0xcc], R53 ;  /* 0x0000cc3501007387 */ /* 0x000fe60000100800 */
[----:B------:R-:W-:Y:S01]  /*11600*/  MOV R35, R58 ;  /* 0x0000003a00237202 */ /* 0x000fe20000000f00 */
[----:B------:R1:W-:Y:S04]  /*11610*/  STL [R1+0xc8], R58 ;  /* 0x0000c83a01007387 */ /* 0x0003e80000100800 */
[----:B------:R-:W-:Y:S01]  /*11620*/  STL [R1+0x104], R55 ;  /* 0x0001043701007387 */ /* 0x000fe20000100800 */
[----:B------:R-:W-:-:S03]  /*11630*/  SEL R34, R34, RZ, !P0 ;  /* 0x000000ff22227207 */ /* 0x000fc60004000000 */
[----:B-1----:R-:W2:Y:S01]  /*11640*/  LDL.LU R58, [R1+0x180] ;  /* 0x00018000013a7983 */ /* 0x002ea20000300800 */
[----:B------:R-:W-:Y:S01]  /*11650*/  ISETP.NE.U32.AND P1, PT, R34, RZ, PT ;  /* 0x000000ff2200720c */ /* 0x000fe20003f25070 */
[----:B------:R-:W-:Y:S01]  /*11660*/  IMAD.MOV.U32 R34, RZ, RZ, R53 ;  /* 0x000000ffff227224 */ /* 0x000fe200078e0035 */
[----:B------:R-:W-:-:S04]  /*11670*/  IADD3 R46, P5, PT, R46, R5, RZ ;  /* 0x000000052e2e7210 */ /* 0x000fc80007fbe0ff */
[----:B------:R1:W-:Y:S01]  /*11680*/  LDGSTS.E [R33+0x4300], desc[UR8][R34.64], P2 ;  /* 0x0430000022217fae */ /* 0x0003e200091a1008 */
[----:B------:R-:W-:-:S03]  /*11690*/  IMAD.X R56, R56, 0x1, R4, P4 ;  /* 0x0000000138387824 */ /* 0x000fc600020e0604 */
[----:B------:R-:W-:Y:S04]  /*116a0*/  STL [R1+0x10c], R46 ;  /* 0x00010c2e01007387 */ /* 0x000fe80000100800 */
[----:B------:R5:W-:Y:S01]  /*116b0*/  STL [R1+0x100], R56 ;  /* 0x0001003801007387 */ /* 0x000be20000100800 */
[----:B-1----:R-:W-:-:S03]  /*116c0*/  MOV R35, R56 ;  /* 0x0000003800237202 */ /* 0x002fc60000000f00 */
[----:B------:R-:W2:Y:S04]  /*116d0*/  LDL.LU R53, [R1+0x1c4] ;  /* 0x0001c40001357983 */ /* 0x000ea80000300800 */
[----:B-----5:R-:W5:Y:S01]  /*116e0*/  LDL.LU R56, [R1+0x188] ;  /* 0x0001880001387983 */ /* 0x020f620000300800 */
[----:B------:R-:W-:-:S04]  /*116f0*/  SEL R36, R36, RZ, !P0 ;  /* 0x000000ff24247207 */ /* 0x000fc80004000000 */
[----:B------:R-:W-:Y:S01]  /*11700*/  ISETP.NE.U32.AND P3, PT, R36, RZ, PT ;  /* 0x000000ff2400720c */ /* 0x000fe20003f65070 */
[----:B------:R-:W-:Y:S01]  /*11710*/  IMAD.MOV.U32 R34, RZ, RZ, R55 ;  /* 0x000000ffff227224 */ /* 0x000fe200078e0037 */
[----:B------:R-:W-:Y:S01]  /*11720*/  IADD3 R39, P4, PT, R39, R5, RZ ;  /* 0x0000000527277210 */ /* 0x000fe20007f9e0ff */
[----:B------:R-:W-:-:S04]  /*11730*/  IMAD.X R54, R54, 0x1, R4, P5 ;  /* 0x0000000136367824 */ /* 0x000fc800028e0604 */
[----:B------:R-:W-:Y:S06]  /*11740*/  STL [R1+0x144], R39 ;  /* 0x0001442701007387 */ /* 0x000fec0000100800 */
[----:B------:R1:W-:Y:S01]  /*11750*/  LDGSTS.E [R33+0x4a00], desc[UR8][R34.64], P3 ;  /* 0x04a0000022217fae */ /* 0x0003e200099a1008 */
[----:B------:R-:W-:-:S03]  /*11760*/  ISETP.GT.AND P2, PT, R32, 0x2d, PT ;  /* 0x0000002d2000780c */ /* 0x000fc60003f44270 */
[----:B------:R1:W-:Y:S04]  /*11770*/  STL [R1+0x108], R54 ;  /* 0x0001083601007387 */ /* 0x0003e80000100800 */
[----:B------:R-:W5:Y:S01]  /*11780*/  LDL.LU R55, [R1+0x1c0] ;  /* 0x0001c00001377983 */ /* 0x000f620000300800 */
[----:B-1----:R-:W-:Y:S01]  /*11790*/  IMAD.MOV.U32 R34, RZ, RZ, R46 ;  /* 0x000000ffff227224 */ /* 0x002fe200078e002e */
[----:B------:R-:W-:Y:S02]  /*117a0*/  MOV R35, R54 ;  /* 0x0000003600237202 */ /* 0x000fe40000000f00 */
[----:B------:R-:W-:-:S03]  /*117b0*/  SEL R36, RZ, 0x4, !P2 ;  /* 0x00000004ff247807 */ /* 0x000fc60005000000 */
[----:B------:R1:W-:Y:S01]  /*117c0*/  LDGSTS.E [R33+0x4b00], desc[UR8][R34.64], P3 ;  /* 0x04b0000022217fae */ /* 0x0003e200099a1008 */
[----:B------:R-:W-:Y:S01]  /*117d0*/  ISETP.GT.AND P2, PT, R32, 0x31, PT ;  /* 0x000000312000780c */ /* 0x000fe20003f44270 */
[----:B-1----:R-:W-:Y:S01]  /*117e0*/  IMAD.MOV.U32 R34, RZ, RZ, R39 ;  /* 0x000000ffff227224 */ /* 0x002fe200078e0027 */
[----:B------:R-:W-:-:S04]  /*117f0*/  SEL R36, R36, RZ, !P0 ;  /* 0x000000ff24247207 */ /* 0x000fc80004000000 */
[----:B------:R-:W-:Y:S01]  /*11800*/  ISETP.NE.U32.AND P3, PT, R36, RZ, PT ;  /* 0x000000ff2400720c */ /* 0x000fe20003f65070 */
[----:B------:R-:W-:-:S04]  /*11810*/  IMAD.X R45, R45, 0x1, R4, P4 ;  /* 0x000000012d2d7824 */ /* 0x000fc800020e0604 */
[----:B------:R-:W-:Y:S01]  /*11820*/  IMAD.MOV.U32 R35, RZ, RZ, R45 ;  /* 0x000000ffff237224 */ /* 0x000fe200078e002d */
[----:B------:R1:W-:Y:S04]  /*11830*/  STL [R1+0x140], R45 ;  /* 0x0001402d01007387 */ /* 0x0003e80000100800 */
[----:B------:R-:W5:Y:S04]  /*11840*/  LDL.LU R54, [R1+0x1c8] ;  /* 0x0001c80001367983 */ /* 0x000f680000300800 */
[----:B------:R4:W-:Y:S04]  /*11850*/  LDGSTS.E [R33+0x5200], desc[UR8][R34.64], P1 ;  /* 0x0520000022217fae */ /* 0x0009e800089a1008 */
[----:B------:R-:W5:Y:S04]  /*11860*/  LDL.LU R46, [R1+0x1cc] ;  /* 0x0001cc00012e7983 */ /* 0x000f680000300800 */
[----:B-1----:R-:W5:Y:S01]  /*11870*/  LDL.LU R45, [R1+0x204] ;  /* 0x00020400012d7983 */ /* 0x002f620000300800 */
[----:B----4-:R-:W-:-:S03]  /*11880*/  SEL R34, RZ, 0x4, !P2 ;  /* 0x00000004ff227807 */ /* 0x010fc60005000000 */
[----:B------:R-:W4:Y:S01]  /*11890*/  LDL.LU R39, [R1+0x20c] ;  /* 0x00020c0001277983 */ /* 0x000f220000300800 */
[-C--:B------:R-:W-:Y:S02]  /*118a0*/  IADD3 R37, P2, PT, R37, R5.reuse, RZ ;  /* 0x0000000525257210 */ /* 0x080fe40007f5e0ff */
[----:B---3--:R-:W-:Y:S02]  /*118b0*/  IADD3 R44, P4, PT, R44, R5, RZ ;  /* 0x000000052c2c7210 */ /* 0x008fe40007f9e0ff */
[----:B------:R-:W-:Y:S01]  /*118c0*/  IADD3.X R47, PT, PT, R47, R4, RZ, P2, !PT ;  /* 0x000000042f2f7210 */ /* 0x000fe200017fe4ff */
[----:B------:R-:W-:Y:S01]  /*118d0*/  STL [R1+0x14c], R37 ;  /* 0x00014c2501007387 */ /* 0x000fe20000100800 */
[----:B------:R-:W-:Y:S02]  /*118e0*/  SEL R34, R34, RZ, !P0 ;  /* 0x000000ff22227207 */ /* 0x000fe40004000000 */
[----:B------:R-:W-:Y:S01]  /*118f0*/  MOV R35, R47 ;  /* 0x0000002f00237202 */ /* 0x000fe20000000f00 */
[----:B------:R1:W-:Y:S04]  /*11900*/  STL [R1+0x148], R47 ;  /* 0x0001482f01007387 */ /* 0x0003e80000100800 */
[----:B------:R3:W-:Y:S01]  /*11910*/  STL [R1+0x184], R44 ;  /* 0x0001842c01007387 */ /* 0x0007e20000100800 */
[----:B------:R-:W-:-:S03]  /*11920*/  ISETP.NE.U32.AND P2, PT, R34, RZ, PT ;  /* 0x000000ff2200720c */ /* 0x000fc60003f45070 */
[----:B-1----:R-:W4:Y:S01]  /*11930*/  LDL.LU R47, [R1+0x200] ;  /* 0x00020000012f7983 */ /* 0x002f220000300800 */
[----:B------:R-:W-:Y:S01]  /*11940*/  IADD3 R38, P5, PT, R38, R5, RZ ;  /* 0x0000000526267210 */ /* 0x000fe20007fbe0ff */
[----:B------:R-:W-:-:S04]  /*11950*/  IMAD.MOV.U32 R34, RZ, RZ, R37 ;  /* 0x000000ffff227224 */ /* 0x000fc800078e0025 */
[----:B------:R1:W-:Y:S04]  /*11960*/  STL [R1+0x18c], R38 ;  /* 0x00018c2601007387 */ /* 0x0003e80000100800 */
[----:B------:R1:W-:Y:S01]  /*11970*/  LDGSTS.E [R33+0x5300], desc[UR8][R34.64], P1 ;  /* 0x0530000022217fae */ /* 0x0003e200089a1008 */
[----:B--2---:R-:W-:-:S05]  /*11980*/  IMAD.X R58, R58, 0x1, R4, P4 ;  /* 0x000000013a3a7824 */ /* 0x004fca00020e0604 */
[----:B------:R2:W-:Y:S04]  /*11990*/  STL [R1+0x180], R58 ;  /* 0x0001803a01007387 */ /* 0x0005e80000100800 */
[----:B------:R-:W4:Y:S01]  /*119a0*/  LDL.LU R37, [R1+0x244] ;  /* 0x0002440001257983 */ /* 0x000f220000300800 */
[----:B-1----:R-:W-:-:S03]  /*119b0*/  IMAD.MOV.U32 R34, RZ, RZ, R44 ;  /* 0x000000ffff227224 */ /* 0x002fc600078e002c */
[----:B---3--:R-:W3:Y:S01]  /*119c0*/  LDL.LU R44, [R1+0x208] ;  /* 0x00020800012c7983 */ /* 0x008ee20000300800 */
[----:B------:R-:W-:-:S05]  /*119d0*/  MOV R35, R58 ;  /* 0x0000003a00237202 */ /* 0x000fca0000000f00 */
[----:B------:R1:W-:Y:S01]  /*119e0*/  LDGSTS.E [R33+0x5a00], desc[UR8][R34.64], P3 ;  /* 0x05a0000022217fae */ /* 0x0003e200099a1008 */
[----:B------:R-:W-:Y:S01]  /*119f0*/  IADD3 R53, P4, PT, R53, R5, RZ ;  /* 0x0000000535357210 */ /* 0x000fe20007f9e0ff */
[----:B-----5:R-:W-:-:S04]  /*11a00*/  IMAD.X R56, R56, 0x1, R4, P5 ;  /* 0x0000000138387824 */ /* 0x020fc800028e0604 */
[----:B------:R-:W-:Y:S01]  /*11a10*/  STL [R1+0x1c4], R53 ;  /* 0x0001c43501007387 */ /* 0x000fe20000100800 */
[----:B-1----:R-:W-:-:S03]  /*11a20*/  IMAD.MOV.U32 R34, RZ, RZ, R38 ;  /* 0x000000ffff227224 */ /* 0x002fc600078e0026 */
[----:B------:R-:W-:Y:S04]  /*11a30*/  STL [R1+0x188], R56 ;  /* 0x0001883801007387 */ /* 0x000fe80000100800 */
[----:B------:R-:W5:Y:S01]  /*11a40*/  LDL.LU R38, [R1+0x240] ;  /* 0x0002400001267983 */ /* 0x000f620000300800 */
[----:B------:R-:W-:Y:S02]  /*11a50*/  MOV R35, R56 ;  /* 0x0000003800237202 */ /* 0x000fe40000000f00 */
[----:B------:R-:W-:-:S03]  /*11a60*/  ISETP.GT.AND P1, PT, R32, 0x35, PT ;  /* 0x000000352000780c */ /* 0x000fc60003f24270 */
[----:B------:R1:W-:Y:S01]  /*11a70*/  LDGSTS.E [R33+0x5b00], desc[UR8][R34.64], P3 ;  /* 0x05b0000022217fae */ /* 0x0003e200099a1008 */
[----:B------:R-:W-:Y:S02]  /*11a80*/  SEL R36, RZ, 0x4, !P1 ;  /* 0x00000004ff247807 */ /* 0x000fe40004800000 */
[----:B------:R-:W-:Y:S01]  /*11a90*/  ISETP.GT.AND P1, PT, R32, 0x39, PT ;  /* 0x000000392000780c */ /* 0x000fe20003f24270 */
[----:B------:R-:W-:Y:S02]  /*11aa0*/  IMAD.X R55, R55, 0x1, R4, P4 ;  /* 0x0000000137377824 */ /* 0x000fe400020e0604 */
[----:B-1----:R-:W-:Y:S02]  /*11ab0*/  IMAD.MOV.U32 R34, RZ, RZ, R53 ;  /* 0x000000ffff227224 */ /* 0x002fe400078e0035 */
[----:B------:R-:W-:-:S05]  /*11ac0*/  IMAD.MOV.U32 R35, RZ, RZ, R55 ;  /* 0x000000ffff237224 */ /* 0x000fca00078e0037 */
[----:B------:R1:W-:Y:S04]  /*11ad0*/  LDGSTS.E [R33+0x6200], desc[UR8][R34.64], P2 ;  /* 0x0620000022217fae */ /* 0x0003e800091a1008 */
[----:B------:R1:W-:Y:S04]  /*11ae0*/  STL [R1+0x1c0], R55 ;  /* 0x0001c03701007387 */ /* 0x0003e80000100800 */
[----:B--2---:R-:W2:Y:S01]  /*11af0*/  LDL.LU R58, [R1+0x24c] ;  /* 0x00024c00013a7983 */ /* 0x004ea20000300800 */
[----:B-1----:R-:W-:-:S03]  /*11b00*/  SEL R34, RZ, 0x4, !P1 ;  /* 0x00000004ff227807 */ /* 0x002fc60004800000 */
[----:B------:R-:W2:Y:S04]  /*11b10*/  LDL.LU R55, [R1+0x284] ;  /* 0x0002840001377983 */ /* 0x000ea80000300800 */
[----:B------:R-:W2:Y:S01]  /*11b20*/  LDL.LU R53, [R1+0x28c] ;  /* 0x00028c0001357983 */ /* 0x000ea20000300800 */
[----:B------:R-:W-:Y:S02]  /*11b30*/  SEL R34, R34, RZ, !P0 ;  /* 0x000000ff22227207 */ /* 0x000fe40004000000 */
[----:B------:R-:W-:-:S04]  /*11b40*/  SEL R36, R36, RZ, !P0 ;  /* 0x000000ff24247207 */ /* 0x000fc80004000000 */
[----:B------:R-:W-:Y:S02]  /*11b50*/  ISETP.NE.U32.AND P3, PT, R36, RZ, PT ;  /* 0x000000ff2400720c */ /* 0x000fe40003f65070 */
[----:B------:R-:W-:-:S04]  /*11b60*/  IADD3 R46, P1, PT, R46, R5, RZ ;  /* 0x000000052e2e7210 */ /* 0x000fc80007f3e0ff */
[----:B------:R-:W-:Y:S02]  /*11b70*/  IADD3.X R54, PT, PT, R54, R4, RZ, P1, !PT ;  /* 0x0000000436367210 */ /* 0x000fe40000ffe4ff */
[-C--:B------:R-:W-:Y:S01]  /*11b80*/  IADD3 R45, P4, PT, R45, R5.reuse, RZ ;  /* 0x000000052d2d7210 */ /* 0x080fe20007f9e0ff */
[----:B------:R-:W-:Y:S01]  /*11b90*/  STL [R1+0x1cc], R46 ;  /* 0x0001cc2e01007387 */ /* 0x000fe20000100800 */
[----:B----4-:R-:W-:-:S03]  /*11ba0*/  IADD3 R39, P5, PT, R39, R5, RZ ;  /* 0x0000000527277210 */ /* 0x010fc60007fbe0ff */
[----:B------:R1:W-:Y:S04]  /*11bb0*/  STL [R1+0x1c8], R54 ;  /* 0x0001c83601007387 */ /* 0x0003e80000100800 */
[----:B------:R-:W-:Y:S04]  /*11bc0*/  STL [R1+0x204], R45 ;  /* 0x0002042d01007387 */ /* 0x000fe80000100800 */
[----:B------:R-:W4:Y:S04]  /*11bd0*/  LDL.LU R59, [R1+0x248] ;  /* 0x00024800013b7983 */ /* 0x000f280000300800 */
[----:B------:R-:W-:Y:S01]  /*11be0*/  STL [R1+0x20c], R39 ;  /* 0x00020c2701007387 */ /* 0x000fe20000100800 */
[----:B------:R-:W-:-:S05]  /*11bf0*/  IMAD.X R47, R47, 0x1, R4, P4 ;  /* 0x000000012f2f7824 */ /* 0x000fca00020e0604 */
[----:B------:R3:W-:Y:S04]  /*11c00*/  STL [R1+0x200], R47 ;  /* 0x0002002f01007387 */ /* 0x0007e80000100800 */
[----:B------:R-:W4:Y:S01]  /*11c10*/  LDL.LU R56, [R1+0x280] ;  /* 0x0002800001387983 */ /* 0x000f220000300800 */
[----:B------:R-:W-:Y:S01]  /*11c20*/  ISETP.NE.U32.AND P1, PT, R34, RZ, PT ;  /* 0x000000ff2200720c */ /* 0x000fe20003f25070 */
[----:B------:R-:W-:Y:S01]  /*11c30*/  IMAD.MOV.U32 R34, RZ, RZ, R46 ;  /* 0x000000ffff227224 */ /* 0x000fe200078e002e */
[----:B------:R-:W-:Y:S02]  /*11c40*/  MOV R35, R54 ;  /* 0x0000003600237202 */ /* 0x000fe40000000f00 */
[----:B-1----:R-:W4:Y:S04]  /*11c50*/  LDL.LU R54, [R1+0x288] ;  /* 0x0002880001367983 */ /* 0x002f280000300800 */
[----:B------:R-:W4:Y:S01]  /*11c60*/  LDL.LU R46, [R1+0x4fc] ;  /* 0x0004fc00012e7983 */ /* 0x000f220000300800 */
[----:B------:R-:W-:-:S03]  /*11c70*/  IADD3 R37, P4, PT, R37, R5, RZ ;  /* 0x0000000525257210 */ /* 0x000fc60007f9e0ff */
[----:B------:R1:W-:Y:S01]  /*11c80*/  LDGSTS.E [R33+0x6300], desc[UR8][R34.64], P2 ;  /* 0x0630000022217fae */ /* 0x0003e200091a1008 */
[----:B---3--:R-:W-:-:S03]  /*11c90*/  IMAD.X R44, R44, 0x1, R4, P5 ;  /* 0x000000012c2c7824 */ /* 0x008fc600028e0604 */
[----:B------:R-:W-:Y:S04]  /*11ca0*/  STL [R1+0x244], R37 ;  /* 0x0002442501007387 */ /* 0x000fe80000100800 */
[----:B------:R3:W-:Y:S01]  /*11cb0*/  STL [R1+0x208], R44 ;  /* 0x0002082c01007387 */ /* 0x0007e20000100800 */
[----:B-1----:R-:W-:-:S03]  /*11cc0*/  MOV R35, R47 ;  /* 0x0000002f00237202 */ /* 0x002fc60000000f00 */
[----:B------:R-:W4:Y:S01]  /*11cd0*/  LDL.LU R47, [R1+0x4f0] ;  /* 0x0004f000012f7983 */ /* 0x000f220000300800 */
[----:B------:R-:W-:-:S05]  /*11ce0*/  IMAD.MOV.U32 R34, RZ, RZ, R45 ;  /* 0x000000ffff227224 */ /* 0x000fca00078e002d */
[----:B------:R1:W-:Y:S01]  /*11cf0*/  LDGSTS.E [R33+0x6a00], desc[UR8][R34.64], P3 ;  /* 0x06a0000022217fae */ /* 0x0003e200099a1008 */
[----:B-----5:R-:W-:-:S05]  /*11d00*/  IMAD.X R38, R38, 0x1, R4, P4 ;  /* 0x0000000126267824 */ /* 0x020fca00020e0604 */
[----:B------:R5:W-:Y:S01]  /*11d10*/  STL [R1+0x240], R38 ;  /* 0x0002402601007387 */ /* 0x000be20000100800 */
[----:B-1----:R-:W-:Y:S01]  /*11d20*/  IMAD.MOV.U32 R34, RZ, RZ, R39 ;  /* 0x000000ffff227224 */ /* 0x002fe200078e0027 */
[----:B------:R-:W-:Y:S02]  /*11d30*/  MOV R35, R44 ;  /* 0x0000002c00237202 */ /* 0x000fe40000000f00 */
[----:B------:R-:W4:Y:S04]  /*11d40*/  LDL.LU R45, [R1+0x4e8] ;  /* 0x0004e800012d7983 */ /* 0x000f280000300800 */
[----:B---3--:R-:W3:Y:S04]  /*11d50*/  LDL.LU R44, [R1+0x4f4] ;  /* 0x0004f400012c7983 */ /* 0x008ee80000300800 */
[----:B------:R1:W-:Y:S04]  /*11d60*/  LDGSTS.E [R33+0x6b00], desc[UR8][R34.64], P3 ;  /* 0x06b0000022217fae */ /* 0x0003e800099a1008 */
[----:B------:R-:W3:Y:S01]  /*11d70*/  LDL.LU R39, [R1+0x4b0] ;  /* 0x0004b00001277983 */ /* 0x000ee20000300800 */
[----:B-1----:R-:W-:-:S03]  /*11d80*/  IMAD.MOV.U32 R35, RZ, RZ, R38 ;  /* 0x000000ffff237224 */ /* 0x002fc600078e0026 */
[----:B-----5:R-:W5:Y:S01]  /*11d90*/  LDL.LU R38, [R1+0x4dc] ;  /* 0x0004dc0001267983 */ /* 0x020f620000300800 */
[----:B------:R-:W-:-:S03]  /*11da0*/  IMAD.MOV.U32 R34, RZ, RZ, R37 ;  /* 0x000000ffff227224 */ /* 0x000fc600078e0025 */
[----:B------:R-:W5:Y:S01]  /*11db0*/  LDL.LU R37, [R1+0x4b4] ;  /* 0x0004b40001257983 */ /* 0x000f620000300800 */
[----:B------:R-:W-:-:S03]  /*11dc0*/  ISETP.GT.AND P2, PT, R32, 0x3d, PT ;  /* 0x0000003d2000780c */ /* 0x000fc60003f44270 */
[----:B------:R1:W-:Y:S01]  /*11dd0*/  LDGSTS.E [R33+0x7200], desc[UR8][R34.64], P1 ;  /* 0x0720000022217fae */ /* 0x0003e200089a1008 */
[----:B------:R-:W-:Y:S02]  /*11de0*/  SEL R36, RZ, 0x4, !P2 ;  /* 0x00000004ff247807 */ /* 0x000fe40005000000 */
[----:B------:R-:W-:Y:S02]  /*11df0*/  ISETP.GT.AND P2, PT, R32, 0x2, PT ;  /* 0x000000022000780c */ /* 0x000fe40003f44270 */
[----:B------:R-:W-:Y:S02]  /*11e00*/  SEL R36, R36, RZ, !P0 ;  /* 0x000000ff24247207 */ /* 0x000fe40004000000 */
[----:B-1----:R-:W-:Y:S02]  /*11e10*/  SEL R34, RZ, 0x4, !P2 ;  /* 0x00000004ff227807 */ /* 0x002fe40005000000 */
[----:B--2---:R-:W-:Y:S02]  /*11e20*/  IADD3 R58, P2, PT, R58, R5, RZ ;  /* 0x000000053a3a7210 */ /* 0x004fe40007f5e0ff */
[----:B------:R-:W-:-:S02]  /*11e30*/  SEL R34, R34, RZ, !P0 ;  /* 0x000000ff22227207 */ /* 0x000fc40004000000 */
[-C--:B------:R-:W-:Y:S02]  /*11e40*/  IADD3 R55, P4, PT, R55, R5.reuse, RZ ;  /* 0x0000000537377210 */ /* 0x080fe40007f9e0ff */
[----:B------:R-:W-:Y:S02]  /*11e50*/  ISETP.NE.U32.AND P3, PT, R36, RZ, PT ;  /* 0x000000ff2400720c */ /* 0x000fe40003f65070 */
[----:B------:R-:W-:Y:S01]  /*11e60*/  IADD3 R53, P5, PT, R53, R5, RZ ;  /* 0x0000000535357210 */ /* 0x000fe20007fbe0ff */
[----:B------:R-:W-:Y:S01]  /*11e70*/  STL [R1+0x24c], R58 ;  /* 0x00024c3a01007387 */ /* 0x000fe20000100800 */
[----:B------:R-:W-:-:S03]  /*11e80*/  IMAD.SHL.U32 R65, R57, 0x4, RZ ;  /* 0x0000000439417824 */ /* 0x000fc600078e00ff */
[----:B------:R-:W-:Y:S01]  /*11e90*/  STL [R1+0x284], R55 ;  /* 0x0002843701007387 */ /* 0x000fe20000100800 */
[----:B----4-:R-:W-:Y:S02]  /*11ea0*/  IADD3.X R59, PT, PT, R59, R4, RZ, P2, !PT ;  /* 0x000000043b3b7210 */ /* 0x010fe400017fe4ff */
[----:B------:R-:W-:Y:S02]  /*11eb0*/  ISETP.NE.U32.AND P2, PT, R34, RZ, PT ;  /* 0x000000ff2200720c */ /* 0x000fe40003f45070 */
[----:B------:R-:W-:Y:S01]  /*11ec0*/  MOV R34, R58 ;  /* 0x0000003a00227202 */ /* 0x000fe20000000f00 */
[----:B------:R-:W-:-:S05]  /*11ed0*/  IMAD.MOV.U32 R35, RZ, RZ, R59 ;  /* 0x000000ffff237224 */ /* 0x000fca00078e003b */
[----:B------:R1:W-:Y:S01]  /*11ee0*/  LDGSTS.E [R33+0x7300], desc[UR8][R34.64], P1 ;  /* 0x0730000022217fae */ /* 0x0003e200089a1008 */
[----:B------:R-:W-:Y:S01]  /*11ef0*/  IMAD.X R56, R56, 0x1, R4, P4 ;  /* 0x0000000138387824 */ /* 0x000fe200020e0604 */
[----:B-1----:R-:W-:-:S03]  /*11f00*/  MOV R34, R55 ;  /* 0x0000003700227202 */ /* 0x002fc60000000f00 */
[----:B------:R-:W-:Y:S02]  /*11f10*/  IMAD.MOV.U32 R35, RZ, RZ, R56 ;  /* 0x000000ffff237224 */ /* 0x000fe400078e0038 */
[----:B------:R-:W-:Y:S01]  /*11f20*/  IMAD.X R54, R54, 0x1, R4, P5 ;  /* 0x0000000136367824 */ /* 0x000fe200028e0604 */
[----:B------:R-:W-:Y:S01]  /*11f30*/  STL [R1+0x248], R59 ;  /* 0x0002483b01007387 */ /* 0x000fe20000100800 */
[----:B------:R-:W-:-:S03]  /*11f40*/  IADD3 R46, P1, PT, R46, R5, RZ ;  /* 0x000000052e2e7210 */ /* 0x000fc60007f3e0ff */
[----:B------:R-:W-:Y:S04]  /*11f50*/  STL [R1+0x28c], R53 ;  /* 0x00028c3501007387 */ /* 0x000fe80000100800 */
[----:B------:R1:W-:Y:S04]  /*11f60*/  LDGSTS.E [R33+0x7a00], desc[UR8][R34.64], P3 ;  /* 0x07a0000022217fae */ /* 0x0003e800099a1008 */
[----:B------:R2:W-:Y:S01]  /*11f70*/  STL [R1+0x280], R56 ;  /* 0x0002803801007387 */ /* 0x0005e20000100800 */
[----:B-1----:R-:W-:Y:S01]  /*11f80*/  IMAD.MOV.U32 R34, RZ, RZ, R53 ;  /* 0x000000ffff227224 */ /* 0x002fe200078e0035 */
[----:B------:R-:W-:Y:S01]  /*11f90*/  MOV R35, R54 ;  /* 0x0000003600237202 */ /* 0x000fe20000000f00 */
[----:B------:R-:W-:Y:S01]  /*11fa0*/  IMAD.X R47, R47, 0x1, R4, P1 ;  /* 0x000000012f2f7824 */ /* 0x000fe200008e0604 */
[----:B--2---:R-:W-:-:S03]  /*11fb0*/  LOP3.LUT R56, R65, 0x40, RZ, 0x3c, !PT ;  /* 0x0000004041387812 */ /* 0x004fc600078e3cff */
[----:B------:R1:W-:Y:S01]  /*11fc0*/  LDGSTS.E [R33+0x7b00], desc[UR8][R34.64], P3 ;  /* 0x07b0000022217fae */ /* 0x0003e200099a1008 */
[----:B------:R-:W-:Y:S01]  /*11fd0*/  ISETP.GT.AND P1, PT, R32, 0x6, PT ;  /* 0x000000062000780c */ /* 0x000fe20003f24270 */
[----:B-1----:R-:W-:Y:S01]  /*11fe0*/  VIADD R33, R56, UR7 ;  /* 0x0000000738217c36 */ /* 0x002fe20008000000 */
[----:B------:R-:W-:Y:S01]  /*11ff0*/  MOV R34, R46 ;  /* 0x0000002e00227202 */ /* 0x000fe20000000f00 */
[----:B------:R-:W-:-:S05]  /*12000*/  IMAD.MOV.U32 R35, RZ, RZ, R47 ;  /* 0x000000ffff237224 */ /* 0x000fca00078e002f */
[----:B------:R1:W-:Y:S02]  /*12010*/  LDGSTS.E [R33+0x400], desc[UR8][R34.64], P2 ;  /* 0x0040000022217fae */ /* 0x0003e400091a1008 */
[----:B-1----:R-:W-:Y:S02]  /*12020*/  SEL R34, RZ, 0x4, !P1 ;  /* 0x00000004ff227807 */ /* 0x002fe40004800000 */
[----:B------:R-:W-:-:S04]  /*12030*/  ISETP.GT.AND P1, PT, R32, 0xa, PT ;  /* 0x0000000a2000780c */ /* 0x000fc80003f24270 */
[----:B------:R-:W-:Y:S02]  /*12040*/  SEL R35, RZ, 0x4, !P1 ;  /* 0x00000004ff237807 */ /* 0x000fe40004800000 */
[-C--:B---3--:R-:W-:Y:S02]  /*12050*/  IADD3 R44, P1, PT, R44, R5.reuse, RZ ;  /* 0x000000052c2c7210 */ /* 0x088fe40007f3e0ff */
[----:B------:R-:W-:Y:S02]  /*12060*/  SEL R34, R34, RZ, !P0 ;  /* 0x000000ff22227207 */ /* 0x000fe40004000000 */
[----:B------:R-:W-:Y:S01]  /*12070*/  SEL R35, R35, RZ, !P0 ;  /* 0x000000ff23237207 */ /* 0x000fe20004000000 */
[----:B------:R-:W-:Y:S01]  /*12080*/  IMAD.X R45, R45, 0x1, R4, P1 ;  /* 0x000000012d2d7824 */ /* 0x000fe200008e0604 */
[-C--:B-----5:R-:W-:Y:S01]  /*12090*/  IADD3 R38, P4, PT, R38, R5.reuse, RZ ;  /* 0x0000000526267210 */ /* 0x0a0fe20007f9e0ff */
[----:B------:R1:W-:Y:S01]  /*120a0*/  STL [R1+0x288], R54 ;  /* 0x0002883601007387 */ /* 0x0003e20000100800 */
[----:B------:R-:W-:Y:S01]  /*120b0*/  ISETP.NE.U32.AND P3, PT, R34, RZ, PT ;  /* 0x000000ff2200720c */ /* 0x000fe20003f65070 */
[----:B------:R-:W-:Y:S01]  /*120c0*/  IMAD.MOV.U32 R34, RZ, RZ, R44 ;  /* 0x000000ffff227224 */ /* 0x000fe200078e002c */
[----:B------:R-:W-:Y:S01]  /*120d0*/  ISETP.NE.U32.AND P1, PT, R35, RZ, PT ;  /* 0x000000ff2300720c */ /* 0x000fe20003f25070 */
[----:B------:R-:W-:Y:S01]  /*120e0*/  STL [R1+0x4fc], R46 ;  /* 0x0004fc2e01007387 */ /* 0x000fe20000100800 */
[----:B------:R-:W-:Y:S01]  /*120f0*/  IADD3 R37, P5, PT, R37, R5, RZ ;  /* 0x0000000525257210 */ /* 0x000fe20007fbe0ff */
[----:B------:R-:W-:Y:S01]  /*12100*/  IMAD.MOV.U32 R35, RZ, RZ, R45 ;  /* 0x000000ffff237224 */ /* 0x000fe200078e002d */
[----:B------:R-:W-:Y:S01]  /*12110*/  IADD3.X R39, PT, PT, R39, R4, RZ, P4, !PT ;  /* 0x0000000427277210 */ /* 0x000fe200027fe4ff */
[----:B------:R-:W-:Y:S04]  /*12120*/  STL [R1+0x4f0], R47 ;  /* 0x0004f02f01007387 */ /* 0x000fe80000100800 */
[----:B------:R-:W-:Y:S04]  /*12130*/  STL [R1+0x4f4], R44 ;  /* 0x0004f42c01007387 */ /* 0x000fe80000100800 */
[----:B------:R-:W-:Y:S04]  /*12140*/  STL [R1+0x4e8], R45 ;  /* 0x0004e82d01007387 */ /* 0x000fe80000100800 */
[----:B------:R2:W-:Y:S04]  /*12150*/  STL [R1+0x4dc], R38 ;  /* 0x0004dc2601007387 */ /* 0x0005e80000100800 */
[----:B------:R3:W-:Y:S04]  /*12160*/  STL [R1+0x4b4], R37 ;  /* 0x0004b42501007387 */ /* 0x0007e80000100800 */
[----:B------:R4:W-:Y:S04]  /*12170*/  LDGSTS.E [R33+0x500], desc[UR8][R34.64], P2 ;  /* 0x0050000022217fae */ /* 0x0009e800091a1008 */
[----:B------:R5:W-:Y:S04]  /*12180*/  STL [R1+0x4b0], R39 ;  /* 0x0004b02701007387 */ /* 0x000be80000100800 */
[----:B-1----:R-:W5:Y:S01]  /*12190*/  LDL.LU R54, [R1+0x10] ;  /* 0x0000100001367983 */ /* 0x002f620000300800 */
[----:B----4-:R-:W-:Y:S01]  /*121a0*/  IMAD.MOV.U32 R34, RZ, RZ, R38 ;  /* 0x000000ffff227224 */ /* 0x010fe200078e0026 */
[----:B------:R-:W-:-:S02]  /*121b0*/  MOV R35, R39 ;  /* 0x0000002700237202 */ /* 0x000fc40000000f00 */
[----:B--2---:R-:W2:Y:S04]  /*121c0*/  LDL.LU R38, [R1+0x14] ;  /* 0x0000140001267983 */ /* 0x004ea80000300800 */
[----:B------:R-:W4:Y:S04]  /*121d0*/  LDL.LU R53, [R1+0x18] ;  /* 0x0000180001357983 */ /* 0x000f280000300800 */
[----:B------:R1:W-:Y:S04]  /*121e0*/  LDGSTS.E [R33+0xc00], desc[UR8][R34.64], P3 ;  /* 0x00c0000022217fae */ /* 0x0003e800099a1008 */
[----:B------:R-:W4:Y:S04]  /*121f0*/  LDL.LU R45, [R1+0x1c] ;  /* 0x00001c00012d7983 */ /* 0x000f280000300800 */
[----:B------:R-:W4:Y:S01]  /*12200*/  LDL.LU R44, [R1+0x50] ;  /* 0x00005000012c7983 */ /* 0x000f220000300800 */
[----:B-1----:R-:W-:-:S03]  /*12210*/  IMAD.MOV.U32 R34, RZ, RZ, R37 ;  /* 0x000000ffff227224 */ /* 0x002fc600078e0025 */
[----:B---3--:R-:W3:Y:S04]  /*12220*/  LDL.LU R37, [R1+0x54] ;  /* 0x0000540001257983 */ /* 0x008ee80000300800 */
[----:B------:R-:W3:Y:S04]  /*12230*/  LDL.LU R57, [R1+0x58] ;  /* 0x0000580001397983 */ /* 0x000ee80000300800 */
[----:B------:R-:W3:Y:S04]  /*12240*/  LDL.LU R47, [R1+0x5c] ;  /* 0x00005c00012f7983 */ /* 0x000ee80000300800 */
[----:B------:R-:W3:Y:S04]  /*12250*/  LDL.LU R55, [R1+0x90] ;  /* 0x0000900001377983 */ /* 0x000ee80000300800 */
[----:B-----5:R-:W5:Y:S04]  /*12260*/  LDL.LU R39, [R1+0x94] ;  /* 0x0000940001277983 */ /* 0x020f680000300800 */
[----:B------:R-:W5:Y:S01]  /*12270*/  LDL.LU R46, [R1+0x9c] ;  /* 0x00009c00012e7983 */ /* 0x000f620000300800 */
[----:B------:R-:W-:-:S02]  /*12280*/  IADD3.X R196, PT, PT, R196, R4, RZ, P5, !PT ;  /* 0x00000004c4c47210 */ /* 0x000fc40002ffe4ff */
[----:B------:R-:W-:Y:S01]  /*12290*/  IADD3 R210, P6, PT, R210, R5, RZ ;  /* 0x00000005d2d27210 */ /* 0x000fe20007fde0ff */
[----:B------:R-:W5:Y:S02]  /*122a0*/  LDL.LU R36, [R1+0xd4] ;  /* 0x0000d40001247983 */ /* 0x000f640000300800 */
[----:B------:R-:W-:Y:S02]  /*122b0*/  IMAD.MOV.U32 R35, RZ, RZ, R196 ;  /* 0x000000ffff237224 */ /* 0x000fe400078e00c4 */
[----:B------:R-:W-:-:S03]  /*122c0*/  IMAD.X R209, R209, 0x1, R4, P6 ;  /* 0x00000001d1d17824 */ /* 0x000fc600030e0604 */
[----:B------:R1:W-:Y:S01]  /*122d0*/  LDGSTS.E [R33+0xd00], desc[UR8][R34.64], P3 ;  /* 0x00d0000022217fae */ /* 0x0003e200099a1008 */
[----:B------:R-:W-:Y:S02]  /*122e0*/  ISETP.GT.AND P2, PT, R32, 0xe, PT ;  /* 0x0000000e2000780c */ /* 0x000fe40003f44270 */
[----:B-1----:R-:W-:Y:S01]  /*122f0*/  MOV R34, R210 ;  /* 0x000000d200227202 */ /* 0x002fe20000000f00 */
[----:B------:R-:W-:-:S05]  /*12300*/  IMAD.MOV.U32 R35, RZ, RZ, R209 ;  /* 0x000000ffff237224 */ /* 0x000fca00078e00d1 */
        /* <DEDUP_REMOVED lines=8> */
[----:B------:R-:W-:Y:S02]  /*12390*/  ISETP.NE.U32.AND P3, PT, R34, RZ, PT ;  /* 0x000000ff2200720c */ /* 0x000fe40003f65070 */
[----:B------:R-:W-:Y:S01]  /*123a0*/  IADD3 R226, P4, PT, R226, R5, RZ ;  /* 0x00000005e2e27210 */ /* 0x000fe20007f9e0ff */
[----:B------:R-:W-:Y:S01]  /*123b0*/  IMAD.MOV.U32 R34, RZ, RZ, R212 ;  /* 0x000000ffff227224 */ /* 0x000fe200078e00d4 */
[----:B------:R-:W-:Y:S01]  /*123c0*/  ISETP.NE.U32.AND P2, PT, R35, RZ, PT ;  /* 0x000000ff2300720c */ /* 0x000fe20003f45070 */
[----:B------:R-:W-:Y:S01]  /*123d0*/  IMAD.MOV.U32 R35, RZ, RZ, R211 ;  /* 0x000000ffff237224 */ /* 0x000fe200078e00d3 */
[----:B------:R-:W-:-:S02]  /*123e0*/  IADD3.X R225, PT, PT, R225, R4, RZ, P4, !PT ;  /* 0x00000004e1e17210 */ /* 0x000fc400027fe4ff */
[-C--:B------:R-:W-:Y:S02]  /*123f0*/  IADD3 R228, P5, PT, R228, R5.reuse, RZ ;  /* 0x00000005e4e47210 */ /* 0x080fe40007fbe0ff */
[----:B------:R1:W-:Y:S02]  /*12400*/  LDGSTS.E [R33+0x1500], desc[UR8][R34.64], P1 ;  /* 0x0150000022217fae */ /* 0x0003e400089a1008 */
[----:B------:R-:W-:Y:S02]  /*12410*/  IADD3.X R227, PT, PT, R227, R4, RZ, P5, !PT ;  /* 0x00000004e3e37210 */ /* 0x000fe40002ffe4ff */
[----:B------:R-:W-:Y:S01]  /*12420*/  IADD3 R242, P6, PT, R242, R5, RZ ;  /* 0x00000005f2f27210 */ /* 0x000fe20007fde0ff */
[----:B-1----:R-:W-:Y:S01]  /*12430*/  IMAD.MOV.U32 R34, RZ, RZ, R226 ;  /* 0x000000ffff227224 */ /* 0x002fe200078e00e2 */
[----:B------:R-:W-:-:S03]  /*12440*/  MOV R35, R225 ;  /* 0x000000e100237202 */ /* 0x000fc60000000f00 */
[----:B------:R-:W-:Y:S02]  /*12450*/  IMAD.X R241, R241, 0x1, R4, P6 ;  /* 0x00000001f1f17824 */ /* 0x000fe400030e0604 */
[----:B------:R1:W-:Y:S01]  /*12460*/  LDGSTS.E [R33+0x1c00], desc[UR8][R34.64], P3 ;  /* 0x01c0000022217fae */ /* 0x0003e200099a1008 */
[----:B------:R-:W-:Y:S01]  /*12470*/  ISETP.GT.AND P1, PT, R32, 0x16, PT ;  /* 0x000000162000780c */ /* 0x000fe20003f24270 */
[----:B-1----:R-:W-:Y:S02]  /*12480*/  IMAD.MOV.U32 R34, RZ, RZ, R228 ;  /* 0x000000ffff227224 */ /* 0x002fe400078e00e4 */
[----:B------:R-:W-:-:S05]  /*12490*/  IMAD.MOV.U32 R35, RZ, RZ, R227 ;  /* 0x000000ffff237224 */ /* 0x000fca00078e00e3 */
[----:B------:R1:W-:Y:S02]  /*124a0*/  LDGSTS.E [R33+0x1d00], desc[UR8][R34.64], P3 ;  /* 0x01d0000022217fae */ /* 0x0003e400099a1008 */
[----:B-1----:R-:W-:Y:S01]  /*124b0*/  MOV R34, R242 ;  /* 0x000000f200227202 */ /* 0x002fe20000000f00 */
[----:B------:R-:W-:-:S05]  /*124c0*/  IMAD.MOV.U32 R35, RZ, RZ, R241 ;  /* 0x000000ffff237224 */ /* 0x000fca00078e00f1 */
[----:B------:R1:W-:Y:S02]  /*124d0*/  LDGSTS.E [R33+0x2400], desc[UR8][R34.64], P2 ;  /* 0x0240000022217fae */ /* 0x0003e400091a1008 */
[----:B-1----:R-:W-:Y:S02]  /*124e0*/  SEL R34, RZ, 0x4, !P1 ;  /* 0x00000004ff227807 */ /* 0x002fe40004800000 */
[----:B------:R-:W-:-:S04]  /*124f0*/  ISETP.GT.AND P1, PT, R32, 0x1a, PT ;  /* 0x0000001a2000780c */ /* 0x000fc80003f24270 */
[----:B------:R-:W-:Y:S02]  /*12500*/  SEL R35, RZ, 0x4, !P1 ;  /* 0x00000004ff237807 */ /* 0x000fe40004800000 */
[----:B------:R-:W-:Y:S02]  /*12510*/  IADD3 R244, P1, PT, R244, R5, RZ ;  /* 0x00000005f4f47210 */ /* 0x000fe40007f3e0ff */
[----:B------:R-:W-:Y:S02]  /*12520*/  SEL R34, R34, RZ, !P0 ;  /* 0x000000ff22227207 */ /* 0x000fe40004000000 */
[----:B------:R-:W-:Y:S01]  /*12530*/  SEL R35, R35, RZ, !P0 ;  /* 0x000000ff23237207 */ /* 0x000fe20004000000 */
[----:B------:R-:W-:Y:S01]  /*12540*/  IMAD.X R243, R243, 0x1, R4, P1 ;  /* 0x00000001f3f37824 */ /* 0x000fe200008e0604 */
[----:B------:R-:W-:Y:S01]  /*12550*/  ISETP.NE.U32.AND P3, PT, R34, RZ, PT ;  /* 0x000000ff2200720c */ /* 0x000fe20003f65070 */
[----:B------:R-:W-:Y:S01]  /*12560*/  IMAD.MOV.U32 R34, RZ, RZ, R244 ;  /* 0x000000ffff227224 */ /* 0x000fe200078e00f4 */
[----:B------:R-:W-:Y:S01]  /*12570*/  ISETP.NE.U32.AND P1, PT, R35, RZ, PT ;  /* 0x000000ff2300720c */ /* 0x000fe20003f25070 */
[----:B------:R-:W-:-:S05]  /*12580*/  IMAD.MOV.U32 R35, RZ, RZ, R243 ;  /* 0x000000ffff237224 */ /* 0x000fca00078e00f3 */
[----:B------:R1:W-:Y:S01]  /*12590*/  LDGSTS.E [R33+0x2500], desc[UR8][R34.64], P2 ;  /* 0x0250000022217fae */ /* 0x0003e200091a1008 */
[----:B------:R-:W-:Y:S02]  /*125a0*/  ISETP.GT.AND P2, PT, R32, 0x1e, PT ;  /* 0x0000001e2000780c */ /* 0x000fe40003f44270 */
[----:B--2---:R-:W-:-:S04]  /*125b0*/  IADD3 R38, P4, PT, R38, R5, RZ ;  /* 0x0000000526267210 */ /* 0x004fc80007f9e0ff */
[----:B------:R-:W-:Y:S01]  /*125c0*/  IADD3.X R54, PT, PT, R54, R4, RZ, P4, !PT ;  /* 0x0000000436367210 */ /* 0x000fe200027fe4ff */
[----:B------:R-:W-:Y:S01]  /*125d0*/  STL [R1+0x14], R38 ;  /* 0x0000142601007387 */ /* 0x000fe20000100800 */
[----:B----4-:R-:W-:Y:S01]  /*125e0*/  IADD3 R45, P5, PT, R45, R5, RZ ;  /* 0x000000052d2d7210 */ /* 0x010fe20007fbe0ff */
[----:B-1----:R-:W-:Y:S01]  /*125f0*/  IMAD.MOV.U32 R34, RZ, RZ, R38 ;  /* 0x000000ffff227224 */ /* 0x002fe200078e0026 */
[----:B------:R-:W-:-:S03]  /*12600*/  MOV R35, R54 ;  /* 0x0000003600237202 */ /* 0x000fc60000000f00 */
[----:B------:R-:W-:Y:S01]  /*12610*/  STL [R1+0x1c], R45 ;  /* 0x00001c2d01007387 */ /* 0x000fe20000100800 */
[----:B---3--:R-:W-:-:S03]  /*12620*/  IADD3 R37, P6, PT, R37, R5, RZ ;  /* 0x0000000525257210 */ /* 0x008fc60007fde0ff */
[----:B------:R1:W-:Y:S01]  /*12630*/  STL [R1+0x10], R54 ;  /* 0x0000103601007387 */ /* 0x0003e20000100800 */
[----:B------:R-:W-:-:S03]  /*12640*/  IADD3.X R53, PT, PT, R53, R4, RZ, P5, !PT ;  /* 0x0000000435357210 */ /* 0x000fc60002ffe4ff */
[----:B------:R-:W-:Y:S04]  /*12650*/  STL [R1+0x54], R37 ;  /* 0x0000542501007387 */ /* 0x000fe80000100800 */
[----:B------:R2:W-:Y:S04]  /*12660*/  LDGSTS.E [R33+0x2c00], desc[UR8][R34.64], P3 ;  /* 0x02c0000022217fae */ /* 0x0005e800099a1008 */
[----:B-1----:R-:W3:Y:S01]  /*12670*/  LDL.LU R54, [R1+0x98] ;  /* 0x0000980001367983 */ /* 0x002ee20000300800 */
[----:B------:R-:W-:-:S03]  /*12680*/  IMAD.X R44, R44, 0x1, R4, P6 ;  /* 0x000000012c2c7824 */ /* 0x000fc600030e0604 */
[----:B------:R1:W-:Y:S01]  /*12690*/  STL [R1+0x18], R53 ;  /* 0x0000183501007387 */ /* 0x0003e20000100800 */
[----:B--2---:R-:W-:-:S03]  /*126a0*/  IMAD.MOV.U32 R34, RZ, RZ, R45 ;  /* 0x000000ffff227224 */ /* 0x004fc600078e002d */
[----:B------:R-:W2:Y:S01]  /*126b0*/  LDL.LU R38, [R1+0xd0] ;  /* 0x0000d00001267983 */ /* 0x000ea20000300800 */
[----:B------:R-:W-:-:S05]  /*126c0*/  IMAD.MOV.U32 R35, RZ, RZ, R53 ;  /* 0x000000ffff237224 */ /* 0x000fca00078e0035 */
[----:B------:R4:W-:Y:S02]  /*126d0*/  LDGSTS.E [R33+0x2d00], desc[UR8][R34.64], P3 ;  /* 0x02d0000022217fae */ /* 0x0009e400099a1008 */
[----:B----4-:R-:W-:Y:S01]  /*126e0*/  MOV R34, R37 ;  /* 0x0000002500227202 */ /* 0x010fe20000000f00 */
[----:B------:R-:W-:-:S05]  /*126f0*/  IMAD.MOV.U32 R35, RZ, RZ, R44 ;  /* 0x000000ffff237224 */ /* 0x000fca00078e002c */
[----:B------:R4:W-:Y:S04]  /*12700*/  LDGSTS.E [R33+0x3400], desc[UR8][R34.64], P1 ;  /* 0x0340000022217fae */ /* 0x0009e800089a1008 */
[----:B------:R1:W-:Y:S04]  /*12710*/  STL [R1+0x50], R44 ;  /* 0x0000502c01007387 */ /* 0x0003e80000100800 */
[----:B------:R-:W2:Y:S01]  /*12720*/  LDL.LU R58, [R1+0xd8] ;  /* 0x0000d800013a7983 */ /* 0x000ea20000300800 */
[----:B----4-:R-:W-:-:S03]  /*12730*/  SEL R34, RZ, 0x4, !P2 ;  /* 0x00000004ff227807 */ /* 0x010fc60005000000 */
[----:B-1----:R-:W4:Y:S01]  /*12740*/  LDL.LU R53, [R1+0xdc] ;  /* 0x0000dc0001357983 */ /* 0x002f220000300800 */
[----:B------:R-:W-:Y:S02]  /*12750*/  ISETP.GT.AND P2, PT, R32, 0x22, PT ;  /* 0x000000222000780c */ /* 0x000fe40003f44270 */
[-C--:B-----5:R-:W-:Y:S01]  /*12760*/  IADD3 R39, P4, PT, R39, R5.reuse, RZ ;  /* 0x0000000527277210 */ /* 0x0a0fe20007f9e0ff */
[----:B------:R-:W5:Y:S01]  /*12770*/  LDL.LU R45, [R1+0x114] ;  /* 0x00011400012d7983 */ /* 0x000f620000300800 */
[----:B------:R-:W-:Y:S02]  /*12780*/  SEL R35, RZ, 0x4, !P2 ;  /* 0x00000004ff237807 */ /* 0x000fe40005000000 */
[----:B------:R-:W-:Y:S01]  /*12790*/  IADD3 R47, P2, PT, R47, R5, RZ ;  /* 0x000000052f2f7210 */ /* 0x000fe20007f5e0ff */
[----:B------:R-:W4:Y:S01]  /*127a0*/  LDL.LU R44, [R1+0x11c] ;  /* 0x00011c00012c7983 */ /* 0x000f220000300800 */
[----:B------:R-:W-:-:S03]  /*127b0*/  SEL R34, R34, RZ, !P0 ;  /* 0x000000ff22227207 */ /* 0x000fc60004000000 */
[----:B------:R-:W-:Y:S01]  /*127c0*/  IMAD.X R57, R57, 0x1, R4, P2 ;  /* 0x0000000139397824 */ /* 0x000fe200010e0604 */
[----:B------:R-:W-:Y:S01]  /*127d0*/  IADD3 R46, P5, PT, R46, R5, RZ ;  /* 0x000000052e2e7210 */ /* 0x000fe20007fbe0ff */
[----:B------:R-:W5:Y:S01]  /*127e0*/  LDL.LU R37, [R1+0x154] ;  /* 0x0001540001257983 */ /* 0x000f620000300800 */
[----:B------:R-:W-:-:S03]  /*127f0*/  ISETP.NE.U32.AND P3, PT, R34, RZ, PT ;  /* 0x000000ff2200720c */ /* 0x000fc60003f65070 */
[----:B------:R1:W-:Y:S01]  /*12800*/  STL [R1+0x5c], R47 ;  /* 0x00005c2f01007387 */ /* 0x0003e20000100800 */
[----:B------:R-:W-:-:S03]  /*12810*/  IMAD.MOV.U32 R34, RZ, RZ, R47 ;  /* 0x000000ffff227224 */ /* 0x000fc600078e002f */
[----:B------:R-:W-:Y:S04]  /*12820*/  STL [R1+0x58], R57 ;  /* 0x0000583901007387 */ /* 0x000fe80000100800 */
[----:B------:R-:W-:Y:S04]  /*12830*/  STL [R1+0x94], R39 ;  /* 0x0000942701007387 */ /* 0x000fe80000100800 */
[----:B------:R-:W-:Y:S04]  /*12840*/  STL [R1+0x9c], R46 ;  /* 0x00009c2e01007387 */ /* 0x000fe80000100800 */
[----:B-1----:R-:W5:Y:S01]  /*12850*/  LDL.LU R47, [R1+0x110] ;  /* 0x00011000012f7983 */ /* 0x002f620000300800 */
[----:B------:R-:W-:-:S04]  /*12860*/  SEL R35, R35, RZ, !P0 ;  /* 0x000000ff23237207 */ /* 0x000fc80004000000 */
[----:B------:R-:W-:Y:S01]  /*12870*/  ISETP.NE.U32.AND P2, PT, R35, RZ, PT ;  /* 0x000000ff2300720c */ /* 0x000fe20003f45070 */
[----:B------:R-:W-:Y:S01]  /*12880*/  IMAD.MOV.U32 R35, RZ, RZ, R57 ;  /* 0x000000ffff237224 */ /* 0x000fe200078e0039 */
[----:B------:R-:W-:Y:S02]  /*12890*/  IADD3.X R55, PT, PT, R55, R4, RZ, P4, !PT ;  /* 0x0000000437377210 */ /* 0x000fe400027fe4ff */
[----:B------:R-:W-:Y:S02]  /*128a0*/  IADD3 R36, P6, PT, R36, R5, RZ ;  /* 0x0000000524247210 */ /* 0x000fe40007fde0ff */
[----:B------:R1:W-:Y:S04]  /*128b0*/  LDGSTS.E [R33+0x3500], desc[UR8][R34.64], P1 ;  /* 0x0350000022217fae */ /* 0x0003e800089a1008 */
[----:B------:R1:W-:Y:S04]  /*128c0*/  STL [R1+0x90], R55 ;  /* 0x0000903701007387 */ /* 0x0003e80000100800 */
[----:B------:R-:W-:Y:S01]  /*128d0*/  STL [R1+0xd4], R36 ;  /* 0x0000d42401007387 */ /* 0x000fe20000100800 */
[----:B-1----:R-:W-:Y:S01]  /*128e0*/  IMAD.MOV.U32 R34, RZ, RZ, R39 ;  /* 0x000000ffff227224 */ /* 0x002fe200078e0027 */
[----:B------:R-:W-:-:S02]  /*128f0*/  MOV R35, R55 ;  /* 0x0000003700237202 */ /* 0x000fc40000000f00 */
[----:B------:R-:W5:Y:S04]  /*12900*/  LDL.LU R55, [R1+0x118] ;  /* 0x0001180001377983 */ /* 0x000f680000300800 */
[----:B------:R1:W-:Y:S01]  /*12910*/  LDGSTS.E [R33+0x3c00], desc[UR8][R34.64], P3 ;  /* 0x03c0000022217fae */ /* 0x0003e200099a1008 */
[----:B------:R-:W-:Y:S01]  /*12920*/  ISETP.GT.AND P1, PT, R32, 0x26, PT ;  /* 0x000000262000780c */ /* 0x000fe20003f24270 */
[----:B-1----:R-:W-:Y:S01]  /*12930*/  IMAD.MOV.U32 R34, RZ, RZ, R46 ;  /* 0x000000ffff227224 */ /* 0x002fe200078e002e */
[----:B---3--:R-:W-:-:S05]  /*12940*/  IADD3.X R54, PT, PT, R54, R4, RZ, P5, !PT ;  /* 0x0000000436367210 */ /* 0x008fca0002ffe4ff */
[----:B------:R-:W-:Y:S01]  /*12950*/  IMAD.MOV.U32 R35, RZ, RZ, R54 ;  /* 0x000000ffff237224 */ /* 0x000fe200078e0036 */
[----:B------:R1:W-:Y:S01]  /*12960*/  STL [R1+0x98], R54 ;  /* 0x0000983601007387 */ /* 0x0003e20000100800 */
[----:B--2---:R-:W-:-:S03]  /*12970*/  IMAD.X R38, R38, 0x1, R4, P6 ;  /* 0x0000000126267824 */ /* 0x004fc600030e0604 */
[----:B------:R-:W2:Y:S04]  /*12980*/  LDL.LU R39, [R1+0x150] ;  /* 0x0001500001277983 */ /* 0x000ea80000300800 */
[----:B------:R3:W-:Y:S02]  /*12990*/  LDGSTS.E [R33+0x3d00], desc[UR8][R34.64], P3 ;  /* 0x03d0000022217fae */ /* 0x0007e400099a1008 */
[----:B---3--:R-:W-:Y:S01]  /*129a0*/  MOV R34, R36 ;  /* 0x0000002400227202 */ /* 0x008fe20000000f00 */
[----:B------:R-:W-:-:S05]  /*129b0*/  IMAD.MOV.U32 R35, RZ, RZ, R38 ;  /* 0x000000ffff237224 */ /* 0x000fca00078e0026 */
[----:B------:R3:W-:Y:S04]  /*129c0*/  LDGSTS.E [R33+0x4400], desc[UR8][R34.64], P2 ;  /* 0x0440000022217fae */ /* 0x0007e800091a1008 */
[----:B------:R1:W-:Y:S04]  /*129d0*/  STL [R1+0xd0], R38 ;  /* 0x0000d02601007387 */ /* 0x0003e80000100800 */
[----:B------:R-:W2:Y:S01]  /*129e0*/  LDL.LU R57, [R1+0x158] ;  /* 0x0001580001397983 */ /* 0x000ea20000300800 */
[----:B---3--:R-:W-:-:S03]  /*129f0*/  SEL R34, RZ, 0x4, !P1 ;  /* 0x00000004ff227807 */ /* 0x008fc60004800000 */
[----:B-1----:R-:W3:Y:S01]  /*12a00*/  LDL.LU R54, [R1+0x15c] ;  /* 0x00015c0001367983 */ /* 0x002ee20000300800 */
[----:B------:R-:W-:Y:S02]  /*12a10*/  ISETP.GT.AND P1, PT, R32, 0x2a, PT ;  /* 0x0000002a2000780c */ /* 0x000fe40003f24270 */
[----:B------:R-:W-:Y:S01]  /*12a20*/  SEL R34, R34, RZ, !P0 ;  /* 0x000000ff22227207 */ /* 0x000fe20004000000 */
[----:B------:R-:W3:Y:S01]  /*12a30*/  LDL.LU R38, [R1+0x194] ;  /* 0x0001940001267983 */ /* 0x000ee20000300800 */
[----:B------:R-:W-:Y:S02]  /*12a40*/  SEL R35, RZ, 0x4, !P1 ;  /* 0x00000004ff237807 */ /* 0x000fe40004800000 */
[-C--:B----4-:R-:W-:Y:S01]  /*12a50*/  IADD3 R53, P1, PT, R53, R5.reuse, RZ ;  /* 0x0000000535357210 */ /* 0x090fe20007f3e0ff */
[----:B------:R-:W4:Y:S01]  /*12a60*/  LDL.LU R46, [R1+0x19c] ;  /* 0x00019c00012e7983 */ /* 0x000f220000300800 */
[----:B-----5:R-:W-:-:S03]  /*12a70*/  IADD3 R45, P4, PT, R45, R5, RZ ;  /* 0x000000052d2d7210 */ /* 0x020fc60007f9e0ff */
[----:B------:R-:W-:Y:S01]  /*12a80*/  IMAD.X R58, R58, 0x1, R4, P1 ;  /* 0x000000013a3a7824 */ /* 0x000fe200008e0604 */
[----:B------:R-:W-:Y:S01]  /*12a90*/  IADD3 R44, P5, PT, R44, R5, RZ ;  /* 0x000000052c2c7210 */ /* 0x000fe20007fbe0ff */
[----:B------:R-:W5:Y:S01]  /*12aa0*/  LDL.LU R36, [R1+0x1d4] ;  /* 0x0001d40001247983 */ /* 0x000f620000300800 */
[----:B------:R-:W-:-:S03]  /*12ab0*/  SEL R35, R35, RZ, !P0 ;  /* 0x000000ff23237207 */ /* 0x000fc60004000000 */
[----:B------:R1:W-:Y:S01]  /*12ac0*/  STL [R1+0xdc], R53 ;  /* 0x0000dc3501007387 */ /* 0x0003e20000100800 */
[----:B------:R-:W-:Y:S01]  /*12ad0*/  ISETP.NE.U32.AND P3, PT, R34, RZ, PT ;  /* 0x000000ff2200720c */ /* 0x000fe20003f65070 */
[----:B------:R-:W-:Y:S02]  /*12ae0*/  IMAD.MOV.U32 R34, RZ, RZ, R53 ;  /* 0x000000ffff227224 */ /* 0x000fe400078e0035 */
[----:B------:R-:W-:Y:S01]  /*12af0*/  STL [R1+0xd8], R58 ;  /* 0x0000d83a01007387 */ /* 0x000fe20000100800 */
[----:B------:R-:W-:Y:S01]  /*12b00*/  ISETP.NE.U32.AND P1, PT, R35, RZ, PT ;  /* 0x000000ff2300720c */ /* 0x000fe20003f25070 */
[----:B------:R-:W-:Y:S02]  /*12b10*/  IMAD.MOV.U32 R35, RZ, RZ, R58 ;  /* 0x000000ffff237224 */ /* 0x000fe400078e003a */
[----:B------:R-:W-:Y:S01]  /*12b20*/  STL [R1+0x114], R45 ;  /* 0x0001142d01007387 */ /* 0x000fe20000100800 */
[----:B------:R-:W-:-:S03]  /*12b30*/  IADD3 R37, P6, PT, R37, R5, RZ ;  /* 0x0000000525257210 */ /* 0x000fc60007fde0ff */
[----:B------:R-:W-:Y:S04]  /*12b40*/  STL [R1+0x11c], R44 ;  /* 0x00011c2c01007387 */ /* 0x000fe80000100800 */
[----:B-1----:R-:W5:Y:S01]  /*12b50*/  LDL.LU R53, [R1+0x190] ;  /* 0x0001900001357983 */ /* 0x002f620000300800 */
[----:B------:R-:W-:-:S03]  /*12b60*/  IADD3.X R47, PT, PT, R47, R4, RZ, P4, !PT ;  /* 0x000000042f2f7210 */ /* 0x000fc600027fe4ff */
[----:B------:R1:W-:Y:S04]  /*12b70*/  LDGSTS.E [R33+0x4500], desc[UR8][R34.64], P2 ;  /* 0x0450000022217fae */ /* 0x0003e800091a1008 */
[----:B------:R1:W-:Y:S04]  /*12b80*/  STL [R1+0x110], R47 ;  /* 0x0001102f01007387 */ /* 0x0003e80000100800 */
[----:B------:R-:W-:Y:S01]  /*12b90*/  STL [R1+0x154], R37 ;  /* 0x0001542501007387 */ /* 0x000fe20000100800 */
[----:B-1----:R-:W-:-:S03]  /*12ba0*/  MOV R35, R47 ;  /* 0x0000002f00237202 */ /* 0x002fc60000000f00 */
[----:B------:R-:W5:Y:S01]  /*12bb0*/  LDL.LU R47, [R1+0x198] ;  /* 0x00019800012f7983 */ /* 0x000f620000300800 */
[----:B------:R-:W-:-:S05]  /*12bc0*/  IMAD.MOV.U32 R34, RZ, RZ, R45 ;  /* 0x000000ffff227224 */ /* 0x000fca00078e002d */
[----:B------:R1:W-:Y:S01]  /*12bd0*/  LDGSTS.E [R33+0x4c00], desc[UR8][R34.64], P3 ;  /* 0x04c0000022217fae */ /* 0x0003e200099a1008 */
[----:B------:R-:W-:-:S05]  /*12be0*/  IADD3.X R55, PT, PT, R55, R4, RZ, P5, !PT ;  /* 0x0000000437377210 */ /* 0x000fca0002ffe4ff */
[----:B------:R-:W-:Y:S01]  /*12bf0*/  STL [R1+0x118], R55 ;  /* 0x0001183701007387 */ /* 0x000fe20000100800 */
[----:B-1----:R-:W-:-:S03]  /*12c00*/  IMAD.MOV.U32 R34, RZ, RZ, R44 ;  /* 0x000000ffff227224 */ /* 0x002fc600078e002c */
[----:B------:R-:W5:Y:S01]  /*12c10*/  LDL.LU R45, [R1+0x1d0] ;  /* 0x0001d000012d7983 */ /* 0x000f620000300800 */
[----:B------:R-:W-:Y:S01]  /*12c20*/  IMAD.MOV.U32 R35, RZ, RZ, R55 ;  /* 0x000000ffff237224 */ /* 0x000fe200078e0037 */
[----:B------:R-:W-:-:S04]  /*12c30*/  ISETP.GT.AND P2, PT, R32, 0x2e, PT ;  /* 0x0000002e2000780c */ /* 0x000fc80003f44270 */
[----:B------:R1:W-:Y:S02]  /*12c40*/  LDGSTS.E [R33+0x4d00], desc[UR8][R34.64], P3 ;  /* 0x04d0000022217fae */ /* 0x0003e400099a1008 */
[----:B-1----:R-:W-:Y:S01]  /*12c50*/  MOV R34, R37 ;  /* 0x0000002500227202 */ /* 0x002fe20000000f00 */
[----:B--2---:R-:W-:-:S04]  /*12c60*/  IMAD.X R39, R39, 0x1, R4, P6 ;  /* 0x0000000127277824 */ /* 0x004fc800030e0604 */
[----:B------:R-:W-:-:S05]  /*12c70*/  IMAD.MOV.U32 R35, RZ, RZ, R39 ;  /* 0x000000ffff237224 */ /* 0x000fca00078e0027 */
[----:B------:R1:W-:Y:S04]  /*12c80*/  LDGSTS.E [R33+0x5400], desc[UR8][R34.64], P1 ;  /* 0x0540000022217fae */ /* 0x0003e800089a1008 */
[----:B------:R2:W-:Y:S04]  /*12c90*/  STL [R1+0x150], R39 ;  /* 0x0001502701007387 */ /* 0x0005e80000100800 */
[----:B------:R-:W5:Y:S01]  /*12ca0*/  LDL.LU R59, [R1+0x1d8] ;  /* 0x0001d800013b7983 */ /* 0x000f620000300800 */
[----:B-1----:R-:W-:Y:S02]  /*12cb0*/  SEL R34, RZ, 0x4, !P2 ;  /* 0x00000004ff227807 */ /* 0x002fe40005000000 */
[----:B------:R-:W-:Y:S01]  /*12cc0*/  ISETP.GT.AND P2, PT, R32, 0x32, PT ;  /* 0x000000322000780c */ /* 0x000fe20003f44270 */
[----:B--2---:R-:W2:Y:S03]  /*12cd0*/  LDL.LU R39, [R1+0x1dc] ;  /* 0x0001dc0001277983 */ /* 0x004ea60000300800 */
[----:B------:R-:W-:Y:S01]  /*12ce0*/  SEL R35, RZ, 0x4, !P2 ;  /* 0x00000004ff237807 */ /* 0x000fe20005000000 */
[----:B------:R-:W2:Y:S04]  /*12cf0*/  LDL.LU R44, [R1+0x214] ;  /* 0x00021400012c7983 */ /* 0x000ea80000300800 */
[----:B------:R-:W2:Y:S01]  /*12d00*/  LDL.LU R55, [R1+0x21c] ;  /* 0x00021c0001377983 */ /* 0x000ea20000300800 */
[----:B---3--:R-:W-:-:S03]  /*12d10*/  IADD3 R54, P2, PT, R54, R5, RZ ;  /* 0x0000000536367210 */ /* 0x008fc60007f5e0ff */
[----:B------:R-:W3:Y:S01]  /*12d20*/  LDL.LU R37, [R1+0x254] ;  /* 0x0002540001257983 */ /* 0x000ee20000300800 */
[-C--:B------:R-:W-:Y:S01]  /*12d30*/  IADD3 R38, P4, PT, R38, R5.reuse, RZ ;  /* 0x0000000526267210 */ /* 0x080fe20007f9e0ff */
[----:B------:R-:W-:Y:S02]  /*12d40*/  IMAD.X R57, R57, 0x1, R4, P2 ;  /* 0x0000000139397824 */ /* 0x000fe400010e0604 */
[----:B------:R-:W-:Y:S01]  /*12d50*/  STL [R1+0x15c], R54 ;  /* 0x00015c3601007387 */ /* 0x000fe20000100800 */
[----:B----4-:R-:W-:-:S03]  /*12d60*/  IADD3 R46, P5, PT, R46, R5, RZ ;  /* 0x000000052e2e7210 */ /* 0x010fc60007fbe0ff */
[----:B------:R1:W-:Y:S01]  /*12d70*/  STL [R1+0x158], R57 ;  /* 0x0001583901007387 */ /* 0x0003e20000100800 */
[----:B------:R-:W-:Y:S02]  /*12d80*/  SEL R34, R34, RZ, !P0 ;  /* 0x000000ff22227207 */ /* 0x000fe40004000000 */
[----:B------:R-:W-:Y:S01]  /*12d90*/  SEL R35, R35, RZ, !P0 ;  /* 0x000000ff23237207 */ /* 0x000fe20004000000 */
[----:B------:R4:W-:Y:S01]  /*12da0*/  STL [R1+0x194], R38 ;  /* 0x0001942601007387 */ /* 0x0009e20000100800 */
[----:B-----5:R-:W-:-:S03]  /*12db0*/  IADD3 R36, P6, PT, R36, R5, RZ ;  /* 0x0000000524247210 */ /* 0x020fc60007fde0ff */
[----:B------:R-:W-:Y:S01]  /*12dc0*/  STL [R1+0x19c], R46 ;  /* 0x00019c2e01007387 */ /* 0x000fe20000100800 */
[----:B------:R-:W-:-:S03]  /*12dd0*/  ISETP.NE.U32.AND P3, PT, R34, RZ, PT ;  /* 0x000000ff2200720c */ /* 0x000fc60003f65070 */
[----:B------:R-:W5:Y:S01]  /*12de0*/  LDL.LU R58, [R1+0x210] ;  /* 0x00021000013a7983 */ /* 0x000f620000300800 */
[----:B------:R-:W-:Y:S01]  /*12df0*/  ISETP.NE.U32.AND P2, PT, R35, RZ, PT ;  /* 0x000000ff2300720c */ /* 0x000fe20003f45070 */
[----:B------:R-:W-:Y:S02]  /*12e00*/  IMAD.MOV.U32 R34, RZ, RZ, R54 ;  /* 0x000000ffff227224 */ /* 0x000fe400078e0036 */
[----:B------:R-:W-:-:S05]  /*12e10*/  IMAD.MOV.U32 R35, RZ, RZ, R57 ;  /* 0x000000ffff237224 */ /* 0x000fca00078e0039 */
[----:B------:R1:W-:Y:S01]  /*12e20*/  LDGSTS.E [R33+0x5500], desc[UR8][R34.64], P1 ;  /* 0x0550000022217fae */ /* 0x0003e200089a1008 */
[----:B------:R-:W-:-:S05]  /*12e30*/  IADD3.X R53, PT, PT, R53, R4, RZ, P4, !PT ;  /* 0x0000000435357210 */ /* 0x000fca00027fe4ff */
[----:B------:R-:W-:Y:S04]  /*12e40*/  STL [R1+0x190], R53 ;  /* 0x0001903501007387 */ /* 0x000fe80000100800 */
[----:B------:R4:W-:Y:S04]  /*12e50*/  STL [R1+0x1d4], R36 ;  /* 0x0001d42401007387 */ /* 0x0009e80000100800 */
[----:B-1----:R-:W5:Y:S01]  /*12e60*/  LDL.LU R57, [R1+0x218] ;  /* 0x0002180001397983 */ /* 0x002f620000300800 */
[----:B------:R-:W-:Y:S01]  /*12e70*/  IADD3.X R47, PT, PT, R47, R4, RZ, P5, !PT ;  /* 0x000000042f2f7210 */ /* 0x000fe20002ffe4ff */
[----:B------:R-:W-:-:S04]  /*12e80*/  IMAD.MOV.U32 R34, RZ, RZ, R38 ;  /* 0x000000ffff227224 */ /* 0x000fc800078e0026 */
[----:B------:R1:W-:Y:S04]  /*12e90*/  STL [R1+0x198], R47 ;  /* 0x0001982f01007387 */ /* 0x0003e80000100800 */
[----:B----4-:R-:W4:Y:S01]  /*12ea0*/  LDL.LU R38, [R1+0x250] ;  /* 0x0002500001267983 */ /* 0x010f220000300800 */
[----:B------:R-:W-:-:S05]  /*12eb0*/  MOV R35, R53 ;  /* 0x0000003500237202 */ /* 0x000fca0000000f00 */
[----:B------:R1:W-:Y:S01]  /*12ec0*/  LDGSTS.E [R33+0x5c00], desc[UR8][R34.64], P3 ;  /* 0x05c0000022217fae */ /* 0x0003e200099a1008 */
[----:B------:R-:W-:Y:S02]  /*12ed0*/  IMAD.X R45, R45, 0x1, R4, P6 ;  /* 0x000000012d2d7824 */ /* 0x000fe400030e0604 */
[----:B-1----:R-:W-:Y:S02]  /*12ee0*/  IMAD.MOV.U32 R34, RZ, RZ, R46 ;  /* 0x000000ffff227224 */ /* 0x002fe400078e002e */
[----:B------:R-:W-:Y:S01]  /*12ef0*/  IMAD.MOV.U32 R35, RZ, RZ, R47 ;  /* 0x000000ffff237224 */ /* 0x000fe200078e002f */
[----:B------:R-:W-:-:S04]  /*12f00*/  ISETP.GT.AND P1, PT, R32, 0x36, PT ;  /* 0x000000362000780c */ /* 0x000fc80003f24270 */
[----:B------:R1:W-:Y:S02]  /*12f10*/  LDGSTS.E [R33+0x5d00], desc[UR8][R34.64], P3 ;  /* 0x05d0000022217fae */ /* 0x0003e400099a1008 */
[----:B-1----:R-:W-:Y:S01]  /*12f20*/  MOV R34, R36 ;  /* 0x0000002400227202 */ /* 0x002fe20000000f00 */
[----:B------:R-:W-:Y:S01]  /*12f30*/  IMAD.MOV.U32 R35, RZ, RZ, R45 ;  /* 0x000000ffff237224 */ /* 0x000fe200078e002d */
[----:B------:R1:W-:Y:S04]  /*12f40*/  STL [R1+0x1d0], R45 ;  /* 0x0001d02d01007387 */ /* 0x0003e80000100800 */
[----:B------:R1:W-:Y:S04]  /*12f50*/  LDGSTS.E [R33+0x6400], desc[UR8][R34.64], P2 ;  /* 0x0640000022217fae */ /* 0x0003e800091a1008 */
[----:B------:R-:W4:Y:S04]  /*12f60*/  LDL.LU R54, [R1+0x258] ;  /* 0x0002580001367983 */ /* 0x000f280000300800 */
[----:B------:R-:W4:Y:S01]  /*12f70*/  LDL.LU R36, [R1+0x25c] ;  /* 0x00025c0001247983 */ /* 0x000f220000300800 */
[----:B-1----:R-:W-:-:S03]  /*12f80*/  SEL R34, RZ, 0x4, !P1 ;  /* 0x00000004ff227807 */ /* 0x002fc60004800000 */
[----:B------:R-:W4:Y:S01]  /*12f90*/  LDL.LU R53, [R1+0x290] ;  /* 0x0002900001357983 */ /* 0x000f220000300800 */
[----:B------:R-:W-:Y:S02]  /*12fa0*/  ISETP.GT.AND P1, PT, R32, 0x3a, PT ;  /* 0x0000003a2000780c */ /* 0x000fe40003f24270 */
[----:B------:R-:W-:Y:S01]  /*12fb0*/  SEL R34, R34, RZ, !P0 ;  /* 0x000000ff22227207 */ /* 0x000fe20004000000 */
[----:B------:R-:W4:Y:S01]  /*12fc0*/  LDL.LU R47, [R1+0x294] ;  /* 0x00029400012f7983 */ /* 0x000f220000300800 */
[----:B------:R-:W-:Y:S02]  /*12fd0*/  SEL R35, RZ, 0x4, !P1 ;  /* 0x00000004ff237807 */ /* 0x000fe40004800000 */
[----:B------:R-:W-:Y:S01]  /*12fe0*/  ISETP.NE.U32.AND P3, PT, R34, RZ, PT ;  /* 0x000000ff2200720c */ /* 0x000fe20003f65070 */
[----:B------:R-:W4:Y:S01]  /*12ff0*/  LDL.LU R46, [R1+0x298] ;  /* 0x00029800012e7983 */ /* 0x000f220000300800 */
[----:B------:R-:W-:-:S03]  /*13000*/  SEL R35, R35, RZ, !P0 ;  /* 0x000000ff23237207 */ /* 0x000fc60004000000 */
[----:B------:R-:W4:Y:S01]  /*13010*/  LDL.LU R45, [R1+0x29c] ;  /* 0x00029c00012d7983 */ /* 0x000f220000300800 */
[----:B--2---:R-:W-:-:S05]  /*13020*/  IADD3 R39, P1, PT, R39, R5, RZ ;  /* 0x0000000527277210 */ /* 0x004fca0007f3e0ff */
[----:B------:R-:W-:Y:S01]  /*13030*/  IMAD.X R59, R59, 0x1, R4, P1 ;  /* 0x000000013b3b7824 */ /* 0x000fe200008e0604 */
[-C--:B------:R-:W-:Y:S01]  /*13040*/  IADD3 R44, P4, PT, R44, R5.reuse, RZ ;  /* 0x000000052c2c7210 */ /* 0x080fe20007f9e0ff */
[----:B------:R-:W-:Y:S01]  /*13050*/  IMAD.MOV.U32 R34, RZ, RZ, R39 ;  /* 0x000000ffff227224 */ /* 0x000fe200078e0027 */
[----:B------:R-:W-:Y:S01]  /*13060*/  ISETP.NE.U32.AND P1, PT, R35, RZ, PT ;  /* 0x000000ff2300720c */ /* 0x000fe20003f25070 */
[----:B------:R-:W-:Y:S01]  /*13070*/  IMAD.MOV.U32 R35, RZ, RZ, R59 ;  /* 0x000000ffff237224 */ /* 0x000fe200078e003b */
[----:B------:R-:W-:-:S04]  /*13080*/  IADD3 R55, P5, PT, R55, R5, RZ ;  /* 0x0000000537377210 */ /* 0x000fc80007fbe0ff */
[----:B------:R1:W-:Y:S01]  /*13090*/  LDGSTS.E [R33+0x6500], desc[UR8][R34.64], P2 ;  /* 0x0650000022217fae */ /* 0x0003e200091a1008 */
[----:B---3--:R-:W-:-:S03]  /*130a0*/  IADD3 R37, P6, PT, R37, R5, RZ ;  /* 0x0000000525257210 */ /* 0x008fc60007fde0ff */
[----:B------:R2:W-:Y:S04]  /*130b0*/  STL [R1+0x1dc], R39 ;  /* 0x0001dc2701007387 */ /* 0x0005e80000100800 */
[----:B------:R-:W-:Y:S01]  /*130c0*/  STL [R1+0x1d8], R59 ;  /* 0x0001d83b01007387 */ /* 0x000fe20000100800 */
[----:B-1----:R-:W-:Y:S01]  /*130d0*/  IMAD.MOV.U32 R34, RZ, RZ, R44 ;  /* 0x000000ffff227224 */ /* 0x002fe200078e002c */
[----:B-----5:R-:W-:-:S04]  /*130e0*/  IADD3.X R58, PT, PT, R58, R4, RZ, P4, !PT ;  /* 0x000000043a3a7210 */ /* 0x020fc800027fe4ff */
[----:B------:R-:W-:Y:S01]  /*130f0*/  MOV R35, R58 ;  /* 0x0000003a00237202 */ /* 0x000fe20000000f00 */
[----:B------:R1:W-:Y:S04]  /*13100*/  STL [R1+0x214], R44 ;  /* 0x0002142c01007387 */ /* 0x0003e80000100800 */
[----:B------:R3:W-:Y:S04]  /*13110*/  LDGSTS.E [R33+0x6c00], desc[UR8][R34.64], P3 ;  /* 0x06c0000022217fae */ /* 0x0007e800099a1008 */
[----:B------:R-:W-:Y:S04]  /*13120*/  STL [R1+0x21c], R55 ;  /* 0x00021c3701007387 */ /* 0x000fe80000100800 */
[----:B--2---:R-:W2:Y:S01]  /*13130*/  LDL.LU R39, [R1+0x4ec] ;  /* 0x0004ec0001277983 */ /* 0x004ea20000300800 */
[----:B------:R-:W-:Y:S01]  /*13140*/  IADD3.X R57, PT, PT, R57, R4, RZ, P5, !PT ;  /* 0x0000000439397210 */ /* 0x000fe20002ffe4ff */
[----:B---3--:R-:W-:-:S02]  /*13150*/  IMAD.MOV.U32 R34, RZ, RZ, R55 ;  /* 0x000000ffff227224 */ /* 0x008fc400078e0037 */
[----:B------:R-:W-:Y:S02]  /*13160*/  STL [R1+0x210], R58 ;  /* 0x0002103a01007387 */ /* 0x000fe40000100800 */
[----:B------:R-:W-:Y:S02]  /*13170*/  IMAD.MOV.U32 R35, RZ, RZ, R57 ;  /* 0x000000ffff237224 */ /* 0x000fe400078e0039 */
[----:B------:R-:W-:Y:S04]  /*13180*/  STL [R1+0x254], R37 ;  /* 0x0002542501007387 */ /* 0x000fe80000100800 */
[----:B-1----:R-:W3:Y:S01]  /*13190*/  LDL.LU R44, [R1+0x4e0] ;  /* 0x0004e000012c7983 */ /* 0x002ee20000300800 */
[----:B----4-:R-:W-:-:S03]  /*131a0*/  IMAD.X R38, R38, 0x1, R4, P6 ;  /* 0x0000000126267824 */ /* 0x010fc600030e0604 */
[----:B------:R-:W-:Y:S04]  /*131b0*/  STL [R1+0x218], R57 ;  /* 0x0002183901007387 */ /* 0x000fe80000100800 */
[----:B------:R1:W-:Y:S04]  /*131c0*/  LDGSTS.E [R33+0x6d00], desc[UR8][R34.64], P3 ;  /* 0x06d0000022217fae */ /* 0x0003e800099a1008 */
[----:B------:R4:W-:Y:S01]  /*131d0*/  STL [R1+0x250], R38 ;  /* 0x0002502601007387 */ /* 0x0009e20000100800 */
[----:B-1----:R-:W-:Y:S01]  /*131e0*/  IMAD.MOV.U32 R35, RZ, RZ, R38 ;  /* 0x000000ffff237224 */ /* 0x002fe200078e0026 */
[----:B------:R-:W-:-:S02]  /*131f0*/  MOV R34, R37 ;  /* 0x0000002500227202 */ /* 0x000fc40000000f00 */
[----:B----4-:R-:W4:Y:S04]  /*13200*/  LDL.LU R38, [R1+0x4b8] ;  /* 0x0004b80001267983 */ /* 0x010f280000300800 */
[----:B------:R-:W5:Y:S01]  /*13210*/  LDL.LU R37, [R1+0x4e4] ;  /* 0x0004e40001257983 */ /* 0x000f620000300800 */
[----:B------:R-:W-:-:S03]  /*13220*/  ISETP.GT.AND P2, PT, R32, 0x3e, PT ;  /* 0x0000003e2000780c */ /* 0x000fc60003f44270 */
[----:B------:R1:W-:Y:S02]  /*13230*/  LDGSTS.E [R33+0x7400], desc[UR8][R34.64], P1 ;  /* 0x0740000022217fae */ /* 0x0003e400089a1008 */
[----:B-1----:R-:W-:-:S04]  /*13240*/  SEL R34, RZ, 0x4, !P2 ;  /* 0x00000004ff227807 */ /* 0x002fc80005000000 */
[----:B------:R-:W-:Y:S02]  /*13250*/  SEL R34, R34, RZ, !P0 ;  /* 0x000000ff22227207 */ /* 0x000fe40004000000 */
[----:B------:R-:W-:Y:S02]  /*13260*/  IADD3 R36, P2, PT, R36, R5, RZ ;  /* 0x0000000524247210 */ /* 0x000fe40007f5e0ff */
[----:B------:R-:W-:-:S03]  /*13270*/  ISETP.NE.U32.AND P3, PT, R34, RZ, PT ;  /* 0x000000ff2200720c */ /* 0x000fc60003f65070 */
[----:B------:R-:W-:Y:S01]  /*13280*/  IMAD.X R54, R54, 0x1, R4, P2 ;  /* 0x0000000136367824 */ /* 0x000fe200010e0604 */
[----:B------:R-:W-:Y:S02]  /*13290*/  MOV R34, R36 ;  /* 0x0000002400227202 */ /* 0x000fe40000000f00 */
[----:B------:R-:W-:Y:S01]  /*132a0*/  IADD3 R47, P4, PT, R47, R5, RZ ;  /* 0x000000052f2f7210 */ /* 0x000fe20007f9e0ff */
[----:B------:R-:W-:-:S04]  /*132b0*/  IMAD.MOV.U32 R35, RZ, RZ, R54 ;  /* 0x000000ffff237224 */ /* 0x000fc800078e0036 */
[----:B------:R-:W-:Y:S01]  /*132c0*/  IMAD.X R53, R53, 0x1, R4, P4 ;  /* 0x0000000135357824 */ /* 0x000fe200020e0604 */
[----:B------:R1:W-:Y:S01]  /*132d0*/  LDGSTS.E [R33+0x7500], desc[UR8][R34.64], P1 ;  /* 0x0750000022217fae */ /* 0x0003e200089a1008 */
[----:B------:R-:W-:-:S04]  /*132e0*/  IADD3 R45, P1, PT, R45, R5, RZ ;  /* 0x000000052d2d7210 */ /* 0x000fc80007f3e0ff */
[----:B------:R-:W-:Y:S02]  /*132f0*/  IADD3.X R46, PT, PT, R46, R4, RZ, P1, !PT ;  /* 0x000000042e2e7210 */ /* 0x000fe40000ffe4ff */
[----:B------:R-:W-:Y:S01]  /*13300*/  ISETP.GT.AND P2, PT, R32, 0x3, PT ;  /* 0x000000032000780c */ /* 0x000fe20003f44270 */
[----:B-1----:R-:W-:Y:S02]  /*13310*/  IMAD.MOV.U32 R34, RZ, RZ, R47 ;  /* 0x000000ffff227224 */ /* 0x002fe400078e002f */
[----:B------:R-:W-:Y:S01]  /*13320*/  IMAD.MOV.U32 R35, RZ, RZ, R53 ;  /* 0x000000ffff237224 */ /* 0x000fe200078e0035 */
[----:B------:R1:W-:Y:S04]  /*13330*/  STL [R1+0x25c], R36 ;  /* 0x00025c2401007387 */ /* 0x0003e80000100800 */
[----:B------:R1:W-:Y:S02]  /*13340*/  LDGSTS.E [R33+0x7c00], desc[UR8][R34.64], P3 ;  /* 0x07c0000022217fae */ /* 0x0003e400099a1008 */
[----:B-1----:R-:W-:-:S02]  /*13350*/  SEL R36, RZ, 0x4, !P2 ;  /* 0x00000004ff247807 */ /* 0x002fc40005000000 */
[----:B------:R-:W-:Y:S01]  /*13360*/  MOV R34, R45 ;  /* 0x0000002d00227202 */ /* 0x000fe20000000f00 */
[----:B------:R-:W-:Y:S01]  /*13370*/  IMAD.MOV.U32 R35, RZ, RZ, R46 ;  /* 0x000000ffff237224 */ /* 0x000fe200078e002e */
[----:B------:R-:W-:Y:S01]  /*13380*/  STL [R1+0x258], R54 ;  /* 0x0002583601007387 */ /* 0x000fe20000100800 */
[----:B------:R-:W-:-:S03]  /*13390*/  SEL R36, R36, RZ, !P0 ;  /* 0x000000ff24247207 */ /* 0x000fc60004000000 */
[----:B------:R1:W-:Y:S04]  /*133a0*/  LDGSTS.E [R33+0x7d00], desc[UR8][R34.64], P3 ;  /* 0x07d0000022217fae */ /* 0x0003e800099a1008 */
[----:B------:R-:W-:Y:S01]  /*133b0*/  STL [R1+0x294], R47 ;  /* 0x0002942f01007387 */ /* 0x000fe20000100800 */
[----:B------:R-:W-:-:S03]  /*133c0*/  ISETP.NE.U32.AND P1, PT, R36, RZ, PT ;  /* 0x000000ff2400720c */ /* 0x000fc60003f25070 */
[----:B------:R-:W-:Y:S04]  /*133d0*/  STL [R1+0x29c], R45 ;  /* 0x00029c2d01007387 */ /* 0x000fe80000100800 */
[----:B------:R2:W-:Y:S04]  /*133e0*/  STL [R1+0x290], R53 ;  /* 0x0002903501007387 */ /* 0x0005e80000100800 */
[----:B------:R2:W-:Y:S01]  /*133f0*/  STL [R1+0x298], R46 ;  /* 0x0002982e01007387 */ /* 0x0005e20000100800 */
[----:B-1----:R-:W-:-:S04]  /*13400*/  LOP3.LUT R33, R60, 0x60, RZ, 0x3c, !PT ;  /* 0x000000603c217812 */ /* 0x002fc800078e3cff */
[----:B------:R-:W-:Y:S02]  /*13410*/  IADD3 R36, PT, PT, R33, UR7, RZ ;  /* 0x0000000721247c10 */ /* 0x000fe4000fffe0ff */
[----:B--2---:R-:W-:-:S05]  /*13420*/  IADD3 R39, P2, PT, R39, R5, RZ ;  /* 0x0000000527277210 */ /* 0x004fca0007f5e0ff */
[----:B------:R-:W-:Y:S01]  /*13430*/  STL [R1+0x4ec], R39 ;  /* 0x0004ec2701007387 */ /* 0x000fe20000100800 */
[----:B------:R-:W-:Y:S02]  /*13440*/  IMAD.MOV.U32 R34, RZ, RZ, R39 ;  /* 0x000000ffff227224 */ /* 0x000fe400078e0027 */
[----:B---3--:R-:W-:-:S05]  /*13450*/  IMAD.X R44, R44, 0x1, R4, P2 ;  /* 0x000000012c2c7824 */ /* 0x008fca00010e0604 */
[----:B------:R-:W-:Y:S01]  /*13460*/  STL [R1+0x4e0], R44 ;  /* 0x0004e02c01007387 */ /* 0x000fe20000100800 */
[----:B------:R-:W-:Y:S01]  /*13470*/  IMAD.MOV.U32 R35, RZ, RZ, R44 ;  /* 0x000000ffff237224 */ /* 0x000fe200078e002c */
[----:B------:R-:W-:-:S04]  /*13480*/  ISETP.GT.AND P2, PT, R32, 0x7, PT ;  /* 0x000000072000780c */ /* 0x000fc80003f44270 */
[----:B------:R1:W-:Y:S01]  /*13490*/  LDGSTS.E [R36+0x600], desc[UR8][R34.64], P1 ;  /* 0x0060000022247fae */ /* 0x0003e200089a1008 */
[----:B-----5:R-:W-:-:S04]  /*134a0*/  IADD3 R37, P3, PT, R37, R5, RZ ;  /* 0x0000000525257210 */ /* 0x020fc80007f7e0ff */
[----:B----4-:R-:W-:Y:S01]  /*134b0*/  IADD3.X R38, PT, PT, R38, R4, RZ, P3, !PT ;  /* 0x0000000426267210 */ /* 0x010fe20001ffe4ff */
[----:B------:R-:W-:Y:S04]  /*134c0*/  STL [R1+0x4e4], R37 ;  /* 0x0004e42501007387 */ /* 0x000fe80000100800 */
[----:B------:R2:W-:Y:S04]  /*134d0*/  STL [R1+0x4b8], R38 ;  /* 0x0004b82601007387 */ /* 0x0005e80000100800 */
[----:B------:R-:W3:Y:S04]  /*134e0*/  LDL.LU R55, [R1+0x20] ;  /* 0x0000200001377983 */ /* 0x000ee80000300800 */
[----:B------:R-:W4:Y:S01]  /*134f0*/  LDL.LU R53, [R1+0x24] ;  /* 0x0000240001357983 */ /* 0x000f220000300800 */
[----:B-1----:R-:W-:-:S03]  /*13500*/  SEL R34, RZ, 0x4, !P2 ;  /* 0x00000004ff227807 */ /* 0x002fc60005000000 */
[----:B------:R-:W5:Y:S01]  /*13510*/  LDL.LU R46, [R1+0x28] ;  /* 0x00002800012e7983 */ /* 0x000f620000300800 */
[----:B------:R-:W-:-:S03]  /*13520*/  SEL R34, R34, RZ, !P0 ;  /* 0x000000ff22227207 */ /* 0x000fc60004000000 */
[----:B------:R-:W5:Y:S01]  /*13530*/  LDL.LU R45, [R1+0x2c] ;  /* 0x00002c00012d7983 */ /* 0x000f620000300800 */
[----:B------:R-:W-:Y:S01]  /*13540*/  ISETP.NE.U32.AND P2, PT, R34, RZ, PT ;  /* 0x000000ff2200720c */ /* 0x000fe20003f45070 */
[----:B------:R-:W-:Y:S02]  /*13550*/  IMAD.MOV.U32 R35, RZ, RZ, R38 ;  /* 0x000000ffff237224 */ /* 0x000fe400078e0026 */
[----:B------:R-:W-:Y:S01]  /*13560*/  IMAD.MOV.U32 R34, RZ, RZ, R37 ;  /* 0x000000ffff227224 */ /* 0x000fe200078e0025 */
[----:B--2---:R-:W2:Y:S04]  /*13570*/  LDL.LU R38, [R1+0x60] ;  /* 0x0000600001267983 */ /* 0x004ea80000300800 */
[----:B------:R-:W2:Y:S01]  /*13580*/  LDL.LU R37, [R1+0x64] ;  /* 0x0000640001257983 */ /* 0x000ea20000300800 */
[----:B------:R-:W-:-:S03]  /*13590*/  IADD3 R198, P3, PT, R198, R5, RZ ;  /* 0x00000005c6c67210 */ /* 0x000fc60007f7e0ff */
[----:B------:R1:W-:Y:S01]  /*135a0*/  LDGSTS.E [R36+0x700], desc[UR8][R34.64], P1 ;  /* 0x0070000022247fae */ /* 0x0003e200089a1008 */
[----:B------:R-:W-:Y:S02]  /*135b0*/  IADD3.X R197, PT, PT, R197, R4, RZ, P3, !PT ;  /* 0x00000004c5c57210 */ /* 0x000fe40001ffe4ff */
[----:B------:R-:W-:Y:S01]  /*135c0*/  ISETP.GT.AND P1, PT, R32, 0xb, PT ;  /* 0x0000000b2000780c */ /* 0x000fe20003f24270 */
[----:B------:R-:W2:Y:S01]  /*135d0*/  LDL.LU R54, [R1+0x68] ;  /* 0x0000680001367983 */ /* 0x000ea20000300800 */
[----:B------:R-:W-:-:S03]  /*135e0*/  IADD3 R200, P3, PT, R200, R5, RZ ;  /* 0x00000005c8c87210 */ /* 0x000fc60007f7e0ff */
[----:B------:R-:W2:Y:S01]  /*135f0*/  LDL.LU R47, [R1+0x6c] ;  /* 0x00006c00012f7983 */ /* 0x000ea20000300800 */
[----:B-1----:R-:W-:Y:S02]  /*13600*/  IMAD.MOV.U32 R34, RZ, RZ, R198 ;  /* 0x000000ffff227224 */ /* 0x002fe400078e00c6 */
[----:B------:R-:W-:Y:S01]  /*13610*/  IMAD.MOV.U32 R35, RZ, RZ, R197 ;  /* 0x000000ffff237224 */ /* 0x000fe200078e00c5 */
[----:B------:R-:W-:Y:S01]  /*13620*/  IADD3.X R199, PT, PT, R199, R4, RZ, P3, !PT ;  /* 0x00000004c7c77210 */ /* 0x000fe20001ffe4ff */
[----:B------:R-:W2:Y:S04]  /*13630*/  LDL.LU R44, [R1+0xa0] ;  /* 0x0000a000012c7983 */ /* 0x000ea80000300800 */
[----:B------:R1:W-:Y:S01]  /*13640*/  LDGSTS.E [R36+0xe00], desc[UR8][R34.64], P2 ;  /* 0x00e0000022247fae */ /* 0x0003e200091a1008 */
[----:B------:R-:W-:-:S03]  /*13650*/  IADD3 R214, P3, PT, R214, R5, RZ ;  /* 0x00000005d6d67210 */ /* 0x000fc60007f7e0ff */
[----:B------:R-:W2:Y:S01]  /*13660*/  LDL.LU R39, [R1+0xa4] ;  /* 0x0000a40001277983 */ /* 0x000ea20000300800 */
[----:B-1----:R-:W-:-:S04]  /*13670*/  SEL R34, RZ, 0x4, !P1 ;  /* 0x00000004ff227807 */ /* 0x002fc80004800000 */
[----:B------:R-:W-:Y:S01]  /*13680*/  SEL R34, R34, RZ, !P0 ;  /* 0x000000ff22227207 */ /* 0x000fe20004000000 */
[----:B------:R-:W-:-:S03]  /*13690*/  IMAD.MOV.U32 R35, RZ, RZ, R199 ;  /* 0x000000ffff237224 */ /* 0x000fc600078e00c7 */
[----:B------:R-:W-:Y:S01]  /*136a0*/  ISETP.NE.U32.AND P1, PT, R34, RZ, PT ;  /* 0x000000ff2200720c */ /* 0x000fe20003f25070 */
[----:B------:R-:W-:Y:S01]  /*136b0*/  IMAD.MOV.U32 R34, RZ, RZ, R200 ;  /* 0x000000ffff227224 */ /* 0x000fe200078e00c8 */
[----:B------:R-:W-:-:S04]  /*136c0*/  IADD3.X R213, PT, PT, R213, R4, RZ, P3, !PT ;  /* 0x00000004d5d57210 */ /* 0x000fc80001ffe4ff */
[----:B------:R1:W-:Y:S01]  /*136d0*/  LDGSTS.E [R36+0xf00], desc[UR8][R34.64], P2 ;  /* 0x00f0000022247fae */ /* 0x0003e200091a1008 */
[----:B------:R-:W-:Y:S02]  /*136e0*/  ISETP.GT.AND P2, PT, R32, 0xf, PT ;  /* 0x0000000f2000780c */ /* 0x000fe40003f44270 */
[----:B------:R-:W-:Y:S01]  /*136f0*/  IADD3 R216, P3, PT, R216, R5, RZ ;  /* 0x00000005d8d87210 */ /* 0x000fe20007f7e0ff */
[----:B-1----:R-:W-:Y:S02]  /*13700*/  IMAD.MOV.U32 R34, RZ, RZ, R214 ;  /* 0x000000ffff227224 */ /* 0x002fe400078e00d6 */
[----:B------:R-:W-:-:S05]  /*13710*/  IMAD.MOV.U32 R35, RZ, RZ, R213 ;  /* 0x000000ffff237224 */ /* 0x000fca00078e00d5 */
[----:B------:R1:W-:Y:S01]  /*13720*/  LDGSTS.E [R36+0x1600], desc[UR8][R34.64], P1 ;  /* 0x0160000022247fae */ /* 0x0003e200089a1008 */
[----:B------:R-:W-:Y:S02]  /*13730*/  IADD3.X R215, PT, PT, R215, R4, RZ, P3, !PT ;  /* 0x00000004d7d77210 */ /* 0x000fe40001ffe4ff */
[----:B------:R-:W-:Y:S02]  /*13740*/  IADD3 R230, P3, PT, R230, R5, RZ ;  /* 0x00000005e6e67210 */ /* 0x000fe40007f7e0ff */
        /* <DEDUP_REMOVED lines=27> */
[----:B-1----:R-:W-:-:S04]  /*13900*/  SEL R34, RZ, 0x4, !P2 ;  /* 0x00000004ff227807 */ /* 0x002fc80005000000 */
[----:B------:R-:W-:Y:S01]  /*13910*/  SEL R34, R34, RZ, !P0 ;  /* 0x000000ff22227207 */ /* 0x000fe20004000000 */
[----:B------:R-:W-:-:S03]  /*13920*/  IMAD.MOV.U32 R35, RZ, RZ, R247 ;  /* 0x000000ffff237224 */ /* 0x000fc600078e00f7 */
[----:B------:R-:W-:Y:S01]  /*13930*/  ISETP.NE.U32.AND P2, PT, R34, RZ, PT ;  /* 0x000000ff2200720c */ /* 0x000fe20003f45070 */
[----:B------:R-:W-:-:S05]  /*13940*/  IMAD.MOV.U32 R34, RZ, RZ, R248 ;  /* 0x000000ffff227224 */ /* 0x000fca00078e00f8 */
[----:B------:R1:W-:Y:S01]  /*13950*/  LDGSTS.E [R36+0x2700], desc[UR8][R34.64], P1 ;  /* 0x0270000022247fae */ /* 0x0003e200089a1008 */
[----:B------:R-:W-:Y:S02]  /*13960*/  ISETP.GT.AND P1, PT, R32, 0x1b, PT ;  /* 0x0000001b2000780c */ /* 0x000fe40003f24270 */
[----:B----4-:R-:W-:-:S04]  /*13970*/  IADD3 R53, P3, PT, R53, R5, RZ ;  /* 0x0000000535357210 */ /* 0x010fc80007f7e0ff */
[----:B---3--:R-:W-:Y:S01]  /*13980*/  IADD3.X R55, PT, PT, R55, R4, RZ, P3, !PT ;  /* 0x0000000437377210 */ /* 0x008fe20001ffe4ff */
[----:B-1----:R-:W-:-:S04]  /*13990*/  IMAD.MOV.U32 R34, RZ, RZ, R53 ;  /* 0x000000ffff227224 */ /* 0x002fc800078e0035 */
[----:B------:R-:W-:Y:S01]  /*139a0*/  IMAD.MOV.U32 R35, RZ, RZ, R55 ;  /* 0x000000ffff237224 */ /* 0x000fe200078e0037 */
[-C--:B-----5:R-:W-:Y:S01]  /*139b0*/  IADD3 R45, P3, PT, R45, R5.reuse, RZ ;  /* 0x000000052d2d7210 */ /* 0x0a0fe20007f7e0ff */
[----:B------:R-:W-:Y:S04]  /*139c0*/  STL [R1+0x24], R53 ;  /* 0x0000243501007387 */ /* 0x000fe80000100800 */
[----:B------:R1:W-:Y:S01]  /*139d0*/  LDGSTS.E [R36+0x2e00], desc[UR8][R34.64], P2 ;  /* 0x02e0000022247fae */ /* 0x0003e200091a1008 */
[----:B------:R-:W-:Y:S02]  /*139e0*/  IADD3.X R46, PT, PT, R46, R4, RZ, P3, !PT ;  /* 0x000000042e2e7210 */ /* 0x000fe40001ffe4ff */
[----:B--2---:R-:W-:Y:S01]  /*139f0*/  IADD3 R37, P3, PT, R37, R5, RZ ;  /* 0x0000000525257210 */ /* 0x004fe20007f7e0ff */
[----:B------:R2:W-:Y:S01]  /*13a00*/  STL [R1+0x20], R55 ;  /* 0x0000203701007387 */ /* 0x0005e20000100800 */
[----:B-1----:R-:W-:-:S03]  /*13a10*/  SEL R34, RZ, 0x4, !P1 ;  /* 0x00000004ff227807 */ /* 0x002fc60004800000 */
[----:B--2---:R-:W2:Y:S01]  /*13a20*/  LDL.LU R55, [R1+0xac] ;  /* 0x0000ac0001377983 */ /* 0x004ea20000300800 */
[----:B------:R-:W-:-:S03]  /*13a30*/  SEL R34, R34, RZ, !P0 ;  /* 0x000000ff22227207 */ /* 0x000fc60004000000 */
[----:B------:R-:W-:Y:S01]  /*13a40*/  STL [R1+0x2c], R45 ;  /* 0x00002c2d01007387 */ /* 0x000fe20000100800 */
[----:B------:R-:W-:Y:S01]  /*13a50*/  IMAD.MOV.U32 R35, RZ, RZ, R46 ;  /* 0x000000ffff237224 */ /* 0x000fe200078e002e */
[----:B------:R-:W-:Y:S02]  /*13a60*/  ISETP.NE.U32.AND P1, PT, R34, RZ, PT ;  /* 0x000000ff2200720c */ /* 0x000fe40003f25070 */
[----:B------:R1:W-:Y:S01]  /*13a70*/  STL [R1+0x28], R46 ;  /* 0x0000282e01007387 */ /* 0x0003e20000100800 */
[----:B------:R-:W-:-:S03]  /*13a80*/  IMAD.MOV.U32 R34, RZ, RZ, R45 ;  /* 0x000000ffff227224 */ /* 0x000fc600078e002d */
[----:B------:R-:W3:Y:S01]  /*13a90*/  LDL.LU R57, [R1+0xa8] ;  /* 0x0000a80001397983 */ /* 0x000ee20000300800 */
[----:B------:R-:W-:-:S03]  /*13aa0*/  IADD3.X R38, PT, PT, R38, R4, RZ, P3, !PT ;  /* 0x0000000426267210 */ /* 0x000fc60001ffe4ff */
[----:B------:R4:W-:Y:S04]  /*13ab0*/  LDGSTS.E [R36+0x2f00], desc[UR8][R34.64], P2 ;  /* 0x02f0000022247fae */ /* 0x0009e800091a1008 */
[----:B-1----:R-:W5:Y:S04]  /*13ac0*/  LDL.LU R46, [R1+0xe0] ;  /* 0x0000e000012e7983 */ /* 0x002f680000300800 */
[----:B------:R1:W-:Y:S04]  /*13ad0*/  STL [R1+0x64], R37 ;  /* 0x0000642501007387 */ /* 0x0003e80000100800 */
[----:B------:R-:W5:Y:S01]  /*13ae0*/  LDL.LU R45, [R1+0xe4] ;  /* 0x0000e400012d7983 */ /* 0x000f620000300800 */
[----:B----4-:R-:W-:-:S02]  /*13af0*/  IMAD.MOV.U32 R34, RZ, RZ, R37 ;  /* 0x000000ffff227224 */ /* 0x010fc400078e0025 */
[----:B------:R-:W-:Y:S01]  /*13b00*/  IMAD.MOV.U32 R35, RZ, RZ, R38 ;  /* 0x000000ffff237224 */ /* 0x000fe200078e0026 */
[----:B------:R-:W-:Y:S02]  /*13b10*/  ISETP.GT.AND P2, PT, R32, 0x1f, PT ;  /* 0x0000001f2000780c */ /* 0x000fe40003f44270 */
[-C--:B------:R-:W-:Y:S02]  /*13b20*/  IADD3 R47, P3, PT, R47, R5.reuse, RZ ;  /* 0x000000052f2f7210 */ /* 0x080fe40007f7e0ff */
[----:B------:R4:W-:Y:S02]  /*13b30*/  LDGSTS.E [R36+0x3600], desc[UR8][R34.64], P1 ;  /* 0x0360000022247fae */ /* 0x0009e400089a1008 */
[----:B------:R-:W-:Y:S02]  /*13b40*/  IADD3.X R54, PT, PT, R54, R4, RZ, P3, !PT ;  /* 0x0000000436367210 */ /* 0x000fe40001ffe4ff */
[----:B------:R1:W-:Y:S01]  /*13b50*/  STL [R1+0x60], R38 ;  /* 0x0000602601007387 */ /* 0x0003e20000100800 */
[----:B------:R-:W-:-:S03]  /*13b60*/  IADD3 R39, P3, PT, R39, R5, RZ ;  /* 0x0000000527277210 */ /* 0x000fc60007f7e0ff */
[----:B------:R-:W5:Y:S01]  /*13b70*/  LDL.LU R53, [R1+0xe8] ;  /* 0x0000e80001357983 */ /* 0x000f620000300800 */
[----:B----4-:R-:W-:-:S03]  /*13b80*/  SEL R34, RZ, 0x4, !P2 ;  /* 0x00000004ff227807 */ /* 0x010fc60005000000 */
[----:B-1----:R-:W4:Y:S01]  /*13b90*/  LDL.LU R37, [R1+0xec] ;  /* 0x0000ec0001257983 */ /* 0x002f220000300800 */
[----:B------:R-:W-:Y:S01]  /*13ba0*/  SEL R34, R34, RZ, !P0 ;  /* 0x000000ff22227207 */ /* 0x000fe20004000000 */
[----:B------:R-:W-:Y:S01]  /*13bb0*/  IMAD.MOV.U32 R35, RZ, RZ, R54 ;  /* 0x000000ffff237224 */ /* 0x000fe200078e0036 */
[----:B------:R-:W-:Y:S01]  /*13bc0*/  IADD3.X R44, PT, PT, R44, R4, RZ, P3, !PT ;  /* 0x000000042c2c7210 */ /* 0x000fe20001ffe4ff */
[----:B------:R-:W4:Y:S01]  /*13bd0*/  LDL.LU R38, [R1+0x124] ;  /* 0x0001240001267983 */ /* 0x000f220000300800 */
[----:B------:R-:W-:Y:S01]  /*13be0*/  ISETP.NE.U32.AND P2, PT, R34, RZ, PT ;  /* 0x000000ff2200720c */ /* 0x000fe20003f45070 */
[----:B------:R-:W-:Y:S02]  /*13bf0*/  IMAD.MOV.U32 R34, RZ, RZ, R47 ;  /* 0x000000ffff227224 */ /* 0x000fe400078e002f */
[----:B------:R-:W-:Y:S04]  /*13c00*/  STL [R1+0x6c], R47 ;  /* 0x00006c2f01007387 */ /* 0x000fe80000100800 */
[----:B------:R1:W-:Y:S04]  /*13c10*/  STL [R1+0x68], R54 ;  /* 0x0000683601007387 */ /* 0x0003e80000100800 */
[----:B------:R1:W-:Y:S04]  /*13c20*/  STL [R1+0xa4], R39 ;  /* 0x0000a42701007387 */ /* 0x0003e80000100800 */
[----:B------:R1:W-:Y:S01]  /*13c30*/  LDGSTS.E [R36+0x3700], desc[UR8][R34.64], P1 ;  /* 0x0370000022247fae */ /* 0x0003e200089a1008 */
[----:B------:R-:W-:-:S03]  /*13c40*/  ISETP.GT.AND P1, PT, R32, 0x23, PT ;  /* 0x000000232000780c */ /* 0x000fc60003f24270 */
[----:B------:R1:W-:Y:S04]  /*13c50*/  STL [R1+0xa0], R44 ;  /* 0x0000a02c01007387 */ /* 0x0003e80000100800 */
[----:B-1----:R-:W4:Y:S01]  /*13c60*/  LDL.LU R54, [R1+0x120] ;  /* 0x0001200001367983 */ /* 0x002f220000300800 */
[----:B------:R-:W-:-:S03]  /*13c70*/  IMAD.MOV.U32 R34, RZ, RZ, R39 ;  /* 0x000000ffff227224 */ /* 0x000fc600078e0027 */
[----:B------:R-:W4:Y:S01]  /*13c80*/  LDL.LU R47, [R1+0x128] ;  /* 0x00012800012f7983 */ /* 0x000f220000300800 */
[----:B------:R-:W-:-:S03]  /*13c90*/  IMAD.MOV.U32 R35, RZ, RZ, R44 ;  /* 0x000000ffff237224 */ /* 0x000fc600078e002c */
[----:B------:R-:W4:Y:S04]  /*13ca0*/  LDL.LU R39, [R1+0x12c] ;  /* 0x00012c0001277983 */ /* 0x000f280000300800 */
[----:B------:R1:W-:Y:S04]  /*13cb0*/  LDGSTS.E [R36+0x3e00], desc[UR8][R34.64], P2 ;  /* 0x03e0000022247fae */ /* 0x0003e800091a1008 */
[----:B------:R-:W4:Y:S01]  /*13cc0*/  LDL.LU R44, [R1+0x164] ;  /* 0x00016400012c7983 */ /* 0x000f220000300800 */
[----:B-1----:R-:W-:-:S04]  /*13cd0*/  SEL R34, RZ, 0x4, !P1 ;  /* 0x00000004ff227807 */ /* 0x002fc80004800000 */
[----:B------:R-:W-:-:S04]  /*13ce0*/  SEL R34, R34, RZ, !P0 ;  /* 0x000000ff22227207 */ /* 0x000fc80004000000 */
[----:B------:R-:W-:Y:S02]  /*13cf0*/  ISETP.NE.U32.AND P1, PT, R34, RZ, PT ;  /* 0x000000ff2200720c */ /* 0x000fe40003f25070 */
[----:B--2---:R-:W-:-:S05]  /*13d00*/  IADD3 R55, P3, PT, R55, R5, RZ ;  /* 0x0000000537377210 */ /* 0x004fca0007f7e0ff */
[----:B------:R-:W-:Y:S01]  /*13d10*/  IMAD.MOV.U32 R34, RZ, RZ, R55 ;  /* 0x000000ffff227224 */ /* 0x000fe200078e0037 */
[----:B---3--:R-:W-:Y:S01]  /*13d20*/  IADD3.X R57, PT, PT, R57, R4, RZ, P3, !PT ;  /* 0x0000000439397210 */ /* 0x008fe20001ffe4ff */
[----:B------:R-:W-:Y:S04]  /*13d30*/  STL [R1+0xac], R55 ;  /* 0x0000ac3701007387 */ /* 0x000fe80000100800 */
[----:B------:R-:W-:Y:S01]  /*13d40*/  IMAD.MOV.U32 R35, RZ, RZ, R57 ;  /* 0x000000ffff237224 */ /* 0x000fe200078e0039 */
[----:B------:R-:W-:Y:S04]  /*13d50*/  STL [R1+0xa8], R57 ;  /* 0x0000a83901007387 */ /* 0x000fe80000100800 */
[----:B------:R1:W-:Y:S01]  /*13d60*/  LDGSTS.E [R36+0x3f00], desc[UR8][R34.64], P2 ;  /* 0x03f0000022247fae */ /* 0x0003e200091a1008 */
[----:B-----5:R-:W-:-:S04]  /*13d70*/  IADD3 R45, P3, PT, R45, R5, RZ ;  /* 0x000000052d2d7210 */ /* 0x020fc80007f7e0ff */
[----:B------:R-:W-:Y:S01]  /*13d80*/  IADD3.X R46, PT, PT, R46, R4, RZ, P3, !PT ;  /* 0x000000042e2e7210 */ /* 0x000fe20001ffe4ff */
[----:B------:R2:W-:Y:S01]  /*13d90*/  STL [R1+0xe4], R45 ;  /* 0x0000e42d01007387 */ /* 0x0005e20000100800 */
[----:B-1----:R-:W-:-:S03]  /*13da0*/  IMAD.MOV.U32 R34, RZ, RZ, R45 ;  /* 0x000000ffff227224 */ /* 0x002fc600078e002d */
[----:B------:R1:W-:Y:S04]  /*13db0*/  STL [R1+0xe0], R46 ;  /* 0x0000e02e01007387 */ /* 0x0003e80000100800 */
[----:B--2---:R-:W2:Y:S01]  /*13dc0*/  LDL.LU R45, [R1+0x160] ;  /* 0x00016000012d7983 */ /* 0x004ea20000300800 */
[----:B------:R-:W-:Y:S01]  /*13dd0*/  IMAD.MOV.U32 R35, RZ, RZ, R46 ;  /* 0x000000ffff237224 */ /* 0x000fe200078e002e */
[----:B------:R-:W-:Y:S02]  /*13de0*/  ISETP.GT.AND P2, PT, R32, 0x27, PT ;  /* 0x000000272000780c */ /* 0x000fe40003f44270 */
[----:B-1----:R-:W3:Y:S01]  /*13df0*/  LDL.LU R46, [R1+0x16c] ;  /* 0x00016c00012e7983 */ /* 0x002ee20000300800 */
[----:B----4-:R-:W-:-:S03]  /*13e00*/  IADD3 R37, P3, PT, R37, R5, RZ ;  /* 0x0000000525257210 */ /* 0x010fc60007f7e0ff */
[----:B------:R1:W-:Y:S01]  /*13e10*/  LDGSTS.E [R36+0x4600], desc[UR8][R34.64], P1 ;  /* 0x0460000022247fae */ /* 0x0003e200089a1008 */
[----:B------:R-:W-:Y:S02]  /*13e20*/  IADD3.X R53, PT, PT, R53, R4, RZ, P3, !PT ;  /* 0x0000000435357210 */ /* 0x000fe40001ffe4ff */
[----:B------:R-:W-:Y:S02]  /*13e30*/  IADD3 R38, P3, PT, R38, R5, RZ ;  /* 0x0000000526267210 */ /* 0x000fe40007f7e0ff */
[----:B-1----:R-:W-:-:S04]  /*13e40*/  SEL R34, RZ, 0x4, !P2 ;  /* 0x00000004ff227807 */ /* 0x002fc80005000000 */
[----:B------:R-:W-:Y:S01]  /*13e50*/  SEL R34, R34, RZ, !P0 ;  /* 0x000000ff22227207 */ /* 0x000fe20004000000 */
[----:B------:R-:W-:Y:S01]  /*13e60*/  STL [R1+0xec], R37 ;  /* 0x0000ec2501007387 */ /* 0x000fe20000100800 */
[----:B------:R-:W-:Y:S02]  /*13e70*/  IMAD.MOV.U32 R35, RZ, RZ, R53 ;  /* 0x000000ffff237224 */ /* 0x000fe400078e0035 */
[----:B------:R-:W-:Y:S01]  /*13e80*/  ISETP.NE.U32.AND P2, PT, R34, RZ, PT ;  /* 0x000000ff2200720c */ /* 0x000fe20003f45070 */
[----:B------:R1:W-:Y:S01]  /*13e90*/  STL [R1+0xe8], R53 ;  /* 0x0000e83501007387 */ /* 0x0003e20000100800 */
[----:B------:R-:W-:-:S05]  /*13ea0*/  IMAD.MOV.U32 R34, RZ, RZ, R37 ;  /* 0x000000ffff227224 */ /* 0x000fca00078e0025 */
[----:B------:R4:W-:Y:S01]  /*13eb0*/  LDGSTS.E [R36+0x4700], desc[UR8][R34.64], P1 ;  /* 0x0470000022247fae */ /* 0x0009e200089a1008 */
[----:B------:R-:W-:-:S03]  /*13ec0*/  IADD3.X R54, PT, PT, R54, R4, RZ, P3, !PT ;  /* 0x0000000436367210 */ /* 0x000fc60001ffe4ff */
[----:B-1----:R-:W5:Y:S04]  /*13ed0*/  LDL.LU R53, [R1+0x168] ;  /* 0x0001680001357983 */ /* 0x002f680000300800 */
[----:B------:R-:W5:Y:S04]  /*13ee0*/  LDL.LU R37, [R1+0x1a4] ;  /* 0x0001a40001257983 */ /* 0x000f680000300800 */
[----:B------:R1:W-:Y:S01]  /*13ef0*/  STL [R1+0x124], R38 ;  /* 0x0001242601007387 */ /* 0x0003e20000100800 */
[----:B----4-:R-:W-:Y:S01]  /*13f00*/  IMAD.MOV.U32 R34, RZ, RZ, R38 ;  /* 0x000000ffff227224 */ /* 0x010fe200078e0026 */
[----:B------:R-:W-:-:S02]  /*13f10*/  IADD3 R39, P3, PT, R39, R5, RZ ;  /* 0x0000000527277210 */ /* 0x000fc40007f7e0ff */
[----:B------:R-:W-:Y:S01]  /*13f20*/  STL [R1+0x120], R54 ;  /* 0x0001203601007387 */ /* 0x000fe20000100800 */
[----:B------:R-:W-:Y:S01]  /*13f30*/  IMAD.MOV.U32 R35, RZ, RZ, R54 ;  /* 0x000000ffff237224 */ /* 0x000fe200078e0036 */
[----:B------:R-:W-:Y:S02]  /*13f40*/  ISETP.GT.AND P1, PT, R32, 0x2b, PT ;  /* 0x0000002b2000780c */ /* 0x000fe40003f24270 */
[----:B-1----:R-:W4:Y:S01]  /*13f50*/  LDL.LU R38, [R1+0x1a0] ;  /* 0x0001a00001267983 */ /* 0x002f220000300800 */
[----:B------:R-:W-:-:S03]  /*13f60*/  IADD3.X R47, PT, PT, R47, R4, RZ, P3, !PT ;  /* 0x000000042f2f7210 */ /* 0x000fc60001ffe4ff */
[----:B------:R1:W-:Y:S01]  /*13f70*/  LDGSTS.E [R36+0x4e00], desc[UR8][R34.64], P2 ;  /* 0x04e0000022247fae */ /* 0x0003e200091a1008 */
[----:B------:R-:W-:-:S03]  /*13f80*/  IADD3 R44, P3, PT, R44, R5, RZ ;  /* 0x000000052c2c7210 */ /* 0x000fc60007f7e0ff */
[----:B------:R1:W-:Y:S04]  /*13f90*/  STL [R1+0x12c], R39 ;  /* 0x00012c2701007387 */ /* 0x0003e80000100800 */
[----:B------:R2:W-:Y:S01]  /*13fa0*/  STL [R1+0x128], R47 ;  /* 0x0001282f01007387 */ /* 0x0005e20000100800 */
[----:B-1----:R-:W-:-:S03]  /*13fb0*/  SEL R34, RZ, 0x4, !P1 ;  /* 0x00000004ff227807 */ /* 0x002fc60004800000 */
[----:B------:R-:W4:Y:S01]  /*13fc0*/  LDL.LU R58, [R1+0x1a8] ;  /* 0x0001a800013a7983 */ /* 0x000f220000300800 */
[----:B------:R-:W-:-:S03]  /*13fd0*/  SEL R34, R34, RZ, !P0 ;  /* 0x000000ff22227207 */ /* 0x000fc60004000000 */
[----:B------:R-:W4:Y:S01]  /*13fe0*/  LDL.LU R57, [R1+0x1ac] ;  /* 0x0001ac0001397983 */ /* 0x000f220000300800 */
[----:B------:R-:W-:Y:S01]  /*13ff0*/  ISETP.NE.U32.AND P1, PT, R34, RZ, PT ;  /* 0x000000ff2200720c */ /* 0x000fe20003f25070 */
[----:B------:R-:W-:Y:S02]  /*14000*/  IMAD.MOV.U32 R34, RZ, RZ, R39 ;  /* 0x000000ffff227224 */ /* 0x000fe400078e0027 */
[----:B------:R1:W-:Y:S04]  /*14010*/  STL [R1+0x164], R44 ;  /* 0x0001642c01007387 */ /* 0x0003e80000100800 */
[----:B------:R-:W4:Y:S01]  /*14020*/  LDL.LU R39, [R1+0x1e4] ;  /* 0x0001e40001277983 */ /* 0x000f220000300800 */
[----:B------:R-:W-:-:S05]  /*14030*/  IMAD.MOV.U32 R35, RZ, RZ, R47 ;  /* 0x000000ffff237224 */ /* 0x000fca00078e002f */
[----:B------:R1:W-:Y:S02]  /*14040*/  LDGSTS.E [R36+0x4f00], desc[UR8][R34.64], P2 ;  /* 0x04f0000022247fae */ /* 0x0003e400091a1008 */
[----:B-1----:R-:W-:Y:S01]  /*14050*/  IMAD.MOV.U32 R34, RZ, RZ, R44 ;  /* 0x000000ffff227224 */ /* 0x002fe200078e002c */
[----:B--2---:R-:W-:-:S05]  /*14060*/  IADD3.X R45, PT, PT, R45, R4, RZ, P3, !PT ;  /* 0x000000042d2d7210 */ /* 0x004fca0001ffe4ff */
[----:B------:R1:W-:Y:S04]  /*14070*/  STL [R1+0x160], R45 ;  /* 0x0001602d01007387 */ /* 0x0003e80000100800 */
[----:B------:R-:W2:Y:S04]  /*14080*/  LDL.LU R55, [R1+0x1e0] ;  /* 0x0001e00001377983 */ /* 0x000ea80000300800 */
[----:B------:R-:W2:Y:S04]  /*14090*/  LDL.LU R47, [R1+0x1e8] ;  /* 0x0001e800012f7983 */ /* 0x000ea80000300800 */
[----:B------:R-:W2:Y:S01]  /*140a0*/  LDL.LU R44, [R1+0x1ec] ;  /* 0x0001ec00012c7983 */ /* 0x000ea20000300800 */
[----:B------:R-:W-:Y:S01]  /*140b0*/  IMAD.MOV.U32 R35, RZ, RZ, R45 ;  /* 0x000000ffff237224 */ /* 0x000fe200078e002d */
[----:B------:R-:W-:-:S02]  /*140c0*/  ISETP.GT.AND P2, PT, R32, 0x2f, PT ;  /* 0x0000002f2000780c */ /* 0x000fc40003f44270 */
[----:B---3--:R-:W-:Y:S01]  /*140d0*/  IADD3 R46, P3, PT, R46, R5, RZ ;  /* 0x000000052e2e7210 */ /* 0x008fe20007f7e0ff */
[----:B-1----:R-:W3:Y:S04]  /*140e0*/  LDL.LU R45, [R1+0x224] ;  /* 0x00022400012d7983 */ /* 0x002ee80000300800 */
[----:B------:R1:W-:Y:S02]  /*140f0*/  LDGSTS.E [R36+0x5600], desc[UR8][R34.64], P1 ;  /* 0x0560000022247fae */ /* 0x0003e400089a1008 */
[----:B-1----:R-:W-:Y:S02]  /*14100*/  SEL R34, RZ, 0x4, !P2 ;  /* 0x00000004ff227807 */ /* 0x002fe40005000000 */
[----:B-----5:R-:W-:Y:S02]  /*14110*/  IADD3.X R53, PT, PT, R53, R4, RZ, P3, !PT ;  /* 0x0000000435357210 */ /* 0x020fe40001ffe4ff */
[----:B------:R-:W-:-:S02]  /*14120*/  SEL R34, R34, RZ, !P0 ;  /* 0x000000ff22227207 */ /* 0x000fc40004000000 */
[----:B------:R-:W-:Y:S02]  /*14130*/  IADD3 R37, P3, PT, R37, R5, RZ ;  /* 0x0000000525257210 */ /* 0x000fe40007f7e0ff */
[----:B------:R-:W-:Y:S01]  /*14140*/  ISETP.NE.U32.AND P2, PT, R34, RZ, PT ;  /* 0x000000ff2200720c */ /* 0x000fe20003f45070 */
[----:B------:R-:W-:Y:S02]  /*14150*/  IMAD.MOV.U32 R34, RZ, RZ, R46 ;  /* 0x000000ffff227224 */ /* 0x000fe400078e002e */
[----:B------:R-:W-:Y:S01]  /*14160*/  IMAD.MOV.U32 R35, RZ, RZ, R53 ;  /* 0x000000ffff237224 */ /* 0x000fe200078e0035 */
[----:B------:R1:W-:Y:S04]  /*14170*/  STL [R1+0x16c], R46 ;  /* 0x00016c2e01007387 */ /* 0x0003e80000100800 */
[----:B------:R5:W-:Y:S01]  /*14180*/  LDGSTS.E [R36+0x5700], desc[UR8][R34.64], P1 ;  /* 0x0570000022247fae */ /* 0x000be200089a1008 */
[----:B----4-:R-:W-:-:S03]  /*14190*/  IADD3.X R38, PT, PT, R38, R4, RZ, P3, !PT ;  /* 0x0000000426267210 */ /* 0x010fc60001ffe4ff */
[----:B------:R4:W-:Y:S01]  /*141a0*/  STL [R1+0x168], R53 ;  /* 0x0001683501007387 */ /* 0x0009e20000100800 */
[----:B------:R-:W-:-:S03]  /*141b0*/  ISETP.GT.AND P1, PT, R32, 0x33, PT ;  /* 0x000000332000780c */ /* 0x000fc60003f24270 */
[----:B-1----:R-:W3:Y:S01]  /*141c0*/  LDL.LU R46, [R1+0x220] ;  /* 0x00022000012e7983 */ /* 0x002ee20000300800 */
[----:B-----5:R-:W-:Y:S02]  /*141d0*/  IMAD.MOV.U32 R34, RZ, RZ, R37 ;  /* 0x000000ffff227224 */ /* 0x020fe400078e0025 */
[----:B------:R-:W-:-:S05]  /*141e0*/  IMAD.MOV.U32 R35, RZ, RZ, R38 ;  /* 0x000000ffff237224 */ /* 0x000fca00078e0026 */
[----:B------:R1:W-:Y:S01]  /*141f0*/  LDGSTS.E [R36+0x5e00], desc[UR8][R34.64], P2 ;  /* 0x05e0000022247fae */ /* 0x0003e200091a1008 */
[----:B------:R-:W-:-:S03]  /*14200*/  IADD3 R57, P3, PT, R57, R5, RZ ;  /* 0x0000000539397210 */ /* 0x000fc60007f7e0ff */
[----:B------:R-:W-:Y:S01]  /*14210*/  STL [R1+0x1a4], R37 ;  /* 0x0001a42501007387 */ /* 0x000fe20000100800 */
[----:B-1----:R-:W-:-:S03]  /*14220*/  SEL R34, RZ, 0x4, !P1 ;  /* 0x00000004ff227807 */ /* 0x002fc60004800000 */
[----:B------:R1:W-:Y:S01]  /*14230*/  STL [R1+0x1a0], R38 ;  /* 0x0001a02601007387 */ /* 0x0003e20000100800 */
[----:B------:R-:W-:Y:S02]  /*14240*/  IADD3.X R58, PT, PT, R58, R4, RZ, P3, !PT ;  /* 0x000000043a3a7210 */ /* 0x000fe40001ffe4ff */
[----:B------:R-:W-:Y:S01]  /*14250*/  SEL R34, R34, RZ, !P0 ;  /* 0x000000ff22227207 */ /* 0x000fe20004000000 */
[----:B------:R-:W5:Y:S01]  /*14260*/  LDL.LU R54, [R1+0x228] ;  /* 0x0002280001367983 */ /* 0x000f620000300800 */
[----:B------:R-:W-:Y:S02]  /*14270*/  IADD3 R39, P3, PT, R39, R5, RZ ;  /* 0x0000000527277210 */ /* 0x000fe40007f7e0ff */
[----:B------:R-:W-:Y:S01]  /*14280*/  ISETP.NE.U32.AND P1, PT, R34, RZ, PT ;  /* 0x000000ff2200720c */ /* 0x000fe20003f25070 */
[----:B----4-:R-:W4:Y:S01]  /*14290*/  LDL.LU R53, [R1+0x22c] ;  /* 0x00022c0001357983 */ /* 0x010f220000300800 */
[----:B------:R-:W-:Y:S02]  /*142a0*/  IMAD.MOV.U32 R34, RZ, RZ, R57 ;  /* 0x000000ffff227224 */ /* 0x000fe400078e0039 */
[----:B------:R-:W-:Y:S01]  /*142b0*/  IMAD.MOV.U32 R35, RZ, RZ, R58 ;  /* 0x000000ffff237224 */ /* 0x000fe200078e003a */
[----:B-1----:R-:W5:Y:S04]  /*142c0*/  LDL.LU R38, [R1+0x260] ;  /* 0x0002600001267983 */ /* 0x002f680000300800 */
[----:B------:R-:W5:Y:S04]  /*142d0*/  LDL.LU R37, [R1+0x264] ;  /* 0x0002640001257983 */ /* 0x000f680000300800 */
[----:B------:R1:W-:Y:S01]  /*142e0*/  LDGSTS.E [R36+0x5f00], desc[UR8][R34.64], P2 ;  /* 0x05f0000022247fae */ /* 0x0003e200091a1008 */
[----:B------:R-:W-:-:S03]  /*142f0*/  ISETP.GT.AND P2, PT, R32, 0x37, PT ;  /* 0x000000372000780c */ /* 0x000fc60003f44270 */
[----:B------:R-:W-:Y:S01]  /*14300*/  STL [R1+0x1ac], R57 ;  /* 0x0001ac3901007387 */ /* 0x000fe20000100800 */
[----:B-1----:R-:W-:-:S03]  /*14310*/  IMAD.MOV.U32 R34, RZ, RZ, R39 ;  /* 0x000000ffff227224 */ /* 0x002fc600078e0027 */
[----:B------:R-:W-:Y:S04]  /*14320*/  STL [R1+0x1a8], R58 ;  /* 0x0001a83a01007387 */ /* 0x000fe80000100800 */
[----:B------:R1:W-:Y:S01]  /*14330*/  STL [R1+0x1e4], R39 ;  /* 0x0001e42701007387 */ /* 0x0003e20000100800 */
[----:B--2---:R-:W-:-:S05]  /*14340*/  IADD3.X R55, PT, PT, R55, R4, RZ, P3, !PT ;  /* 0x0000000437377210 */ /* 0x004fca0001ffe4ff */
[----:B------:R-:W-:Y:S01]  /*14350*/  IMAD.MOV.U32 R35, RZ, RZ, R55 ;  /* 0x000000ffff237224 */ /* 0x000fe200078e0037 */
[----:B------:R-:W-:-:S04]  /*14360*/  IADD3 R44, P3, PT, R44, R5, RZ ;  /* 0x000000052c2c7210 */ /* 0x000fc80007f7e0ff */
[----:B------:R2:W-:Y:S01]  /*14370*/  LDGSTS.E [R36+0x6600], desc[UR8][R34.64], P1 ;  /* 0x0660000022247fae */ /* 0x0005e200089a1008 */
[----:B------:R-:W-:-:S03]  /*14380*/  IADD3.X R47, PT, PT, R47, R4, RZ, P3, !PT ;  /* 0x000000042f2f7210 */ /* 0x000fc60001ffe4ff */
[----:B------:R-:W-:Y:S04]  /*14390*/  STL [R1+0x1e0], R55 ;  /* 0x0001e03701007387 */ /* 0x000fe80000100800 */
[----:B-1----:R-:W5:Y:S01]  /*143a0*/  LDL.LU R39, [R1+0x26c] ;  /* 0x00026c0001277983 */ /* 0x002f620000300800 */
[----:B--2---:R-:W-:-:S04]  /*143b0*/  SEL R34, RZ, 0x4, !P2 ;  /* 0x00000004ff227807 */ /* 0x004fc80005000000 */
[----:B------:R-:W-:Y:S01]  /*143c0*/  SEL R34, R34, RZ, !P0 ;  /* 0x000000ff22227207 */ /* 0x000fe20004000000 */
[----:B------:R1:W-:Y:S03]  /*143d0*/  STL [R1+0x1ec], R44 ;  /* 0x0001ec2c01007387 */ /* 0x0003e60000100800 */
[----:B------:R-:W-:Y:S01]  /*143e0*/  ISETP.NE.U32.AND P2, PT, R34, RZ, PT ;  /* 0x000000ff2200720c */ /* 0x000fe20003f45070 */
[----:B------:R2:W-:Y:S01]  /*143f0*/  STL [R1+0x1e8], R47 ;  /* 0x0001e82f01007387 */ /* 0x0005e20000100800 */
[----:B------:R-:W-:-:S03]  /*14400*/  IMAD.MOV.U32 R34, RZ, RZ, R44 ;  /* 0x000000ffff227224 */ /* 0x000fc600078e002c */
[----:B-1----:R-:W5:Y:S01]  /*14410*/  LDL.LU R44, [R1+0x268] ;  /* 0x00026800012c7983 */ /* 0x002f620000300800 */
[----:B---3--:R-:W-:Y:S01]  /*14420*/  IADD3 R45, P3, PT, R45, R5, RZ ;  /* 0x000000052d2d7210 */ /* 0x008fe20007f7e0ff */
[----:B------:R-:W-:-:S05]  /*14430*/  IMAD.MOV.U32 R35, RZ, RZ, R47 ;  /* 0x000000ffff237224 */ /* 0x000fca00078e002f */
[----:B------:R1:W-:Y:S01]  /*14440*/  LDGSTS.E [R36+0x6700], desc[UR8][R34.64], P1 ;  /* 0x0670000022247fae */ /* 0x0003e200089a1008 */
[----:B------:R-:W-:Y:S02]  /*14450*/  ISETP.GT.AND P1, PT, R32, 0x3b, PT ;  /* 0x0000003b2000780c */ /* 0x000fe40003f24270 */
[----:B------:R-:W-:Y:S01]  /*14460*/  IADD3.X R46, PT, PT, R46, R4, RZ, P3, !PT ;  /* 0x000000042e2e7210 */ /* 0x000fe20001ffe4ff */
[----:B-1----:R-:W-:-:S04]  /*14470*/  IMAD.MOV.U32 R34, RZ, RZ, R45 ;  /* 0x000000ffff227224 */ /* 0x002fc800078e002d */
[----:B------:R-:W-:Y:S01]  /*14480*/  IMAD.MOV.U32 R35, RZ, RZ, R46 ;  /* 0x000000ffff237224 */ /* 0x000fe200078e002e */
[----:B------:R1:W-:Y:S04]  /*14490*/  STL [R1+0x224], R45 ;  /* 0x0002242d01007387 */ /* 0x0003e80000100800 */
[----:B------:R3:W-:Y:S04]  /*144a0*/  LDGSTS.E [R36+0x6e00], desc[UR8][R34.64], P2 ;  /* 0x06e0000022247fae */ /* 0x0007e800091a1008 */
[----:B------:R1:W-:Y:S04]  /*144b0*/  STL [R1+0x220], R46 ;  /* 0x0002202e01007387 */ /* 0x0003e80000100800 */
[----:B--2---:R-:W2:Y:S01]  /*144c0*/  LDL.LU R47, [R1+0x2a0] ;  /* 0x0002a000012f7983 */ /* 0x004ea20000300800 */
[----:B---3--:R-:W-:-:S03]  /*144d0*/  SEL R34, RZ, 0x4, !P1 ;  /* 0x00000004ff227807 */ /* 0x008fc60004800000 */
[----:B-1----:R-:W3:Y:S01]  /*144e0*/  LDL.LU R45, [R1+0x2a4] ;  /* 0x0002a400012d7983 */ /* 0x002ee20000300800 */
[----:B------:R-:W-:-:S03]  /*144f0*/  SEL R34, R34, RZ, !P0 ;  /* 0x000000ff22227207 */ /* 0x000fc60004000000 */
[----:B------:R-:W2:Y:S01]  /*14500*/  LDL.LU R46, [R1+0x2ac] ;  /* 0x0002ac00012e7983 */ /* 0x000ea20000300800 */
[----:B----4-:R-:W-:-:S04]  /*14510*/  IADD3 R53, P3, PT, R53, R5, RZ ;  /* 0x0000000535357210 */ /* 0x010fc80007f7e0ff */
[----:B-----5:R-:W-:Y:S02]  /*14520*/  IADD3.X R54, PT, PT, R54, R4, RZ, P3, !PT ;  /* 0x0000000436367210 */ /* 0x020fe40001ffe4ff */
[----:B------:R-:W-:Y:S01]  /*14530*/  IADD3 R37, P4, PT, R37, R5, RZ ;  /* 0x0000000525257210 */ /* 0x000fe20007f9e0ff */
[----:B------:R1:W-:Y:S01]  /*14540*/  STL [R1+0x22c], R53 ;  /* 0x00022c3501007387 */ /* 0x0003e20000100800 */
[----:B------:R-:W-:Y:S01]  /*14550*/  ISETP.NE.U32.AND P1, PT, R34, RZ, PT ;  /* 0x000000ff2200720c */ /* 0x000fe20003f25070 */
[----:B------:R-:W-:Y:S02]  /*14560*/  IMAD.MOV.U32 R34, RZ, RZ, R53 ;  /* 0x000000ffff227224 */ /* 0x000fe400078e0035 */
[----:B------:R-:W-:Y:S01]  /*14570*/  IMAD.X R38, R38, 0x1, R4, P4 ;  /* 0x0000000126267824 */ /* 0x000fe200020e0604 */
[----:B------:R-:W-:Y:S04]  /*14580*/  STL [R1+0x228], R54 ;  /* 0x0002283601007387 */ /* 0x000fe80000100800 */
[----:B------:R4:W-:Y:S04]  /*14590*/  STL [R1+0x264], R37 ;  /* 0x0002642501007387 */ /* 0x0009e80000100800 */
[----:B-1----:R-:W5:Y:S04]  /*145a0*/  LDL.LU R53, [R1+0x2a8] ;  /* 0x0002a80001357983 */ /* 0x002f680000300800 */
[----:B------:R-:W-:Y:S04]  /*145b0*/  STL [R1+0x260], R38 ;  /* 0x0002602601007387 */ /* 0x000fe80000100800 */
[----:B------:R-:W5:Y:S01]  /*145c0*/  LDL.LU R57, [R1+0x2b4] ;  /* 0x0002b40001397983 */ /* 0x000f620000300800 */
[----:B------:R-:W-:-:S05]  /*145d0*/  MOV R35, R54 ;  /* 0x0000003600237202 */ /* 0x000fca0000000f00 */
[----:B------:R1:W-:Y:S02]  /*145e0*/  LDGSTS.E [R36+0x6f00], desc[UR8][R34.64], P2 ;  /* 0x06f0000022247fae */ /* 0x0003e400091a1008 */
[----:B-1----:R-:W-:Y:S01]  /*145f0*/  IMAD.MOV.U32 R34, RZ, RZ, R37 ;  /* 0x000000ffff227224 */ /* 0x002fe200078e0025 */
[----:B------:R-:W-:-:S05]  /*14600*/  IADD3 R39, P3, PT, R39, R5, RZ ;  /* 0x0000000527277210 */ /* 0x000fca0007f7e0ff */
[----:B------:R1:W-:Y:S04]  /*14610*/  STL [R1+0x26c], R39 ;  /* 0x00026c2701007387 */ /* 0x0003e80000100800 */
[----:B------:R-:W5:Y:S04]  /*14620*/  LDL.LU R62, [R1+0x2b0] ;  /* 0x0002b000013e7983 */ /* 0x000f680000300800 */
[----:B------:R-:W5:Y:S04]  /*14630*/  LDL.LU R58, [R1+0x2f4] ;  /* 0x0002f400013a7983 */ /* 0x000f680000300800 */
[----:B----4-:R-:W4:Y:S01]  /*14640*/  LDL.LU R37, [R1+0x334] ;  /* 0x0003340001257983 */ /* 0x010f220000300800 */
[----:B------:R-:W-:-:S05]  /*14650*/  IADD3.X R44, PT, PT, R44, R4, RZ, P3, !PT ;  /* 0x000000042c2c7210 */ /* 0x000fca0001ffe4ff */
[----:B------:R1:W-:Y:S04]  /*14660*/  STL [R1+0x268], R44 ;  /* 0x0002682c01007387 */ /* 0x0003e80000100800 */
[----:B------:R-:W4:Y:S01]  /*14670*/  LDL.LU R59, [R1+0x2f0] ;  /* 0x0002f000013b7983 */ /* 0x000f220000300800 */
[----:B------:R-:W1:Y:S01]  /*14680*/  S2R R191, SR_TID.X ;  /* 0x0000000000bf7919 */ /* 0x000e620000002100 */
[----:B------:R-:W-:Y:S01]  /*14690*/  IMAD.MOV.U32 R35, RZ, RZ, R38 ;  /* 0x000000ffff237224 */ /* 0x000fe200078e0026 */
[----:B------:R-:W-:Y:S01]  /*146a0*/  ISETP.GT.AND P2, PT, R32, 0x3f, PT ;  /* 0x0000003f2000780c */ /* 0x000fe20003f44270 */
[----:B------:R-:W4:Y:S04]  /*146b0*/  LDL.LU R55, [R1+0x330] ;  /* 0x0003300001377983 */ /* 0x000f280000300800 */
[----:B------:R1:W-:Y:S04]  /*146c0*/  LDGSTS.E [R36+0x7600], desc[UR8][R34.64], P1 ;  /* 0x0760000022247fae */ /* 0x0003e800089a1008 */
[----:B------:R-:W4:Y:S01]  /*146d0*/  LDL.LU R54, [R1+0x370] ;  /* 0x0003700001367983 */ /* 0x000f220000300800 */
[----:B-1----:R-:W-:-:S04]  /*146e0*/  SEL R34, RZ, 0x4, !P2 ;  /* 0x00000004ff227807 */ /* 0x002fc80005000000 */
[----:B------:R-:W-:Y:S01]  /*146f0*/  SEL R34, R34, RZ, !P0 ;  /* 0x000000ff22227207 */ /* 0x000fe20004000000 */
[----:B------:R-:W-:-:S03]  /*14700*/  IMAD.MOV.U32 R35, RZ, RZ, R44 ;  /* 0x000000ffff237224 */ /* 0x000fc600078e002c */
[----:B------:R-:W-:Y:S01]  /*14710*/  ISETP.NE.U32.AND P2, PT, R34, RZ, PT ;  /* 0x000000ff2200720c */ /* 0x000fe20003f45070 */
[----:B------:R-:W-:Y:S02]  /*14720*/  IMAD.MOV.U32 R34, RZ, RZ, R39 ;  /* 0x000000ffff227224 */ /* 0x000fe400078e0027 */
[----:B------:R-:W4:Y:S01]  /*14730*/  LDL.LU R39, [R1+0x374] ;  /* 0x0003740001277983 */ /* 0x000f220000300800 */
[----:B------:R-:W-:-:S03]  /*14740*/  LOP3.LUT R38, R191, 0x3f, RZ, 0xc0, !PT ;  /* 0x0000003fbf267812 */ /* 0x000fc600078ec0ff */
[----:B------:R1:W-:Y:S01]  /*14750*/  LDGSTS.E [R36+0x7700], desc[UR8][R34.64], P1 ;  /* 0x0770000022247fae */ /* 0x0003e200089a1008 */
[----:B------:R-:W-:Y:S02]  /*14760*/  ISETP.GE.AND P3, PT, R38, R32, PT ;  /* 0x000000202600720c */ /* 0x000fe40003f66270 */
[-C--:B---3--:R-:W-:Y:S01]  /*14770*/  IADD3 R45, P1, PT, R45, R5.reuse, RZ ;  /* 0x000000052d2d7210 */ /* 0x088fe20007f3e0ff */
[----:B------:R-:W3:Y:S01]  /*14780*/  LDL.LU R44, [R1+0x3b4] ;  /* 0x0003b400012c7983 */ /* 0x000ee20000300800 */
[----:B------:R-:W-:Y:S02]  /*14790*/  SEL R32, RZ, 0x4, P3 ;  /* 0x00000004ff207807 */ /* 0x000fe40001800000 */
[----:B--2---:R-:W-:Y:S02]  /*147a0*/  IADD3 R46, P3, PT, R46, R5, RZ ;  /* 0x000000052e2e7210 */ /* 0x004fe40007f7e0ff */
[----:B------:R-:W-:Y:S01]  /*147b0*/  IADD3.X R47, PT, PT, R47, R4, RZ, P1, !PT ;  /* 0x000000042f2f7210 */ /* 0x000fe20000ffe4ff */
[----:B------:R-:W-:Y:S01]  /*147c0*/  STL [R1+0x2a4], R45 ;  /* 0x0002a42d01007387 */ /* 0x000fe20000100800 */
[----:B-1----:R-:W-:-:S02]  /*147d0*/  IMAD.MOV.U32 R34, RZ, RZ, R45 ;  /* 0x000000ffff227224 */ /* 0x002fc400078e002d */
[----:B------:R-:W-:Y:S01]  /*147e0*/  MOV R35, R47 ;  /* 0x0000002f00237202 */ /* 0x000fe20000000f00 */
[----:B------:R-:W-:Y:S04]  /*147f0*/  STL [R1+0x2ac], R46 ;  /* 0x0002ac2e01007387 */ /* 0x000fe80000100800 */
[----:B------:R1:W-:Y:S01]  /*14800*/  STL [R1+0x2a0], R47 ;  /* 0x0002a02f01007387 */ /* 0x0003e20000100800 */
[----:B-----5:R-:W-:Y:S01]  /*14810*/  IMAD.X R53, R53, 0x1, R4, P3 ;  /* 0x0000000135357824 */ /* 0x020fe200018e0604 */
[----:B------:R-:W-:Y:S02]  /*14820*/  HMMA.1688.F32.TF32 R140, R180, R66, R140 ;  /* 0x00000042b48c723c */ /* 0x000fe4000008108c */
[----:B------:R2:W-:Y:S04]  /*14830*/  LDGSTS.E [R36+0x7e00], desc[UR8][R34.64], P2 ;  /* 0x07e0000022247fae */ /* 0x0005e800091a1008 */
[----:B-1----:R-:W5:Y:S01]  /*14840*/  LDL.LU R47, [R1+0x3b0] ;  /* 0x0003b000012f7983 */ /* 0x002f620000300800 */
[----:B------:R-:W-:-:S03]  /*14850*/  IADD3 R57, P1, PT, R57, R0, RZ ;  /* 0x0000000039397210 */ /* 0x000fc60007f3e0ff */
[----:B------:R-:W5:Y:S04]  /*14860*/  LDL.LU R61, [R1+0x3f4] ;  /* 0x0003f400013d7983 */ /* 0x000f680000300800 */
[----:B------:R1:W-:Y:S01]  /*14870*/  STL [R1+0x2a8], R53 ;  /* 0x0002a83501007387 */ /* 0x0003e20000100800 */
[----:B--2---:R-:W-:-:S03]  /*14880*/  IMAD.MOV.U32 R35, RZ, RZ, R53 ;  /* 0x000000ffff237224 */ /* 0x004fc600078e0035 */
[----:B------:R-:W2:Y:S01]  /*14890*/  LDL.LU R45, [R1+0x434] ;  /* 0x00043400012d7983 */ /* 0x000ea20000300800 */
[----:B------:R-:W-:-:S03]  /*148a0*/  IMAD.MOV.U32 R34, RZ, RZ, R46 ;  /* 0x000000ffff227224 */ /* 0x000fc600078e002e */
[----:B------:R-:W2:Y:S01]  /*148b0*/  LDL.LU R66, [R1+0x3f0] ;  /* 0x0003f00001427983 */ /* 0x000ea20000300800 */
[----:B------:R-:W-:-:S03]  /*148c0*/  SEL R32, R32, RZ, !P0 ;  /* 0x000000ff20207207 */ /* 0x000fc60004000000 */
[----:B-1----:R-:W2:Y:S04]  /*148d0*/  LDL.LU R53, [R1+0x430] ;  /* 0x0004300001357983 */ /* 0x002ea80000300800 */
[----:B------:R1:W-:Y:S04]  /*148e0*/  STL [R1+0x2b4], R57 ;  /* 0x0002b43901007387 */ /* 0x0003e80000100800 */
[----:B------:R-:W2:Y:S01]  /*148f0*/  LDL.LU R46, [R1+0x474] ;  /* 0x00047400012e7983 */ /* 0x000ea20000300800 */
[----:B------:R-:W-:-:S03]  /*14900*/  ISETP.NE.U32.AND P0, PT, R32, RZ, PT ;  /* 0x000000ff2000720c */ /* 0x000fc60003f05070 */
[----:B------:R1:W-:Y:S01]  /*14910*/  LDGSTS.E [R36+0x7f00], desc[UR8][R34.64], P2 ;  /* 0x07f0000022247fae */ /* 0x0003e200091a1008 */
[----:B------:R-:W-:-:S03]  /*14920*/  ULEA UR7, UR5, UR4, 0xe ;  /* 0x0000000405077291 */ /* 0x000fc6000f8e70ff */
[----:B------:R-:W0:Y:S03]  /*14930*/  LDGDEPBAR ;  /* 0x00000000000079af */ /* 0x000e260000000000 */
[----:B------:R-:W-:Y:S01]  /*14940*/  VIADD R32, R60, UR7 ;  /* 0x000000073c207c36 */ /* 0x000fe20008000000 */
[----:B-1----:R-:W-:Y:S02]  /*14950*/  MOV R34, R57 ;  /* 0x0000003900227202 */ /* 0x002fe40000000f00 */
[----:B------:R-:W-:Y:S02]  /*14960*/  IADD3.X R62, PT, PT, R62, R2, RZ, P1, !PT ;  /* 0x000000023e3e7210 */ /* 0x000fe40000ffe4ff */
[-C--:B------:R-:W-:Y:S02]  /*14970*/  IADD3 R58, P2, PT, R58, R0.reuse, RZ ;  /* 0x000000003a3a7210 */ /* 0x080fe40007f5e0ff */
[----:B----4-:R-:W-:-:S03]  /*14980*/  IADD3 R37, P1, PT, R37, R0, RZ ;  /* 0x0000000025257210 */ /* 0x010fc60007f3e0ff */
[----:B------:R-:W-:Y:S01]  /*14990*/  STL [R1+0x2f4], R58 ;  /* 0x0002f43a01007387 */ /* 0x000fe20000100800 */
[----:B------:R-:W-:-:S03]  /*149a0*/  IMAD.MOV.U32 R35, RZ, RZ, R62 ;  /* 0x000000ffff237224 */ /* 0x000fc600078e003e */
[----:B------:R-:W-:Y:S01]  /*149b0*/  STL [R1+0x2b0], R62 ;  /* 0x0002b03e01007387 */ /* 0x000fe20000100800 */
[----:B------:R-:W-:-:S03]  /*149c0*/  IMAD.X R59, R59, 0x1, R2, P2 ;  /* 0x000000013b3b7824 */ /* 0x000fc600010e0602 */
[----:B------:R-:W-:Y:S04]  /*149d0*/  STL [R1+0x334], R37 ;  /* 0x0003342501007387 */ /* 0x000fe80000100800 */
[----:B------:R1:W-:Y:S04]  /*149e0*/  STL [R1+0x2f0], R59 ;  /* 0x0002f03b01007387 */ /* 0x0003e80000100800 */
[----:B------:R-:W4:Y:S04]  /*149f0*/  LDL.LU R57, [R1+0x470] ;  /* 0x0004700001397983 */ /* 0x000f280000300800 */
[----:B------:R1:W-:Y:S02]  /*14a00*/  LDGSTS.E [R32+0x10000], desc[UR8][R34.64], P0 ;  /* 0x1000000022207fae */ /* 0x0003e400081a1008 */
[----:B-1----:R-:W-:-:S02]  /*14a10*/  IMAD.MOV.U32 R35, RZ, RZ, R59 ;  /* 0x000000ffff237224 */ /* 0x002fc400078e003b */
[----:B------:R-:W4:Y:S01]  /*14a20*/  LDL.LU R59, [R1+0x2bc] ;  /* 0x0002bc00013b7983 */ /* 0x000f220000300800 */
[----:B------:R-:W-:Y:S01]  /*14a30*/  IMAD.X R55, R55, 0x1, R2, P1 ;  /* 0x0000000137377824 */ /* 0x000fe200008e0602 */
[----:B------:R-:W-:-:S05]  /*14a40*/  MOV R34, R58 ;  /* 0x0000003a00227202 */ /* 0x000fca0000000f00 */
[----:B------:R1:W-:Y:S01]  /*14a50*/  LDGSTS.E [R32+0x10800], desc[UR8][R34.64], P0 ;  /* 0x1080000022207fae */ /* 0x0003e200081a1008 */
[----:B------:R-:W-:-:S05]  /*14a60*/  IADD3 R39, P2, PT, R39, R0, RZ ;  /* 0x0000000027277210 */ /* 0x000fca0007f5e0ff */
[----:B------:R-:W-:Y:S01]  /*14a70*/  IMAD.X R54, R54, 0x1, R2, P2 ;  /* 0x0000000136367824 */ /* 0x000fe200010e0602 */
[----:B------:R-:W-:Y:S01]  /*14a80*/  STL [R1+0x374], R39 ;  /* 0x0003742701007387 */ /* 0x000fe20000100800 */
[----:B---3--:R-:W-:-:S03]  /*14a90*/  IADD3 R44, P1, PT, R44, R0, RZ ;  /* 0x000000002c2c7210 */ /* 0x008fc60007f3e0ff */
[----:B------:R3:W-:Y:S01]  /*14aa0*/  STL [R1+0x330], R55 ;  /* 0x0003303701007387 */ /* 0x0007e20000100800 */
[----:B-1----:R-:W-:-:S03]  /*14ab0*/  IMAD.MOV.U32 R35, RZ, RZ, R55 ;  /* 0x000000ffff237224 */ /* 0x002fc600078e0037 */
[----:B------:R-:W4:Y:S04]  /*14ac0*/  LDL.LU R62, [R1+0x2b8] ;  /* 0x0002b800013e7983 */ /* 0x000f280000300800 */
[----:B------:R-:W-:Y:S01]  /*14ad0*/  STL [R1+0x3b4], R44 ;  /* 0x0003b42c01007387 */ /* 0x000fe20000100800 */
[----:B------:R-:W-:-:S03]  /*14ae0*/  MOV R34, R37 ;  /* 0x0000002500227202 */ /* 0x000fc60000000f00 */
[----:B------:R1:W-:Y:S04]  /*14af0*/  STL [R1+0x370], R54 ;  /* 0x0003703601007387 */ /* 0x0003e80000100800 */
[----:B---3--:R-:W3:Y:S04]  /*14b00*/  LDL.LU R55, [R1+0x2fc] ;  /* 0x0002fc0001377983 */ /* 0x008ee80000300800 */
[----:B------:R-:W3:Y:S01]  /*14b10*/  LDL.LU R37, [R1+0x33c] ;  /* 0x00033c0001257983 */ /* 0x000ee20000300800 */
[----:B-----5:R-:W-:-:S03]  /*14b20*/  IMAD.X R47, R47, 0x1, R2, P1 ;  /* 0x000000012f2f7824 */ /* 0x020fc600008e0602 */
[----:B------:R5:W-:Y:S01]  /*14b30*/  LDGSTS.E [R32+0x11000], desc[UR8][R34.64], P0 ;  /* 0x1100000022207fae */ /* 0x000be200081a1008 */
[----:B------:R-:W-:-:S05]  /*14b40*/  IADD3 R61, P2, PT, R61, R0, RZ ;  /* 0x000000003d3d7210 */ /* 0x000fca0007f5e0ff */
[----:B------:R-:W-:Y:S01]  /*14b50*/  STL [R1+0x3f4], R61 ;  /* 0x0003f43d01007387 */ /* 0x000fe20000100800 */
[----:B--2---:R-:W-:-:S03]  /*14b60*/  IADD3 R45, P3, PT, R45, R0, RZ ;  /* 0x000000002d2d7210 */ /* 0x004fc60007f7e0ff */
[----:B------:R-:W2:Y:S01]  /*14b70*/  LDL.LU R58, [R1+0x2f8] ;  /* 0x0002f800013a7983 */ /* 0x000ea20000300800 */
[----:B-----5:R-:W-:Y:S01]  /*14b80*/  MOV R34, R39 ;  /* 0x0000002700227202 */ /* 0x020fe20000000f00 */
[----:B------:R-:W-:Y:S02]  /*14b90*/  IMAD.MOV.U32 R35, RZ, RZ, R54 ;  /* 0x000000ffff237224 */ /* 0x000fe400078e0036 */
[----:B------:R5:W-:Y:S01]  /*14ba0*/  STL [R1+0x3b0], R47 ;  /* 0x0003b02f01007387 */ /* 0x000be20000100800 */
[----:B------:R-:W-:Y:S01]  /*14bb0*/  IMAD.X R66, R66, 0x1, R2, P2 ;  /* 0x0000000142427824 */ /* 0x000fe200010e0602 */
[----:B------:R-:W-:Y:S02]  /*14bc0*/  IADD3.X R53, PT, PT, R53, R2, RZ, P3, !PT ;  /* 0x0000000235357210 */ /* 0x000fe40001ffe4ff */
[----:B------:R-:W-:Y:S04]  /*14bd0*/  STL [R1+0x434], R45 ;  /* 0x0004342d01007387 */ /* 0x000fe80000100800 */
[----:B-1----:R-:W2:Y:S01]  /*14be0*/  LDL.LU R54, [R1+0x338] ;  /* 0x0003380001367983 */ /* 0x002ea20000300800 */
[----:B------:R-:W-:-:S03]  /*14bf0*/  IADD3 R46, P1, PT, R46, R0, RZ ;  /* 0x000000002e2e7210 */ /* 0x000fc60007f3e0ff */
[----:B------:R-:W2:Y:S04]  /*14c00*/  LDL.LU R39, [R1+0x37c] ;  /* 0x00037c0001277983 */ /* 0x000ea80000300800 */
[----:B------:R1:W-:Y:S04]  /*14c10*/  LDGSTS.E [R32+0x11800], desc[UR8][R34.64], P0 ;  /* 0x1180000022207fae */ /* 0x0003e800081a1008 */
[----:B------:R-:W-:Y:S04]  /*14c20*/  STL [R1+0x474], R46 ;  /* 0x0004742e01007387 */ /* 0x000fe80000100800 */
[----:B------:R-:W-:Y:S01]  /*14c30*/  STL [R1+0x3f0], R66 ;  /* 0x0003f04201007387 */ /* 0x000fe20000100800 */
[----:B-1----:R-:W-:-:S02]  /*14c40*/  IMAD.MOV.U32 R34, RZ, RZ, R44 ;  /* 0x000000ffff227224 */ /* 0x002fc400078e002c */
[----:B------:R-:W-:Y:S02]  /*14c50*/  IMAD.MOV.U32 R35, RZ, RZ, R47 ;  /* 0x000000ffff237224 */ /* 0x000fe400078e002f */
[----:B-----5:R-:W5:Y:S04]  /*14c60*/  LDL.LU R47, [R1+0x378] ;  /* 0x00037800012f7983 */ /* 0x020f680000300800 */
[----:B------:R1:W-:Y:S04]  /*14c70*/  STL [R1+0x430], R53 ;  /* 0x0004303501007387 */ /* 0x0003e80000100800 */
[----:B------:R-:W5:Y:S04]  /*14c80*/  LDL.LU R44, [R1+0x3bc] ;  /* 0x0003bc00012c7983 */ /* 0x000f680000300800 */
[----:B------:R1:W-:Y:S04]  /*14c90*/  LDGSTS.E [R32+0x12000], desc[UR8][R34.64], P0 ;  /* 0x1200000022207fae */ /* 0x0003e800081a1008 */
[----:B------:R-:W5:Y:S01]  /*14ca0*/  LDL.LU R36, [R1+0x3fc] ;  /* 0x0003fc0001247983 */ /* 0x000f620000300800 */
[----:B-1----:R-:W-:-:S02]  /*14cb0*/  IMAD.MOV.U32 R34, RZ, RZ, R61 ;  /* 0x000000ffff227224 */ /* 0x002fc400078e003d */
[----:B------:R-:W-:-:S05]  /*14cc0*/  IMAD.MOV.U32 R35, RZ, RZ, R66 ;  /* 0x000000ffff237224 */ /* 0x000fca00078e0042 */
[----:B------:R1:W-:Y:S02]  /*14cd0*/  LDGSTS.E [R32+0x12800], desc[UR8][R34.64], P0 ;  /* 0x1280000022207fae */ /* 0x0003e400081a1008 */
[----:B-1----:R-:W-:Y:S01]  /*14ce0*/  MOV R34, R45 ;  /* 0x0000002d00227202 */ /* 0x002fe20000000f00 */
[----:B------:R-:W-:-:S05]  /*14cf0*/  IMAD.MOV.U32 R35, RZ, RZ, R53 ;  /* 0x000000ffff237224 */ /* 0x000fca00078e0035 */
[----:B------:R1:W-:Y:S02]  /*14d00*/  LDGSTS.E [R32+0x13000], desc[UR8][R34.64], P0 ;  /* 0x1300000022207fae */ /* 0x0003e400081a1008 */
[----:B-1----:R-:W-:Y:S01]  /*14d10*/  IMAD.MOV.U32 R34, RZ, RZ, R46 ;  /* 0x000000ffff227224 */ /* 0x002fe200078e002e */
[----:B----4-:R-:W-:-:S05]  /*14d20*/  IADD3.X R57, PT, PT, R57, R2, RZ, P1, !PT ;  /* 0x0000000239397210 */ /* 0x010fca0000ffe4ff */
[----:B------:R1:W-:Y:S01]  /*14d30*/  STL [R1+0x470], R57 ;  /* 0x0004703901007387 */ /* 0x0003e20000100800 */
[----:B------:R-:W-:-:S03]  /*14d40*/  MOV R35, R57 ;  /* 0x0000003900237202 */ /* 0x000fc60000000f00 */
[----:B------:R-:W4:Y:S04]  /*14d50*/  LDL.LU R53, [R1+0x3b8] ;  /* 0x0003b80001357983 */ /* 0x000f280000300800 */
[----:B------:R-:W4:Y:S04]  /*14d60*/  LDL.LU R45, [R1+0x43c] ;  /* 0x00043c00012d7983 */ /* 0x000f280000300800 */
[----:B------:R-:W4:Y:S01]  /*14d70*/  LDL.LU R61, [R1+0x3f8] ;  /* 0x0003f800013d7983 */ /* 0x000f220000300800 */
[----:B------:R-:W-:-:S03]  /*14d80*/  IADD3 R59, P1, PT, R59, R0, RZ ;  /* 0x000000003b3b7210 */ /* 0x000fc60007f3e0ff */
[----:B-1----:R-:W4:Y:S04]  /*14d90*/  LDL.LU R57, [R1+0x438] ;  /* 0x0004380001397983 */ /* 0x002f280000300800 */
[----:B------:R1:W-:Y:S04]  /*14da0*/  STL [R1+0x2bc], R59 ;  /* 0x0002bc3b01007387 */ /* 0x0003e80000100800 */
[----:B------:R-:W4:Y:S01]  /*14db0*/  LDL.LU R46, [R1+0x47c] ;  /* 0x00047c00012e7983 */ /* 0x000f220000300800 */
[----:B------:R-:W-:-:S03]  /*14dc0*/  LOP3.LUT R64, R64, 0x10, RZ, 0x3c, !PT ;  /* 0x0000001040407812 */ /* 0x000fc600078e3cff */
[----:B------:R1:W-:Y:S01]  /*14dd0*/  LDGSTS.E [R32+0x13800], desc[UR8][R34.64], P0 ;  /* 0x1380000022207fae */ /* 0x0003e200081a1008 */
[----:B------:R-:W-:Y:S02]  /*14de0*/  IMAD.X R62, R62, 0x1, R2, P1 ;  /* 0x000000013e3e7824 */ /* 0x000fe400008e0602 */
[----:B-1----:R-:W-:Y:S01]  /*14df0*/  IMAD.MOV.U32 R34, RZ, RZ, R59 ;  /* 0x000000ffff227224 */ /* 0x002fe200078e003b */
[----:B---3--:R-:W-:-:S05]  /*14e00*/  IADD3 R55, P2, PT, R55, R0, RZ ;  /* 0x0000000037377210 */ /* 0x008fca0007f5e0ff */
[----:B------:R-:W-:Y:S04]  /*14e10*/  STL [R1+0x2fc], R55 ;  /* 0x0002fc3701007387 */ /* 0x000fe80000100800 */
[----:B------:R-:W-:Y:S04]  /*14e20*/  STL [R1+0x2b8], R62 ;  /* 0x0002b83e01007387 */ /* 0x000fe80000100800 */
[----:B------:R-:W3:Y:S01]  /*14e30*/  LDL.LU R59, [R1+0x478] ;  /* 0x00047800013b7983 */ /* 0x000ee20000300800 */
[----:B------:R-:W-:Y:S01]  /*14e40*/  VIADD R32, R64, UR7 ;  /* 0x0000000740207c36 */ /* 0x000fe20008000000 */
[----:B------:R-:W-:Y:S01]  /*14e50*/  IADD3 R37, P1, PT, R37, R0, RZ ;  /* 0x0000000025257210 */ /* 0x000fe20007f3e0ff */
[----:B------:R-:W-:Y:S01]  /*14e60*/  IMAD.MOV.U32 R35, RZ, RZ, R62 ;  /* 0x000000ffff237224 */ /* 0x000fe200078e003e */
[----:B--2---:R-:W-:-:S03]  /*14e70*/  IADD3.X R58, PT, PT, R58, R2, RZ, P2, !PT ;  /* 0x000000023a3a7210 */ /* 0x004fc600017fe4ff */
[----:B------:R-:W-:Y:S04]  /*14e80*/  STL [R1+0x33c], R37 ;  /* 0x00033c2501007387 */ /* 0x000fe80000100800 */
[----:B------:R1:W-:Y:S04]  /*14e90*/  LDGSTS.E [R32+0x10100], desc[UR8][R34.64], P0 ;  /* 0x1010000022207fae */ /* 0x0003e800081a1008 */
[----:B------:R2:W-:Y:S01]  /*14ea0*/  STL [R1+0x2f8], R58 ;  /* 0x0002f83a01007387 */ /* 0x0005e20000100800 */
[----:B------:R-:W-:Y:S02]  /*14eb0*/  IADD3.X R54, PT, PT, R54, R2, RZ, P1, !PT ;  /* 0x0000000236367210 */ /* 0x000fe40000ffe4ff */
[----:B------:R-:W-:Y:S01]  /*14ec0*/  IADD3 R39, P2, PT, R39, R0, RZ ;  /* 0x0000000027277210 */ /* 0x000fe20007f5e0ff */
[----:B-1----:R-:W-:-:S02]  /*14ed0*/  IMAD.MOV.U32 R35, RZ, RZ, R58 ;  /* 0x000000ffff237224 */ /* 0x002fc400078e003a */
[----:B------:R-:W-:Y:S01]  /*14ee0*/  IMAD.MOV.U32 R34, RZ, RZ, R55 ;  /* 0x000000ffff227224 */ /* 0x000fe200078e0037 */
[----:B--2---:R-:W2:Y:S04]  /*14ef0*/  LDL.LU R58, [R1+0x2c4] ;  /* 0x0002c400013a7983 */ /* 0x004ea80000300800 */
[----:B------:R-:W-:Y:S04]  /*14f00*/  STL [R1+0x37c], R39 ;  /* 0x00037c2701007387 */ /* 0x000fe80000100800 */
[----:B------:R1:W-:Y:S04]  /*14f10*/  STL [R1+0x338], R54 ;  /* 0x0003383601007387 */ /* 0x0003e80000100800 */
[----:B------:R-:W2:Y:S01]  /*14f20*/  LDL.LU R62, [R1+0x2c0] ;  /* 0x0002c000013e7983 */ /* 0x000ea20000300800 */
[----:B-----5:R-:W-:-:S03]  /*14f30*/  IADD3.X R47, PT, PT, R47, R2, RZ, P2, !PT ;  /* 0x000000022f2f7210 */ /* 0x020fc600017fe4ff */
[----:B------:R5:W-:Y:S01]  /*14f40*/  LDGSTS.E [R32+0x10900], desc[UR8][R34.64], P0 ;  /* 0x1090000022207fae */ /* 0x000be200081a1008 */
[----:B------:R-:W-:-:S05]  /*14f50*/  IADD3 R44, P1, PT, R44, R0, RZ ;  /* 0x000000002c2c7210 */ /* 0x000fca0007f3e0ff */
[----:B------:R-:W-:Y:S01]  /*14f60*/  STL [R1+0x3bc], R44 ;  /* 0x0003bc2c01007387 */ /* 0x000fe20000100800 */
[----:B-----5:R-:W-:-:S03]  /*14f70*/  IMAD.MOV.U32 R35, RZ, RZ, R54 ;  /* 0x000000ffff237224 */ /* 0x020fc600078e0036 */
[----:B------:R5:W-:Y:S04]  /*14f80*/  STL [R1+0x378], R47 ;  /* 0x0003782f01007387 */ /* 0x000be80000100800 */
[----:B-1----:R-:W2:Y:S01]  /*14f90*/  LDL.LU R54, [R1+0x304] ;  /* 0x0003040001367983 */ /* 0x002ea20000300800 */
[----:B------:R-:W-:Y:S01]  /*14fa0*/  IMAD.MOV.U32 R34, RZ, RZ, R37 ;  /* 0x000000ffff227224 */ /* 0x000fe200078e0025 */
[----:B------:R-:W-:Y:S02]  /*14fb0*/  IADD3 R36, P2, PT, R36, R0, RZ ;  /* 0x0000000024247210 */ /* 0x000fe40007f5e0ff */
[----:B------:R-:W2:Y:S04]  /*14fc0*/  LDL.LU R37, [R1+0x344] ;  /* 0x0003440001257983 */ /* 0x000ea80000300800 */
[----:B------:R1:W-:Y:S04]  /*14fd0*/  LDGSTS.E [R32+0x11100], desc[UR8][R34.64], P0 ;  /* 0x1110000022207fae */ /* 0x0003e800081a1008 */
[----:B------:R-:W-:Y:S04]  /*14fe0*/  STL [R1+0x3fc], R36 ;  /* 0x0003fc2401007387 */ /* 0x000fe80000100800 */
[----:B------:R-:W2:Y:S01]  /*14ff0*/  LDL.LU R55, [R1+0x300] ;  /* 0x0003000001377983 */ /* 0x000ea20000300800 */
[----:B-1----:R-:W-:-:S02]  /*15000*/  IMAD.MOV.U32 R34, RZ, RZ, R39 ;  /* 0x000000ffff227224 */ /* 0x002fc400078e0027 */
[----:B------:R-:W-:-:S05]  /*15010*/  IMAD.MOV.U32 R35, RZ, RZ, R47 ;  /* 0x000000ffff237224 */ /* 0x000fca00078e002f */
[----:B------:R1:W-:Y:S02]  /*15020*/  LDGSTS.E [R32+0x11900], desc[UR8][R34.64], P0 ;  /* 0x1190000022207fae */ /* 0x0003e400081a1008 */
[----:B-1----:R-:W-:Y:S01]  /*15030*/  IMAD.MOV.U32 R34, RZ, RZ, R44 ;  /* 0x000000ffff227224 */ /* 0x002fe200078e002c */
[----:B----4-:R-:W-:Y:S02]  /*15040*/  IADD3.X R53, PT, PT, R53, R2, RZ, P1, !PT ;  /* 0x0000000235357210 */ /* 0x010fe40000ffe4ff */
[----:B------:R-:W-:-:S03]  /*15050*/  IADD3 R45, P3, PT, R45, R0, RZ ;  /* 0x000000002d2d7210 */ /* 0x000fc60007f7e0ff */
[----:B------:R1:W-:Y:S01]  /*15060*/  STL [R1+0x3b8], R53 ;  /* 0x0003b83501007387 */ /* 0x0003e20000100800 */
[----:B------:R-:W-:-:S03]  /*15070*/  IADD3.X R61, PT, PT, R61, R2, RZ, P2, !PT ;  /* 0x000000023d3d7210 */ /* 0x000fc600017fe4ff */
[----:B------:R4:W-:Y:S01]  /*15080*/  STL [R1+0x43c], R45 ;  /* 0x00043c2d01007387 */ /* 0x0009e20000100800 */
[----:B------:R-:W-:-:S03]  /*15090*/  IMAD.X R57, R57, 0x1, R2, P3 ;  /* 0x0000000139397824 */ /* 0x000fc600018e0602 */
[----:B-----5:R-:W5:Y:S01]  /*150a0*/  LDL.LU R47, [R1+0x340] ;  /* 0x00034000012f7983 */ /* 0x020f620000300800 */
[----:B------:R-:W-:-:S03]  /*150b0*/  MOV R35, R53 ;  /* 0x0000003500237202 */ /* 0x000fc60000000f00 */
[----:B------:R-:W5:Y:S01]  /*150c0*/  LDL.LU R39, [R1+0x384] ;  /* 0x0003840001277983 */ /* 0x000f620000300800 */
[----:B------:R-:W-:-:S03]  /*150d0*/  IADD3 R46, P1, PT, R46, R0, RZ ;  /* 0x000000002e2e7210 */ /* 0x000fc60007f3e0ff */
[----:B------:R1:W-:Y:S04]  /*150e0*/  LDGSTS.E [R32+0x12100], desc[UR8][R34.64], P0 ;  /* 0x1210000022207fae */ /* 0x0003e800081a1008 */
[----:B------:R-:W-:Y:S04]  /*150f0*/  STL [R1+0x47c], R46 ;  /* 0x00047c2e01007387 */ /* 0x000fe80000100800 */
[----:B------:R-:W-:Y:S04]  /*15100*/  STL [R1+0x3f8], R61 ;  /* 0x0003f83d01007387 */ /* 0x000fe80000100800 */
[----:B-1----:R-:W5:Y:S04]  /*15110*/  LDL.LU R53, [R1+0x380] ;  /* 0x0003800001357983 */ /* 0x002f680000300800 */
[----:B------:R1:W-:Y:S04]  /*15120*/  STL [R1+0x438], R57 ;  /* 0x0004383901007387 */ /* 0x0003e80000100800 */
[----:B------:R-:W5:Y:S01]  /*15130*/  LDL.LU R44, [R1+0x3c4] ;  /* 0x0003c400012c7983 */ /* 0x000f620000300800 */
[----:B------:R-:W-:-:S03]  /*15140*/  IMAD.MOV.U32 R34, RZ, RZ, R36 ;  /* 0x000000ffff227224 */ /* 0x000fc600078e0024 */
[----:B------:R-:W5:Y:S01]  /*15150*/  LDL.LU R36, [R1+0x404] ;  /* 0x0004040001247983 */ /* 0x000f620000300800 */
[----:B------:R-:W-:-:S05]  /*15160*/  MOV R35, R61 ;  /* 0x0000003d00237202 */ /* 0x000fca0000000f00 */
[----:B------:R1:W-:Y:S01]  /*15170*/  LDGSTS.E [R32+0x12900], desc[UR8][R34.64], P0 ;  /* 0x1290000022207fae */ /* 0x0003e200081a1008 */
[----:B---3--:R-:W-:-:S05]  /*15180*/  IMAD.X R59, R59, 0x1, R2, P1 ;  /* 0x000000013b3b7824 */ /* 0x008fca00008e0602 */
[----:B------:R3:W-:Y:S01]  /*15190*/  STL [R1+0x478], R59 ;  /* 0x0004783b01007387 */ /* 0x0007e20000100800 */
[----:B-1----:R-:W-:Y:S02]  /*151a0*/  IMAD.MOV.U32 R34, RZ, RZ, R45 ;  /* 0x000000ffff227224 */ /* 0x002fe400078e002d */
[----:B------:R-:W-:Y:S01]  /*151b0*/  IMAD.MOV.U32 R35, RZ, RZ, R57 ;  /* 0x000000ffff237224 */ /* 0x000fe200078e0039 */
[----:B----4-:R-:W4:Y:S04]  /*151c0*/  LDL.LU R45, [R1+0x3c0] ;  /* 0x0003c000012d7983 */ /* 0x010f280000300800 */
[----:B------:R-:W4:Y:S04]  /*151d0*/  LDL.LU R57, [R1+0x444] ;  /* 0x0004440001397983 */ /* 0x000f280000300800 */
[----:B------:R1:W-:Y:S04]  /*151e0*/  LDGSTS.E [R32+0x13100], desc[UR8][R34.64], P0 ;  /* 0x1310000022207fae */ /* 0x0003e800081a1008 */
[----:B------:R-:W4:Y:S01]  /*151f0*/  LDL.LU R61, [R1+0x400] ;  /* 0x00040000013d7983 */ /* 0x000f220000300800 */
[----:B--2---:R-:W-:Y:S01]  /*15200*/  IADD3 R58, P1, PT, R58, R0, RZ ;  /* 0x000000003a3a7210 */ /* 0x004fe20007f3e0ff */
[----:B-1----:R-:W-:Y:S01]  /*15210*/  IMAD.MOV.U32 R35, RZ, RZ, R59 ;  /* 0x000000ffff237224 */ /* 0x002fe200078e003b */
[----:B------:R-:W-:Y:S01]  /*15220*/  MOV R34, R46 ;  /* 0x0000002e00227202 */ /* 0x000fe20000000f00 */
[----:B---3--:R-:W2:Y:S04]  /*15230*/  LDL.LU R59, [R1+0x440] ;  /* 0x00044000013b7983 */ /* 0x008ea80000300800 */
[----:B------:R-:W-:Y:S01]  /*15240*/  STL [R1+0x2c4], R58 ;  /* 0x0002c43a01007387 */ /* 0x000fe20000100800 */
[----:B------:R-:W-:-:S03]  /*15250*/  IMAD.X R62, R62, 0x1, R2, P1 ;  /* 0x000000013e3e7824 */ /* 0x000fc600008e0602 */
[----:B------:R-:W3:Y:S04]  /*15260*/  LDL.LU R46, [R1+0x484] ;  /* 0x00048400012e7983 */ /* 0x000ee80000300800 */
[----:B------:R1:W-:Y:S02]  /*15270*/  LDGSTS.E [R32+0x13900], desc[UR8][R34.64], P0 ;  /* 0x1390000022207fae */ /* 0x0003e400081a1008 */
[----:B-1----:R-:W-:Y:S02]  /*15280*/  MOV R35, R62 ;  /* 0x0000003e00237202 */ /* 0x002fe40000000f00 */
[----:B------:R-:W-:-:S05]  /*15290*/  IADD3 R54, P2, PT, R54, R0, RZ ;  /* 0x0000000036367210 */ /* 0x000fca0007f5e0ff */
[----:B------:R-:W-:Y:S04]  /*152a0*/  STL [R1+0x304], R54 ;  /* 0x0003043601007387 */ /* 0x000fe80000100800 */
[----:B------:R1:W-:Y:S01]  /*152b0*/  STL [R1+0x2c0], R62 ;  /* 0x0002c03e01007387 */ /* 0x0003e20000100800 */
[----:B------:R-:W-:Y:S01]  /*152c0*/  IADD3 R37, P1, PT, R37, R0, RZ ;  /* 0x0000000025257210 */ /* 0x000fe20007f3e0ff */
[----:B------:R-:W-:Y:S01]  /*152d0*/  IMAD.MOV.U32 R34, RZ, RZ, R58 ;  /* 0x000000ffff227224 */ /* 0x000fe200078e003a */
[----:B------:R-:W-:Y:S01]  /*152e0*/  IADD3 R32, PT, PT, R63, UR7, RZ ;  /* 0x000000073f207c10 */ /* 0x000fe2000fffe0ff */
[----:B------:R-:W-:-:S04]  /*152f0*/  IMAD.X R55, R55, 0x1, R2, P2 ;  /* 0x0000000137377824 */ /* 0x000fc800010e0602 */
[----:B------:R1:W-:Y:S04]  /*15300*/  LDGSTS.E [R32+0x10200], desc[UR8][R34.64], P0 ;  /* 0x1020000022207fae */ /* 0x0003e800081a1008 */
[----:B-1----:R-:W3:Y:S04]  /*15310*/  LDL.LU R62, [R1+0x480] ;  /* 0x00048000013e7983 */ /* 0x002ee80000300800 */
[----:B------:R-:W-:Y:S04]  /*15320*/  STL [R1+0x344], R37 ;  /* 0x0003442501007387 */ /* 0x000fe80000100800 */
[----:B------:R1:W-:Y:S01]  /*15330*/  STL [R1+0x300], R55 ;  /* 0x0003003701007387 */ /* 0x0003e20000100800 */
[----:B------:R-:W-:Y:S01]  /*15340*/  IMAD.MOV.U32 R34, RZ, RZ, R54 ;  /* 0x000000ffff227224 */ /* 0x000fe200078e0036 */
[----:B------:R-:W-:-:S05]  /*15350*/  MOV R35, R55 ;  /* 0x0000003700237202 */ /* 0x000fca0000000f00 */
[----:B------:R1:W-:Y:S04]  /*15360*/  LDGSTS.E [R32+0x10a00], desc[UR8][R34.64], P0 ;  /* 0x10a0000022207fae */ /* 0x0003e800081a1008 */
[----:B-1----:R-:W3:Y:S01]  /*15370*/  LDL.LU R55, [R1+0x2cc] ;  /* 0x0002cc0001377983 */ /* 0x002ee20000300800 */
[----:B------:R-:W-:Y:S02]  /*15380*/  IMAD.MOV.U32 R34, RZ, RZ, R37 ;  /* 0x000000ffff227224 */ /* 0x000fe400078e0025 */
[----:B-----5:R-:W-:Y:S01]  /*15390*/  IMAD.X R47, R47, 0x1, R2, P1 ;  /* 0x000000012f2f7824 */ /* 0x020fe200008e0602 */
[----:B------:R-:W-:-:S05]  /*153a0*/  IADD3 R39, P2, PT, R39, R0, RZ ;  /* 0x0000000027277210 */ /* 0x000fca0007f5e0ff */
[----:B------:R-:W-:Y:S01]  /*153b0*/  STL [R1+0x384], R39 ;  /* 0x0003842701007387 */ /* 0x000fe20000100800 */
[----:B------:R-:W-:-:S03]  /*153c0*/  MOV R35, R47 ;  /* 0x0000002f00237202 */ /* 0x000fc60000000f00 */
[----:B------:R1:W-:Y:S04]  /*153d0*/  STL [R1+0x340], R47 ;  /* 0x0003402f01007387 */ /* 0x0003e80000100800 */
[----:B------:R-:W5:Y:S01]  /*153e0*/  LDL.LU R58, [R1+0x2c8] ;  /* 0x0002c800013a7983 */ /* 0x000f620000300800 */
[----:B------:R-:W-:-:S03]  /*153f0*/  IMAD.X R53, R53, 0x1, R2, P2 ;  /* 0x0000000135357824 */ /* 0x000fc600010e0602 */
[----:B------:R1:W-:Y:S01]  /*15400*/  LDGSTS.E [R32+0x11200], desc[UR8][R34.64], P0 ;  /* 0x1120000022207fae */ /* 0x0003e200081a1008 */
[----:B------:R-:W-:-:S05]  /*15410*/  IADD3 R44, P1, PT, R44, R0, RZ ;  /* 0x000000002c2c7210 */ /* 0x000fca0007f3e0ff */
[----:B------:R-:W-:Y:S01]  /*15420*/  STL [R1+0x3c4], R44 ;  /* 0x0003c42c01007387 */ /* 0x000fe20000100800 */
[----:B------:R-:W-:-:S03]  /*15430*/  IADD3 R36, P2, PT, R36, R0, RZ ;  /* 0x0000000024247210 */ /* 0x000fc60007f5e0ff */
[----:B------:R4:W-:Y:S04]  /*15440*/  STL [R1+0x380], R53 ;  /* 0x0003803501007387 */ /* 0x0009e80000100800 */
[----:B-1----:R-:W5:Y:S04]  /*15450*/  LDL.LU R47, [R1+0x30c] ;  /* 0x00030c00012f7983 */ /* 0x002f680000300800 */
[----:B------:R-:W5:Y:S04]  /*15460*/  LDL.LU R37, [R1+0x34c] ;  /* 0x00034c0001257983 */ /* 0x000f680000300800 */
[----:B------:R-:W-:Y:S04]  /*15470*/  STL [R1+0x404], R36 ;  /* 0x0004042401007387 */ /* 0x000fe80000100800 */
[----:B------:R-:W5:Y:S01]  /*15480*/  LDL.LU R54, [R1+0x308] ;  /* 0x0003080001367983 */ /* 0x000f620000300800 */
[----:B----4-:R-:W-:Y:S01]  /*15490*/  IMAD.X R45, R45, 0x1, R2, P1 ;  /* 0x000000012d2d7824 */ /* 0x010fe200008e0602 */
[----:B------:R-:W-:Y:S01]  /*154a0*/  IADD3 R57, P3, PT, R57, R0, RZ ;  /* 0x0000000039397210 */ /* 0x000fe20007f7e0ff */
[----:B------:R-:W-:Y:S01]  /*154b0*/  IMAD.MOV.U32 R34, RZ, RZ, R39 ;  /* 0x000000ffff227224 */ /* 0x000fe200078e0027 */
[----:B------:R-:W-:-:S02]  /*154c0*/  MOV R35, R53 ;  /* 0x0000003500237202 */ /* 0x000fc40000000f00 */
[----:B------:R1:W-:Y:S04]  /*154d0*/  STL [R1+0x3c0], R45 ;  /* 0x0003c02d01007387 */ /* 0x0003e80000100800 */
[----:B------:R-:W-:Y:S04]  /*154e0*/  STL [R1+0x444], R57 ;  /* 0x0004443901007387 */ /* 0x000fe80000100800 */
[----:B------:R-:W4:Y:S04]  /*154f0*/  LDL.LU R53, [R1+0x348] ;  /* 0x0003480001357983 */ /* 0x000f280000300800 */
[----:B------:R-:W4:Y:S01]  /*15500*/  LDL.LU R39, [R1+0x38c] ;  /* 0x00038c0001277983 */ /* 0x000f220000300800 */
[----:B------:R-:W-:-:S03]  /*15510*/  IMAD.X R61, R61, 0x1, R2, P2 ;  /* 0x000000013d3d7824 */ /* 0x000fc600010e0602 */
[----:B------:R1:W-:Y:S01]  /*15520*/  LDGSTS.E [R32+0x11a00], desc[UR8][R34.64], P0 ;  /* 0x11a0000022207fae */ /* 0x0003e200081a1008 */
[----:B--2---:R-:W-:Y:S01]  /*15530*/  IMAD.X R59, R59, 0x1, R2, P3 ;  /* 0x000000013b3b7824 */ /* 0x004fe200018e0602 */
[----:B---3--:R-:W-:Y:S02]  /*15540*/  IADD3 R46, P1, PT, R46, R0, RZ ;  /* 0x000000002e2e7210 */ /* 0x008fe40007f3e0ff */
[----:B-1----:R-:W-:Y:S01]  /*15550*/  MOV R34, R44 ;  /* 0x0000002c00227202 */ /* 0x002fe20000000f00 */
[----:B------:R-:W-:Y:S02]  /*15560*/  IMAD.MOV.U32 R35, RZ, RZ, R45 ;  /* 0x000000ffff237224 */ /* 0x000fe400078e002d */
[----:B------:R-:W-:Y:S04]  /*15570*/  STL [R1+0x484], R46 ;  /* 0x0004842e01007387 */ /* 0x000fe80000100800 */
[----:B------:R1:W-:Y:S04]  /*15580*/  LDGSTS.E [R32+0x12200], desc[UR8][R34.64], P0 ;  /* 0x1220000022207fae */ /* 0x0003e800081a1008 */
[----:B------:R2:W-:Y:S04]  /*15590*/  STL [R1+0x400], R61 ;  /* 0x0004003d01007387 */ /* 0x0005e80000100800 */
[----:B------:R-:W3:Y:S01]  /*155a0*/  LDL.LU R44, [R1+0x388] ;  /* 0x00038800012c7983 */ /* 0x000ee20000300800 */
[----:B-1----:R-:W-:Y:S01]  /*155b0*/  MOV R34, R36 ;  /* 0x0000002400227202 */ /* 0x002fe20000000f00 */
[----:B------:R-:W-:-:S02]  /*155c0*/  IMAD.MOV.U32 R35, RZ, RZ, R61 ;  /* 0x000000ffff237224 */ /* 0x000fc400078e003d */
[----:B------:R1:W-:Y:S04]  /*155d0*/  STL [R1+0x440], R59 ;  /* 0x0004403b01007387 */ /* 0x0003e80000100800 */
[----:B------:R-:W3:Y:S04]  /*155e0*/  LDL.LU R45, [R1+0x3cc] ;  /* 0x0003cc00012d7983 */ /* 0x000ee80000300800 */
[----:B------:R1:W-:Y:S04]  /*155f0*/  LDGSTS.E [R32+0x12a00], desc[UR8][R34.64], P0 ;  /* 0x12a0000022207fae */ /* 0x0003e800081a1008 */
[----:B------:R-:W3:Y:S01]  /*15600*/  LDL.LU R36, [R1+0x40c] ;  /* 0x00040c0001247983 */ /* 0x000ee20000300800 */
[----:B------:R-:W-:Y:S01]  /*15610*/  IMAD.X R62, R62, 0x1, R2, P1 ;  /* 0x000000013e3e7824 */ /* 0x000fe200008e0602 */
[----:B-1----:R-:W-:Y:S01]  /*15620*/  MOV R35, R59 ;  /* 0x0000003b00237202 */ /* 0x002fe20000000f00 */
[----:B------:R-:W-:-:S03]  /*15630*/  IMAD.MOV.U32 R34, RZ, RZ, R57 ;  /* 0x000000ffff227224 */ /* 0x000fc600078e0039 */
[----:B------:R1:W-:Y:S04]  /*15640*/  STL [R1+0x480], R62 ;  /* 0x0004803e01007387 */ /* 0x0003e80000100800 */
[----:B--2---:R-:W2:Y:S04]  /*15650*/  LDL.LU R61, [R1+0x3c8] ;  /* 0x0003c800013d7983 */ /* 0x004ea80000300800 */
[----:B------:R-:W2:Y:S04]  /*15660*/  LDL.LU R59, [R1+0x44c] ;  /* 0x00044c00013b7983 */ /* 0x000ea80000300800 */
[----:B------:R1:W-:Y:S04]  /*15670*/  LDGSTS.E [R32+0x13200], desc[UR8][R34.64], P0 ;  /* 0x1320000022207fae */ /* 0x0003e800081a1008 */
[----:B------:R-:W2:Y:S01]  /*15680*/  LDL.LU R57, [R1+0x48c] ;  /* 0x00048c0001397983 */ /* 0x000ea20000300800 */
[----:B------:R-:W-:Y:S01]  /*15690*/  IADD3 R55, P1, PT, R55, R0, RZ ;  /* 0x0000000037377210 */ /* 0x000fe20007f3e0ff */
[----:B-1----:R-:W-:-:S02]  /*156a0*/  IMAD.MOV.U32 R34, RZ, RZ, R46 ;  /* 0x000000ffff227224 */ /* 0x002fc400078e002e */
[----:B------:R-:W2:Y:S01]  /*156b0*/  LDL.LU R46, [R1+0x408] ;  /* 0x00040800012e7983 */ /* 0x000ea20000300800 */
[----:B------:R-:W-:-:S03]  /*156c0*/  IMAD.MOV.U32 R35, RZ, RZ, R62 ;  /* 0x000000ffff237224 */ /* 0x000fc600078e003e */
[----:B------:R-:W2:Y:S01]  /*156d0*/  LDL.LU R62, [R1+0x448] ;  /* 0x00044800013e7983 */ /* 0x000ea20000300800 */
[----:B------:R-:W-:-:S03]  /*156e0*/  LOP3.LUT R63, R65, 0x30, RZ, 0x3c, !PT ;  /* 0x00000030413f7812 */ /* 0x000fc600078e3cff */
[----:B------:R-:W-:Y:S04]  /*156f0*/  STL [R1+0x2cc], R55 ;  /* 0x0002cc3701007387 */ /* 0x000fe80000100800 */
[----:B------:R1:W-:Y:S02]  /*15700*/  LDGSTS.E [R32+0x13a00], desc[UR8][R34.64], P0 ;  /* 0x13a0000022207fae */ /* 0x0003e400081a1008 */
[----:B-1----:R-:W-:Y:S01]  /*15710*/  VIADD R32, R63, UR7 ;  /* 0x000000073f207c36 */ /* 0x002fe20008000000 */
[----:B------:R-:W-:Y:S02]  /*15720*/  MOV R34, R55 ;  /* 0x0000003700227202 */ /* 0x000fe40000000f00 */
[----:B-----5:R-:W-:-:S05]  /*15730*/  IADD3.X R58, PT, PT, R58, R2, RZ, P1, !PT ;  /* 0x000000023a3a7210 */ /* 0x020fca0000ffe4ff */
[----:B------:R-:W-:-:S05]  /*15740*/  IMAD.MOV.U32 R35, RZ, RZ, R58 ;  /* 0x000000ffff237224 */ /* 0x000fca00078e003a */
[----:B------:R1:W-:Y:S01]  /*15750*/  LDGSTS.E [R32+0x10300], desc[UR8][R34.64], P0 ;  /* 0x1030000022207fae */ /* 0x0003e200081a1008 */
[----:B------:R-:W-:-:S05]  /*15760*/  IADD3 R47, P2, PT, R47, R0, RZ ;  /* 0x000000002f2f7210 */ /* 0x000fca0007f5e0ff */
[----:B------:R-:W-:Y:S01]  /*15770*/  STL [R1+0x30c], R47 ;  /* 0x00030c2f01007387 */ /* 0x000fe20000100800 */
[----:B------:R-:W-:-:S03]  /*15780*/  IADD3 R37, P1, PT, R37, R0, RZ ;  /* 0x0000000025257210 */ /* 0x000fc60007f3e0ff */
[----:B------:R5:W-:Y:S01]  /*15790*/  STL [R1+0x2c8], R58 ;  /* 0x0002c83a01007387 */ /* 0x000be20000100800 */
[----:B------:R-:W-:-:S03]  /*157a0*/  IMAD.X R54, R54, 0x1, R2, P2 ;  /* 0x0000000136367824 */ /* 0x000fc600010e0602 */
[----:B-----5:R-:W5:Y:S01]  /*157b0*/  LDL.LU R58, [R1+0x488] ;  /* 0x00048800013a7983 */ /* 0x020f620000300800 */
[----:B-1----:R-:W-:-:S03]  /*157c0*/  IMAD.MOV.U32 R35, RZ, RZ, R54 ;  /* 0x000000ffff237224 */ /* 0x002fc600078e0036 */
[----:B------:R-:W-:Y:S04]  /*157d0*/  STL [R1+0x34c], R37 ;  /* 0x00034c2501007387 */ /* 0x000fe80000100800 */
[----:B------:R1:W-:Y:S04]  /*157e0*/  STL [R1+0x308], R54 ;  /* 0x0003083601007387 */ /* 0x0003e80000100800 */
[----:B-1----:R-:W5:Y:S01]  /*157f0*/  LDL.LU R54, [R1+0x2d4] ;  /* 0x0002d40001367983 */ /* 0x002f620000300800 */
[----:B----4-:R-:W-:Y:S01]  /*15800*/  IADD3 R39, P2, PT, R39, R0, RZ ;  /* 0x0000000027277210 */ /* 0x010fe20007f5e0ff */
[----:B------:R-:W-:Y:S01]  /*15810*/  IMAD.X R53, R53, 0x1, R2, P1 ;  /* 0x0000000135357824 */ /* 0x000fe200008e0602 */
[----:B------:R-:W-:-:S03]  /*15820*/  MOV R34, R47 ;  /* 0x0000002f00227202 */ /* 0x000fc60000000f00 */
[----:B------:R-:W-:Y:S04]  /*15830*/  STL [R1+0x38c], R39 ;  /* 0x00038c2701007387 */ /* 0x000fe80000100800 */
[----:B------:R1:W-:Y:S04]  /*15840*/  STL [R1+0x348], R53 ;  /* 0x0003483501007387 */ /* 0x0003e80000100800 */
[----:B------:R-:W4:Y:S04]  /*15850*/  LDL.LU R47, [R1+0x314] ;  /* 0x00031400012f7983 */ /* 0x000f280000300800 */
[----:B------:R-:W4:Y:S04]  /*15860*/  LDL.LU R55, [R1+0x2d0] ;  /* 0x0002d00001377983 */ /* 0x000f280000300800 */
[----:B------:R1:W-:Y:S01]  /*15870*/  LDGSTS.E [R32+0x10b00], desc[UR8][R34.64], P0 ;  /* 0x10b0000022207fae */ /* 0x0003e200081a1008 */
[----:B---3--:R-:W-:Y:S01]  /*15880*/  IMAD.X R44, R44, 0x1, R2, P2 ;  /* 0x000000012c2c7824 */ /* 0x008fe200010e0602 */
[----:B------:R-:W-:Y:S01]  /*15890*/  IADD3 R45, P1, PT, R45, R0, RZ ;  /* 0x000000002d2d7210 */ /* 0x000fe20007f3e0ff */
[----:B-1----:R-:W-:Y:S01]  /*158a0*/  IMAD.MOV.U32 R35, RZ, RZ, R53 ;  /* 0x000000ffff237224 */ /* 0x002fe200078e0035 */
[----:B------:R-:W-:-:S03]  /*158b0*/  MOV R34, R37 ;  /* 0x0000002500227202 */ /* 0x000fc60000000f00 */
[----:B------:R-:W-:Y:S01]  /*158c0*/  STL [R1+0x3cc], R45 ;  /* 0x0003cc2d01007387 */ /* 0x000fe20000100800 */
[----:B------:R-:W-:-:S03]  /*158d0*/  IADD3 R36, P2, PT, R36, R0, RZ ;  /* 0x0000000024247210 */ /* 0x000fc60007f5e0ff */
[----:B------:R1:W-:Y:S04]  /*158e0*/  STL [R1+0x388], R44 ;  /* 0x0003882c01007387 */ /* 0x0003e80000100800 */
[----:B------:R-:W3:Y:S04]  /*158f0*/  LDL.LU R37, [R1+0x354] ;  /* 0x0003540001257983 */ /* 0x000ee80000300800 */
[----:B------:R1:W-:Y:S04]  /*15900*/  LDGSTS.E [R32+0x11300], desc[UR8][R34.64], P0 ;  /* 0x1130000022207fae */ /* 0x0003e800081a1008 */
[----:B------:R-:W-:Y:S01]  /*15910*/  STL [R1+0x40c], R36 ;  /* 0x00040c2401007387 */ /* 0x000fe20000100800 */
[----:B--2---:R-:W-:-:S03]  /*15920*/  IMAD.X R61, R61, 0x1, R2, P1 ;  /* 0x000000013d3d7824 */ /* 0x004fc600008e0602 */
[----:B------:R-:W2:Y:S01]  /*15930*/  LDL.LU R53, [R1+0x310] ;  /* 0x0003100001357983 */ /* 0x000ea20000300800 */
[-C--:B------:R-:W-:Y:S01]  /*15940*/  IADD3 R59, P3, PT, R59, R0.reuse, RZ ;  /* 0x000000003b3b7210 */ /* 0x080fe20007f7e0ff */
[----:B-1----:R-:W-:Y:S01]  /*15950*/  IMAD.MOV.U32 R35, RZ, RZ, R44 ;  /* 0x000000ffff237224 */ /* 0x002fe200078e002c */
[----:B------:R-:W-:Y:S01]  /*15960*/  MOV R34, R39 ;  /* 0x0000002700227202 */ /* 0x000fe20000000f00 */
[----:B------:R1:W-:Y:S01]  /*15970*/  STL [R1+0x3c8], R61 ;  /* 0x0003c83d01007387 */ /* 0x0003e20000100800 */
[----:B------:R-:W-:-:S03]  /*15980*/  IADD3 R57, P1, PT, R57, R0, RZ ;  /* 0x0000000039397210 */ /* 0x000fc60007f3e0ff */
[----:B------:R-:W-:Y:S04]  /*15990*/  STL [R1+0x44c], R59 ;  /* 0x00044c3b01007387 */ /* 0x000fe80000100800 */
[----:B------:R-:W2:Y:S04]  /*159a0*/  LDL.LU R44, [R1+0x350] ;  /* 0x00035000012c7983 */ /* 0x000ea80000300800 */
[----:B------:R-:W2:Y:S01]  /*159b0*/  LDL.LU R39, [R1+0x394] ;  /* 0x0003940001277983 */ /* 0x000ea20000300800 */
[----:B------:R-:W-:-:S03]  /*159c0*/  IMAD.X R46, R46, 0x1, R2, P2 ;  /* 0x000000012e2e7824 */ /* 0x000fc600010e0602 */
[----:B------:R1:W-:Y:S01]  /*159d0*/  LDGSTS.E [R32+0x11b00], desc[UR8][R34.64], P0 ;  /* 0x11b0000022207fae */ /* 0x0003e200081a1008 */
[----:B------:R-:W-:-:S03]  /*159e0*/  IADD3.X R62, PT, PT, R62, R2, RZ, P3, !PT ;  /* 0x000000023e3e7210 */ /* 0x000fc60001ffe4ff */
[----:B------:R-:W-:Y:S04]  /*159f0*/  STL [R1+0x48c], R57 ;  /* 0x00048c3901007387 */ /* 0x000fe80000100800 */
[----:B------:R1:W-:Y:S02]  /*15a00*/  STL [R1+0x408], R46 ;  /* 0x0004082e01007387 */ /* 0x0003e40000100800 */
[----:B-1----:R-:W-:Y:S02]  /*15a10*/  IMAD.MOV.U32 R34, RZ, RZ, R45 ;  /* 0x000000ffff227224 */ /* 0x002fe400078e002d */
[----:B------:R-:W2:Y:S01]  /*15a20*/  LDL.LU R45, [R1+0x390] ;  /* 0x00039000012d7983 */ /* 0x000ea20000300800 */
[----:B------:R-:W-:-:S03]  /*15a30*/  IMAD.MOV.U32 R35, RZ, RZ, R61 ;  /* 0x000000ffff237224 */ /* 0x000fc600078e003d */
[----:B------:R1:W-:Y:S04]  /*15a40*/  STL [R1+0x448], R62 ;  /* 0x0004483e01007387 */ /* 0x0003e80000100800 */
[----:B------:R-:W2:Y:S04]  /*15a50*/  LDL.LU R61, [R1+0x3d4] ;  /* 0x0003d400013d7983 */ /* 0x000ea80000300800 */
[----:B------:R1:W-:Y:S02]  /*15a60*/  LDGSTS.E [R32+0x12300], desc[UR8][R34.64], P0 ;  /* 0x1230000022207fae */ /* 0x0003e400081a1008 */
[----:B-1----:R-:W-:-:S02]  /*15a70*/  IMAD.MOV.U32 R34, RZ, RZ, R36 ;  /* 0x000000ffff227224 */ /* 0x002fc400078e0024 */
[----:B------:R-:W-:Y:S01]  /*15a80*/  IMAD.MOV.U32 R35, RZ, RZ, R46 ;  /* 0x000000ffff237224 */ /* 0x000fe200078e002e */
[----:B------:R-:W2:Y:S04]  /*15a90*/  LDL.LU R36, [R1+0x414] ;  /* 0x0004140001247983 */ /* 0x000ea80000300800 */
[----:B------:R1:W-:Y:S04]  /*15aa0*/  LDGSTS.E [R32+0x12b00], desc[UR8][R34.64], P0 ;  /* 0x12b0000022207fae */ /* 0x0003e800081a1008 */
[----:B------:R-:W2:Y:S01]  /*15ab0*/  LDL.LU R46, [R1+0x454] ;  /* 0x00045400012e7983 */ /* 0x000ea20000300800 */
[----:B-1----:R-:W-:Y:S01]  /*15ac0*/  MOV R34, R59 ;  /* 0x0000003b00227202 */ /* 0x002fe20000000f00 */
[----:B------:R-:W-:-:S05]  /*15ad0*/  IMAD.MOV.U32 R35, RZ, RZ, R62 ;  /* 0x000000ffff237224 */ /* 0x000fca00078e003e */
[----:B------:R1:W-:Y:S02]  /*15ae0*/  LDGSTS.E [R32+0x13300], desc[UR8][R34.64], P0 ;  /* 0x1330000022207fae */ /* 0x0003e400081a1008 */
[----:B-1----:R-:W-:Y:S01]  /*15af0*/  IMAD.MOV.U32 R34, RZ, RZ, R57 ;  /* 0x000000ffff227224 */ /* 0x002fe200078e0039 */
[----:B-----5:R-:W-:-:S05]  /*15b00*/  IADD3.X R58, PT, PT, R58, R2, RZ, P1, !PT ;  /* 0x000000023a3a7210 */ /* 0x020fca0000ffe4ff */
[----:B------:R1:W-:Y:S04]  /*15b10*/  STL [R1+0x488], R58 ;  /* 0x0004883a01007387 */ /* 0x0003e80000100800 */
[----:B------:R-:W5:Y:S01]  /*15b20*/  LDL.LU R62, [R1+0x3d0] ;  /* 0x0003d000013e7983 */ /* 0x000f620000300800 */
[----:B------:R-:W-:-:S03]  /*15b30*/  MOV R35, R58 ;  /* 0x0000003a00237202 */ /* 0x000fc60000000f00 */
[----:B------:R-:W5:Y:S04]  /*15b40*/  LDL.LU R57, [R1+0x494] ;  /* 0x0004940001397983 */ /* 0x000f680000300800 */
[----:B------:R4:W-:Y:S01]  /*15b50*/  LDGSTS.E [R32+0x13b00], desc[UR8][R34.64], P0 ;  /* 0x13b0000022207fae */ /* 0x0009e200081a1008 */
[----:B------:R-:W-:-:S05]  /*15b60*/  IADD3 R54, P1, PT, R54, R0, RZ ;  /* 0x0000000036367210 */ /* 0x000fca0007f3e0ff */
[----:B------:R2:W-:Y:S04]  /*15b70*/  STL [R1+0x2d4], R54 ;  /* 0x0002d43601007387 */ /* 0x0005e80000100800 */
[----:B-1----:R-:W5:Y:S01]  /*15b80*/  LDL.LU R58, [R1+0x410] ;  /* 0x00041000013a7983 */ /* 0x002f620000300800 */
[----:B----4-:R-:W-:Y:S01]  /*15b90*/  IADD3 R47, P2, PT, R47, R0, RZ ;  /* 0x000000002f2f7210 */ /* 0x010fe20007f5e0ff */
[----:B------:R-:W-:-:S04]  /*15ba0*/  IMAD.X R55, R55, 0x1, R2, P1 ;  /* 0x0000000137377824 */ /* 0x000fc800008e0602 */
[----:B------:R-:W-:Y:S01]  /*15bb0*/  STL [R1+0x314], R47 ;  /* 0x0003142f01007387 */ /* 0x000fe20000100800 */
[----:B------:R-:W-:-:S03]  /*15bc0*/  VIADD R32, R56, UR7 ;  /* 0x0000000738207c36 */ /* 0x000fc60008000000 */
[----:B------:R1:W-:Y:S04]  /*15bd0*/  STL [R1+0x2d0], R55 ;  /* 0x0002d03701007387 */ /* 0x0003e80000100800 */
[----:B------:R-:W4:Y:S04]  /*15be0*/  LDL.LU R56, [R1+0x450] ;  /* 0x0004500001387983 */ /* 0x000f280000300800 */
[----:B------:R-:W4:Y:S01]  /*15bf0*/  LDL.LU R59, [R1+0x490] ;  /* 0x00049000013b7983 */ /* 0x000f220000300800 */
[----:B------:R-:W-:Y:S02]  /*15c00*/  IMAD.MOV.U32 R34, RZ, RZ, R54 ;  /* 0x000000ffff227224 */ /* 0x000fe400078e0036 */
[----:B------:R-:W-:-:S05]  /*15c10*/  IMAD.MOV.U32 R35, RZ, RZ, R55 ;  /* 0x000000ffff237224 */ /* 0x000fca00078e0037 */
[----:B------:R1:W-:Y:S01]  /*15c20*/  LDGSTS.E [R32+0x10400], desc[UR8][R34.64], P0 ;  /* 0x1040000022207fae */ /* 0x0003e200081a1008 */
[----:B---3--:R-:W-:Y:S01]  /*15c30*/  IADD3 R37, P1, PT, R37, R0, RZ ;  /* 0x0000000025257210 */ /* 0x008fe20007f3e0ff */
[----:B-1----:R-:W-:-:S04]  /*15c40*/  IMAD.MOV.U32 R34, RZ, RZ, R47 ;  /* 0x000000ffff227224 */ /* 0x002fc800078e002f */
[----:B------:R-:W-:Y:S01]  /*15c50*/  STL [R1+0x354], R37 ;  /* 0x0003542501007387 */ /* 0x000fe20000100800 */
[----:B--2---:R-:W-:-:S05]  /*15c60*/  IADD3.X R53, PT, PT, R53, R2, RZ, P2, !PT ;  /* 0x0000000235357210 */ /* 0x004fca00017fe4ff */
[----:B------:R-:W-:Y:S01]  /*15c70*/  STL [R1+0x310], R53 ;  /* 0x0003103501007387 */ /* 0x000fe20000100800 */
[----:B------:R-:W-:-:S03]  /*15c80*/  IMAD.MOV.U32 R35, RZ, RZ, R53 ;  /* 0x000000ffff237224 */ /* 0x000fc600078e0035 */
[----:B------:R-:W2:Y:S04]  /*15c90*/  LDL.LU R54, [R1+0x2dc] ;  /* 0x0002dc0001367983 */ /* 0x000ea80000300800 */
[----:B------:R1:W-:Y:S01]  /*15ca0*/  LDGSTS.E [R32+0x10c00], desc[UR8][R34.64], P0 ;  /* 0x10c0000022207fae */ /* 0x0003e200081a1008 */
[----:B------:R-:W-:Y:S02]  /*15cb0*/  IADD3.X R44, PT, PT, R44, R2, RZ, P1, !PT ;  /* 0x000000022c2c7210 */ /* 0x000fe40000ffe4ff */
[----:B------:R-:W-:-:S05]  /*15cc0*/  IADD3 R39, P2, PT, R39, R0, RZ ;  /* 0x0000000027277210 */ /* 0x000fca0007f5e0ff */
[----:B------:R-:W-:Y:S01]  /*15cd0*/  STL [R1+0x394], R39 ;  /* 0x0003942701007387 */ /* 0x000fe20000100800 */
[----:B-1----:R-:W-:-:S03]  /*15ce0*/  IMAD.MOV.U32 R35, RZ, RZ, R44 ;  /* 0x000000ffff237224 */ /* 0x002fc600078e002c */
[----:B------:R1:W-:Y:S04]  /*15cf0*/  STL [R1+0x350], R44 ;  /* 0x0003502c01007387 */ /* 0x0003e80000100800 */
[----:B------:R-:W3:Y:S01]  /*15d00*/  LDL.LU R55, [R1+0x2d8] ;  /* 0x0002d80001377983 */ /* 0x000ee20000300800 */
[----:B------:R-:W-:Y:S02]  /*15d10*/  IADD3.X R45, PT, PT, R45, R2, RZ, P2, !PT ;  /* 0x000000022d2d7210 */ /* 0x000fe400017fe4ff */
[----:B------:R-:W-:-:S05]  /*15d20*/  IADD3 R61, P1, PT, R61, R0, RZ ;  /* 0x000000003d3d7210 */ /* 0x000fca0007f3e0ff */
[----:B------:R-:W-:Y:S04]  /*15d30*/  STL [R1+0x3d4], R61 ;  /* 0x0003d43d01007387 */ /* 0x000fe80000100800 */
[----:B------:R5:W-:Y:S04]  /*15d40*/  STL [R1+0x390], R45 ;  /* 0x0003902d01007387 */ /* 0x000be80000100800 */
[----:B-1----:R-:W3:Y:S01]  /*15d50*/  LDL.LU R44, [R1+0x31c] ;  /* 0x00031c00012c7983 */ /* 0x002ee20000300800 */
[----:B------:R-:W-:-:S03]  /*15d60*/  IMAD.MOV.U32 R34, RZ, RZ, R37 ;  /* 0x000000ffff227224 */ /* 0x000fc600078e0025 */
[----:B------:R-:W3:Y:S01]  /*15d70*/  LDL.LU R37, [R1+0x35c] ;  /* 0x00035c0001257983 */ /* 0x000ee20000300800 */
[----:B------:R-:W-:-:S03]  /*15d80*/  IADD3 R36, P2, PT, R36, R0, RZ ;  /* 0x0000000024247210 */ /* 0x000fc60007f5e0ff */
[----:B------:R1:W-:Y:S04]  /*15d90*/  LDGSTS.E [R32+0x11400], desc[UR8][R34.64], P0 ;  /* 0x1140000022207fae */ /* 0x0003e800081a1008 */
[----:B------:R4:W-:Y:S01]  /*15da0*/  STL [R1+0x414], R36 ;  /* 0x0004142401007387 */ /* 0x0009e20000100800 */
[----:B------:R-:W-:-:S03]  /*15db0*/  IADD3 R46, P3, PT, R46, R0, RZ ;  /* 0x000000002e2e7210 */ /* 0x000fc60007f7e0ff */
[----:B------:R-:W3:Y:S01]  /*15dc0*/  LDL.LU R53, [R1+0x318] ;  /* 0x0003180001357983 */ /* 0x000ee20000300800 */
[----:B-1----:R-:W-:Y:S02]  /*15dd0*/  IMAD.MOV.U32 R34, RZ, RZ, R39 ;  /* 0x000000ffff227224 */ /* 0x002fe400078e0027 */
[----:B------:R-:W-:-:S05]  /*15de0*/  IMAD.MOV.U32 R35, RZ, RZ, R45 ;  /* 0x000000ffff237224 */ /* 0x000fca00078e002d */
[----:B------:R1:W-:Y:S02]  /*15df0*/  LDGSTS.E [R32+0x11c00], desc[UR8][R34.64], P0 ;  /* 0x11c0000022207fae */ /* 0x0003e400081a1008 */
[----:B-1----:R-:W-:Y:S01]  /*15e00*/  IMAD.MOV.U32 R34, RZ, RZ, R61 ;  /* 0x000000ffff227224 */ /* 0x002fe200078e003d */
[----:B-----5:R-:W-:Y:S02]  /*15e10*/  IADD3.X R62, PT, PT, R62, R2, RZ, P1, !PT ;  /* 0x000000023e3e7210 */ /* 0x020fe40000ffe4ff */
[----:B------:R-:W-:-:S03]  /*15e20*/  IADD3 R57, P1, PT, R57, R0, RZ ;  /* 0x0000000039397210 */ /* 0x000fc60007f3e0ff */
[----:B------:R-:W-:Y:S04]  /*15e30*/  STL [R1+0x3d0], R62 ;  /* 0x0003d03e01007387 */ /* 0x000fe80000100800 */
[----:B------:R-:W-:Y:S04]  /*15e40*/  STL [R1+0x454], R46 ;  /* 0x0004542e01007387 */ /* 0x000fe80000100800 */
[----:B------:R-:W5:Y:S04]  /*15e50*/  LDL.LU R45, [R1+0x358] ;  /* 0x00035800012d7983 */ /* 0x000f680000300800 */
[----:B------:R-:W5:Y:S01]  /*15e60*/  LDL.LU R47, [R1+0x39c] ;  /* 0x00039c00012f7983 */ /* 0x000f620000300800 */
[----:B------:R-:W-:-:S03]  /*15e70*/  IADD3.X R58, PT, PT, R58, R2, RZ, P2, !PT ;  /* 0x000000023a3a7210 */ /* 0x000fc600017fe4ff */
[----:B------:R-:W5:Y:S04]  /*15e80*/  LDL.LU R39, [R1+0x3dc] ;  /* 0x0003dc0001277983 */ /* 0x000f680000300800 */
[----:B------:R-:W-:Y:S04]  /*15e90*/  STL [R1+0x494], R57 ;  /* 0x0004943901007387 */ /* 0x000fe80000100800 */
[----:B------:R1:W-:Y:S04]  /*15ea0*/  STL [R1+0x410], R58 ;  /* 0x0004103a01007387 */ /* 0x0003e80000100800 */
[----:B------:R-:W5:Y:S01]  /*15eb0*/  LDL.LU R61, [R1+0x398] ;  /* 0x00039800013d7983 */ /* 0x000f620000300800 */
[----:B------:R-:W-:Y:S01]  /*15ec0*/  MOV R35, R62 ;  /* 0x0000003e00237202 */ /* 0x000fe20000000f00 */
[----:B----4-:R-:W-:-:S04]  /*15ed0*/  IMAD.X R56, R56, 0x1, R2, P3 ;  /* 0x0000000138387824 */ /* 0x010fc800018e0602 */
[----:B------:R4:W-:Y:S01]  /*15ee0*/  LDGSTS.E [R32+0x12400], desc[UR8][R34.64], P0 ;  /* 0x1240000022207fae */ /* 0x0009e200081a1008 */
[----:B------:R-:W-:-:S03]  /*15ef0*/  IMAD.X R59, R59, 0x1, R2, P1 ;  /* 0x000000013b3b7824 */ /* 0x000fc600008e0602 */
[----:B------:R1:W-:Y:S01]  /*15f00*/  STL [R1+0x450], R56 ;  /* 0x0004503801007387 */ /* 0x0003e20000100800 */
[----:B----4-:R-:W-:Y:S01]  /*15f10*/  IMAD.MOV.U32 R34, RZ, RZ, R36 ;  /* 0x000000ffff227224 */ /* 0x010fe200078e0024 */
[----:B------:R-:W-:Y:S02]  /*15f20*/  MOV R35, R58 ;  /* 0x0000003a00237202 */ /* 0x000fe40000000f00 */
[----:B------:R-:W4:Y:S04]  /*15f30*/  LDL.LU R36, [R1+0x41c] ;  /* 0x00041c0001247983 */ /* 0x000f280000300800 */
[----:B------:R1:W-:Y:S04]  /*15f40*/  LDGSTS.E [R32+0x12c00], desc[UR8][R34.64], P0 ;  /* 0x12c0000022207fae */ /* 0x0003e800081a1008 */
[----:B-1----:R-:W4:Y:S04]  /*15f50*/  LDL.LU R58, [R1+0x45c] ;  /* 0x00045c00013a7983 */ /* 0x002f280000300800 */
[----:B------:R1:W-:Y:S01]  /*15f60*/  STL [R1+0x490], R59 ;  /* 0x0004903b01007387 */ /* 0x0003e20000100800 */
[----:B------:R-:W-:-:S02]  /*15f70*/  IMAD.MOV.U32 R34, RZ, RZ, R46 ;  /* 0x000000ffff227224 */ /* 0x000fc400078e002e */
[----:B------:R-:W-:Y:S01]  /*15f80*/  IMAD.MOV.U32 R35, RZ, RZ, R56 ;  /* 0x000000ffff237224 */ /* 0x000fe200078e0038 */
[----:B------:R-:W4:Y:S04]  /*15f90*/  LDL.LU R46, [R1+0x3d8] ;  /* 0x0003d800012e7983 */ /* 0x000f280000300800 */
[----:B------:R1:W-:Y:S04]  /*15fa0*/  LDGSTS.E [R32+0x13400], desc[UR8][R34.64], P0 ;  /* 0x1340000022207fae */ /* 0x0003e800081a1008 */
[----:B------:R-:W4:Y:S01]  /*15fb0*/  LDL.LU R56, [R1+0x49c] ;  /* 0x00049c0001387983 */ /* 0x000f220000300800 */
[----:B-1----:R-:W-:Y:S01]  /*15fc0*/  MOV R34, R57 ;  /* 0x0000003900227202 */ /* 0x002fe20000000f00 */
[----:B------:R-:W-:-:S02]  /*15fd0*/  IMAD.SHL.U32 R57, R38, 0x4, RZ ;  /* 0x0000000426397824 */ /* 0x000fc400078e00ff */
[----:B------:R-:W4:Y:S01]  /*15fe0*/  LDL.LU R38, [R1+0x418] ;  /* 0x0004180001267983 */ /* 0x000f220000300800 */
[----:B------:R-:W-:-:S03]  /*15ff0*/  IMAD.MOV.U32 R35, RZ, RZ, R59 ;  /* 0x000000ffff237224 */ /* 0x000fc600078e003b */
[----:B------:R-:W4:Y:S01]  /*16000*/  LDL.LU R59, [R1+0x458] ;  /* 0x00045800013b7983 */ /* 0x000f220000300800 */
[----:B--2---:R-:W-:Y:S02]  /*16010*/  IADD3 R54, P1, PT, R54, R0, RZ ;  /* 0x0000000036367210 */ /* 0x004fe40007f3e0ff */
[----:B------:R-:W-:Y:S01]  /*16020*/  LOP3.LUT R57, R57, 0x50, RZ, 0x3c, !PT ;  /* 0x0000005039397812 */ /* 0x000fe200078e3cff */
[----:B------:R1:W-:Y:S01]  /*16030*/  LDGSTS.E [R32+0x13c00], desc[UR8][R34.64], P0 ;  /* 0x13c0000022207fae */ /* 0x0003e200081a1008 */
[----:B---3--:R-:W-:-:S03]  /*16040*/  IADD3.X R55, PT, PT, R55, R2, RZ, P1, !PT ;  /* 0x0000000237377210 */ /* 0x008fc60000ffe4ff */
[----:B------:R-:W-:Y:S01]  /*16050*/  STL [R1+0x2dc], R54 ;  /* 0x0002dc3601007387 */ /* 0x000fe20000100800 */
[----:B-1----:R-:W-:Y:S01]  /*16060*/  VIADD R32, R57, UR7 ;  /* 0x0000000739207c36 */ /* 0x002fe20008000000 */
[----:B------:R-:W-:Y:S01]  /*16070*/  MOV R34, R54 ;  /* 0x0000003600227202 */ /* 0x000fe20000000f00 */
[----:B------:R-:W-:-:S05]  /*16080*/  IMAD.MOV.U32 R35, RZ, RZ, R55 ;  /* 0x000000ffff237224 */ /* 0x000fca00078e0037 */
[----:B------:R1:W-:Y:S01]  /*16090*/  LDGSTS.E [R32+0x10500], desc[UR8][R34.64], P0 ;  /* 0x1050000022207fae */ /* 0x0003e200081a1008 */
[----:B------:R-:W-:-:S05]  /*160a0*/  IADD3 R44, P2, PT, R44, R0, RZ ;  /* 0x000000002c2c7210 */ /* 0x000fca0007f5e0ff */
[----:B------:R2:W-:Y:S04]  /*160b0*/  STL [R1+0x31c], R44 ;  /* 0x00031c2c01007387 */ /* 0x0005e80000100800 */
[----:B------:R-:W-:Y:S01]  /*160c0*/  STL [R1+0x2d8], R55 ;  /* 0x0002d83701007387 */ /* 0x000fe20000100800 */
[----:B------:R-:W-:-:S03]  /*160d0*/  IADD3 R37, P1, PT, R37, R0, RZ ;  /* 0x0000000025257210 */ /* 0x000fc60007f3e0ff */
[----:B------:R-:W3:Y:S01]  /*160e0*/  LDL.LU R57, [R1+0x498] ;  /* 0x0004980001397983 */ /* 0x000ee20000300800 */
[----:B------:R-:W-:-:S03]  /*160f0*/  IMAD.X R53, R53, 0x1, R2, P2 ;  /* 0x0000000135357824 */ /* 0x000fc600010e0602 */
[----:B------:R-:W-:Y:S01]  /*16100*/  STL [R1+0x35c], R37 ;  /* 0x00035c2501007387 */ /* 0x000fe20000100800 */
[----:B-1----:R-:W-:-:S03]  /*16110*/  MOV R34, R44 ;  /* 0x0000002c00227202 */ /* 0x002fc60000000f00 */
[----:B------:R1:W-:Y:S01]  /*16120*/  STL [R1+0x318], R53 ;  /* 0x0003183501007387 */ /* 0x0003e20000100800 */
[----:B------:R-:W-:-:S03]  /*16130*/  IMAD.MOV.U32 R35, RZ, RZ, R53 ;  /* 0x000000ffff237224 */ /* 0x000fc600078e0035 */
[----:B--2---:R-:W2:Y:S04]  /*16140*/  LDL.LU R44, [R1+0x2e4] ;  /* 0x0002e400012c7983 */ /* 0x004ea80000300800 */
[----:B------:R1:W-:Y:S01]  /*16150*/  LDGSTS.E [R32+0x10d00], desc[UR8][R34.64], P0 ;  /* 0x10d0000022207fae */ /* 0x0003e200081a1008 */
[----:B-----5:R-:W-:Y:S01]  /*16160*/  IMAD.X R45, R45, 0x1, R2, P1 ;  /* 0x000000012d2d7824 */ /* 0x020fe200008e0602 */
[-C--:B------:R-:W-:Y:S02]  /*16170*/  IADD3 R47, P2, PT, R47, R0.reuse, RZ ;  /* 0x000000002f2f7210 */ /* 0x080fe40007f5e0ff */
[----:B------:R-:W-:-:S03]  /*16180*/  IADD3 R39, P1, PT, R39, R0, RZ ;  /* 0x0000000027277210 */ /* 0x000fc60007f3e0ff */
[----:B------:R-:W-:Y:S04]  /*16190*/  STL [R1+0x39c], R47 ;  /* 0x00039c2f01007387 */ /* 0x000fe80000100800 */
[----:B------:R5:W-:Y:S04]  /*161a0*/  STL [R1+0x358], R45 ;  /* 0x0003582d01007387 */ /* 0x000be80000100800 */
[----:B-1----:R-:W2:Y:S01]  /*161b0*/  LDL.LU R53, [R1+0x324] ;  /* 0x0003240001357983 */ /* 0x002ea20000300800 */
[----:B------:R-:W-:-:S03]  /*161c0*/  IMAD.X R61, R61, 0x1, R2, P2 ;  /* 0x000000013d3d7824 */ /* 0x000fc600010e0602 */
[----:B------:R-:W2:Y:S01]  /*161d0*/  LDL.LU R55, [R1+0x2e0] ;  /* 0x0002e00001377983 */ /* 0x000ea20000300800 */
[----:B------:R-:W-:-:S03]  /*161e0*/  IMAD.MOV.U32 R35, RZ, RZ, R45 ;  /* 0x000000ffff237224 */ /* 0x000fc600078e002d */
[----:B------:R1:W-:Y:S04]  /*161f0*/  STL [R1+0x3dc], R39 ;  /* 0x0003dc2701007387 */ /* 0x0003e80000100800 */
[----:B------:R-:W-:Y:S04]  /*16200*/  STL [R1+0x398], R61 ;  /* 0x0003983d01007387 */ /* 0x000fe80000100800 */
[----:B------:R-:W2:Y:S04]  /*16210*/  LDL.LU R54, [R1+0x320] ;  /* 0x0003200001367983 */ /* 0x000ea80000300800 */
[----:B-----5:R-:W5:Y:S01]  /*16220*/  LDL.LU R45, [R1+0x364] ;  /* 0x00036400012d7983 */ /* 0x020f620000300800 */
[----:B------:R-:W-:-:S02]  /*16230*/  MOV R34, R37 ;  /* 0x0000002500227202 */ /* 0x000fc40000000f00 */
[-C--:B----4-:R-:W-:Y:S01]  /*16240*/  IADD3 R36, P2, PT, R36, R0.reuse, RZ ;  /* 0x0000000024247210 */ /* 0x090fe20007f5e0ff */
[----:B------:R-:W4:Y:S04]  /*16250*/  LDL.LU R37, [R1+0x3a4] ;  /* 0x0003a40001257983 */ /* 0x000f280000300800 */
[----:B------:R1:W-:Y:S01]  /*16260*/  LDGSTS.E [R32+0x11500], desc[UR8][R34.64], P0 ;  /* 0x1150000022207fae */ /* 0x0003e200081a1008 */
[----:B------:R-:W-:-:S03]  /*16270*/  IADD3 R58, P3, PT, R58, R0, RZ ;  /* 0x000000003a3a7210 */ /* 0x000fc60007f7e0ff */
[----:B------:R-:W-:Y:S01]  /*16280*/  STL [R1+0x41c], R36 ;  /* 0x00041c2401007387 */ /* 0x000fe20000100800 */
[----:B-1----:R-:W-:Y:S01]  /*16290*/  MOV R34, R47 ;  /* 0x0000002f00227202 */ /* 0x002fe20000000f00 */
[----:B------:R-:W-:Y:S02]  /*162a0*/  IMAD.X R46, R46, 0x1, R2, P1 ;  /* 0x000000012e2e7824 */ /* 0x000fe400008e0602 */
[----:B------:R-:W4:Y:S01]  /*162b0*/  LDL.LU R47, [R1+0x360] ;  /* 0x00036000012f7983 */ /* 0x000f220000300800 */
[----:B------:R-:W-:-:S03]  /*162c0*/  IMAD.MOV.U32 R35, RZ, RZ, R61 ;  /* 0x000000ffff237224 */ /* 0x000fc600078e003d */
[----:B------:R1:W-:Y:S01]  /*162d0*/  STL [R1+0x3d8], R46 ;  /* 0x0003d82e01007387 */ /* 0x0003e20000100800 */
[----:B------:R-:W-:-:S03]  /*162e0*/  IADD3 R56, P1, PT, R56, R0, RZ ;  /* 0x0000000038387210 */ /* 0x000fc60007f3e0ff */
[----:B------:R-:W-:Y:S04]  /*162f0*/  STL [R1+0x45c], R58 ;  /* 0x00045c3a01007387 */ /* 0x000fe80000100800 */
[----:B------:R1:W-:Y:S01]  /*16300*/  LDGSTS.E [R32+0x11d00], desc[UR8][R34.64], P0 ;  /* 0x11d0000022207fae */ /* 0x0003e200081a1008 */
[----:B------:R-:W-:-:S03]  /*16310*/  IMAD.X R38, R38, 0x1, R2, P2 ;  /* 0x0000000126267824 */ /* 0x000fc600010e0602 */
[----:B------:R-:W-:Y:S01]  /*16320*/  STL [R1+0x49c], R56 ;  /* 0x00049c3801007387 */ /* 0x000fe20000100800 */
[----:B------:R-:W-:-:S03]  /*16330*/  IADD3.X R59, PT, PT, R59, R2, RZ, P3, !PT ;  /* 0x000000023b3b7210 */ /* 0x000fc60001ffe4ff */
[----:B------:R1:W-:Y:S02]  /*16340*/  STL [R1+0x418], R38 ;  /* 0x0004182601007387 */ /* 0x0003e40000100800 */
[----:B-1----:R-:W-:Y:S02]  /*16350*/  IMAD.MOV.U32 R34, RZ, RZ, R39 ;  /* 0x000000ffff227224 */ /* 0x002fe400078e0027 */
[----:B------:R-:W-:Y:S01]  /*16360*/  IMAD.MOV.U32 R35, RZ, RZ, R46 ;  /* 0x000000ffff237224 */ /* 0x000fe200078e002e */
[----:B------:R-:W4:Y:S04]  /*16370*/  LDL.LU R39, [R1+0x3a0] ;  /* 0x0003a00001277983 */ /* 0x000f280000300800 */
[----:B------:R-:W-:Y:S04]  /*16380*/  STL [R1+0x458], R59 ;  /* 0x0004583b01007387 */ /* 0x000fe80000100800 */
[----:B------:R-:W4:Y:S04]  /*16390*/  LDL.LU R46, [R1+0x3e4] ;  /* 0x0003e400012e7983 */ /* 0x000f280000300800 */
[----:B------:R1:W-:Y:S02]  /*163a0*/  LDGSTS.E [R32+0x12500], desc[UR8][R34.64], P0 ;  /* 0x1250000022207fae */ /* 0x0003e400081a1008 */
[----:B-1----:R-:W-:-:S02]  /*163b0*/  IMAD.MOV.U32 R35, RZ, RZ, R38 ;  /* 0x000000ffff237224 */ /* 0x002fc400078e0026 */
[----:B------:R-:W-:Y:S01]  /*163c0*/  IMAD.MOV.U32 R34, RZ, RZ, R36 ;  /* 0x000000ffff227224 */ /* 0x000fe200078e0024 */
[----:B------:R-:W4:Y:S04]  /*163d0*/  LDL.LU R38, [R1+0x424] ;  /* 0x0004240001267983 */ /* 0x000f280000300800 */
[----:B------:R-:W4:Y:S04]  /*163e0*/  LDL.LU R36, [R1+0x464] ;  /* 0x0004640001247983 */ /* 0x000f280000300800 */
[----:B------:R1:W-:Y:S01]  /*163f0*/  LDGSTS.E [R32+0x12d00], desc[UR8][R34.64], P0 ;  /* 0x12d0000022207fae */ /* 0x0003e200081a1008 */
[----:B---3--:R-:W-:-:S05]  /*16400*/  IADD3.X R57, PT, PT, R57, R2, RZ, P1, !PT ;  /* 0x0000000239397210 */ /* 0x008fca0000ffe4ff */
[----:B------:R-:W-:Y:S01]  /*16410*/  STL [R1+0x498], R57 ;  /* 0x0004983901007387 */ /* 0x000fe20000100800 */
[----:B-1----:R-:W-:-:S03]  /*16420*/  MOV R34, R58 ;  /* 0x0000003a00227202 */ /* 0x002fc60000000f00 */
[----:B------:R-:W3:Y:S01]  /*16430*/  LDL.LU R64, [R1+0x3e0] ;  /* 0x0003e00001407983 */ /* 0x000ee20000300800 */
[----:B------:R-:W-:Y:S01]  /*16440*/  IMAD.MOV.U32 R35, RZ, RZ, R59 ;  /* 0x000000ffff237224 */ /* 0x000fe200078e003b */
[----:B--2---:R-:W-:Y:S02]  /*16450*/  IADD3 R44, P1, PT, R44, R0, RZ ;  /* 0x000000002c2c7210 */ /* 0x004fe40007f3e0ff */
[----:B------:R-:W2:Y:S04]  /*16460*/  LDL.LU R61, [R1+0x4a4] ;  /* 0x0004a400013d7983 */ /* 0x000ea80000300800 */
[----:B------:R1:W-:Y:S04]  /*16470*/  LDGSTS.E [R32+0x13500], desc[UR8][R34.64], P0 ;  /* 0x1350000022207fae */ /* 0x0003e800081a1008 */
[----:B------:R1:W-:Y:S02]  /*16480*/  STL [R1+0x2e4], R44 ;  /* 0x0002e42c01007387 */ /* 0x0003e40000100800 */
[----:B-1----:R-:W-:Y:S01]  /*16490*/  IMAD.MOV.U32 R34, RZ, RZ, R56 ;  /* 0x000000ffff227224 */ /* 0x002fe200078e0038 */
[----:B------:R-:W-:-:S05]  /*164a0*/  MOV R35, R57 ;  /* 0x0000003900237202 */ /* 0x000fca0000000f00 */
[----:B------:R1:W-:Y:S02]  /*164b0*/  LDGSTS.E [R32+0x13d00], desc[UR8][R34.64], P0 ;  /* 0x13d0000022207fae */ /* 0x0003e400081a1008 */
[----:B-1----:R-:W-:Y:S01]  /*164c0*/  IMAD.MOV.U32 R32, RZ, RZ, R44 ;  /* 0x000000ffff207224 */ /* 0x002fe200078e002c */
[----:B------:R-:W-:Y:S01]  /*164d0*/  IADD3 R53, P2, PT, R53, R0, RZ ;  /* 0x0000000035357210 */ /* 0x000fe20007f5e0ff */
[----:B------:R-:W-:-:S04]  /*164e0*/  IMAD.X R55, R55, 0x1, R2, P1 ;  /* 0x0000000137377824 */ /* 0x000fc800008e0602 */
[----:B------:R-:W-:Y:S04]  /*164f0*/  STL [R1+0x324], R53 ;  /* 0x0003243501007387 */ /* 0x000fe80000100800 */
[----:B------:R-:W-:Y:S04]  /*16500*/  STL [R1+0x2e0], R55 ;  /* 0x0002e03701007387 */ /* 0x000fe80000100800 */
[----:B------:R-:W2:Y:S01]  /*16510*/  LDL.LU R44, [R1+0x420] ;  /* 0x00042000012c7983 */ /* 0x000ea20000300800 */
[----:B------:R-:W-:Y:S02]  /*16520*/  IADD3.X R54, PT, PT, R54, R2, RZ, P2, !PT ;  /* 0x0000000236367210 */ /* 0x000fe400017fe4ff */
[----:B-----5:R-:W-:-:S05]  /*16530*/  IADD3 R45, P1, PT, R45, R0, RZ ;  /* 0x000000002d2d7210 */ /* 0x020fca0007f3e0ff */
[----:B------:R-:W-:Y:S04]  /*16540*/  STL [R1+0x364], R45 ;  /* 0x0003642d01007387 */ /* 0x000fe80000100800 */
[----:B------:R1:W-:Y:S04]  /*16550*/  STL [R1+0x320], R54 ;  /* 0x0003203601007387 */ /* 0x0003e80000100800 */
[----:B------:R-:W5:Y:S04]  /*16560*/  LDL.LU R63, [R1+0x460] ;  /* 0x00046000013f7983 */ /* 0x000f680000300800 */
[----:B------:R-:W5:Y:S01]  /*16570*/  LDL.LU R62, [R1+0x4a0] ;  /* 0x0004a000013e7983 */ /* 0x000f620000300800 */
[----:B----4-:R-:W-:-:S02]  /*16580*/  IADD3 R37, P2, PT, R37, R0, RZ ;  /* 0x0000000025257210 */ /* 0x010fc40007f5e0ff */
[----:B------:R-:W-:-:S03]  /*16590*/  IADD3.X R47, PT, PT, R47, R2, RZ, P1, !PT ;  /* 0x000000022f2f7210 */ /* 0x000fc60000ffe4ff */
[----:B------:R-:W-:Y:S04]  /*165a0*/  STL [R1+0x3a4], R37 ;  /* 0x0003a42501007387 */ /* 0x000fe80000100800 */
[----:B------:R4:W-:Y:S04]  /*165b0*/  STL [R1+0x360], R47 ;  /* 0x0003602f01007387 */ /* 0x0009e80000100800 */
[----:B------:R-:W5:Y:S01]  /*165c0*/  LDL.LU R59, [R1+0x2e8] ;  /* 0x0002e800013b7983 */ /* 0x000f620000300800 */
[----:B------:R-:W-:Y:S02]  /*165d0*/  VIADD R34, R33, UR7 ;  /* 0x0000000721227c36 */ /* 0x000fe40008000000 */
[----:B------:R-:W-:-:S05]  /*165e0*/  IMAD.MOV.U32 R33, RZ, RZ, R55 ;  /* 0x000000ffff217224 */ /* 0x000fca00078e0037 */
[----:B------:R1:W-:Y:S01]  /*165f0*/  LDGSTS.E [R34+0x10600], desc[UR8][R32.64], P0 ;  /* 0x1060000020227fae */ /* 0x0003e200081a1008 */
[----:B------:R-:W-:Y:S02]  /*16600*/  IADD3.X R39, PT, PT, R39, R2, RZ, P2, !PT ;  /* 0x0000000227277210 */ /* 0x000fe400017fe4ff */
[----:B------:R-:W-:-:S05]  /*16610*/  IADD3 R46, P1, PT, R46, R0, RZ ;  /* 0x000000002e2e7210 */ /* 0x000fca0007f3e0ff */
[----:B------:R-:W-:Y:S04]  /*16620*/  STL [R1+0x3e4], R46 ;  /* 0x0003e42e01007387 */ /* 0x000fe80000100800 */
[----:B------:R2:W-:Y:S04]  /*16630*/  STL [R1+0x3a0], R39 ;  /* 0x0003a02701007387 */ /* 0x0005e80000100800 */
[----:B------:R-:W5:Y:S01]  /*16640*/  LDL.LU R58, [R1+0x2ec] ;  /* 0x0002ec00013a7983 */ /* 0x000f620000300800 */
[----:B-1----:R-:W-:-:S03]  /*16650*/  IMAD.MOV.U32 R33, RZ, RZ, R54 ;  /* 0x000000ffff217224 */ /* 0x002fc600078e0036 */
[----:B------:R-:W5:Y:S01]  /*16660*/  LDL.LU R56, [R1+0x32c] ;  /* 0x00032c0001387983 */ /* 0x000f620000300800 */
[----:B------:R-:W-:-:S03]  /*16670*/  IADD3 R38, P2, PT, R38, R0, RZ ;  /* 0x0000000026267210 */ /* 0x000fc60007f5e0ff */
[----:B------:R-:W5:Y:S01]  /*16680*/  LDL.LU R54, [R1+0x36c] ;  /* 0x00036c0001367983 */ /* 0x000f620000300800 */
[----:B------:R-:W-:Y:S01]  /*16690*/  IMAD.MOV.U32 R32, RZ, RZ, R53 ;  /* 0x000000ffff207224 */ /* 0x000fe200078e0035 */
[----:B------:R-:W-:Y:S02]  /*166a0*/  IADD3 R36, P3, PT, R36, R0, RZ ;  /* 0x0000000024247210 */ /* 0x000fe40007f7e0ff */
[----:B------:R-:W-:Y:S04]  /*166b0*/  STL [R1+0x424], R38 ;  /* 0x0004242601007387 */ /* 0x000fe80000100800 */
[----:B------:R-:W5:Y:S04]  /*166c0*/  LDL.LU R57, [R1+0x328] ;  /* 0x0003280001397983 */ /* 0x000f680000300800 */
[----:B------:R1:W-:Y:S01]  /*166d0*/  LDGSTS.E [R34+0x10e00], desc[UR8][R32.64], P0 ;  /* 0x10e0000020227fae */ /* 0x0003e200081a1008 */
[----:B---3--:R-:W-:-:S05]  /*166e0*/  IADD3.X R64, PT, PT, R64, R2, RZ, P1, !PT ;  /* 0x0000000240407210 */ /* 0x008fca0000ffe4ff */
[----:B------:R-:W-:Y:S01]  /*166f0*/  STL [R1+0x3e0], R64 ;  /* 0x0003e04001007387 */ /* 0x000fe20000100800 */
[----:B-1----:R-:W-:-:S03]  /*16700*/  IMAD.MOV.U32 R32, RZ, RZ, R45 ;  /* 0x000000ffff207224 */ /* 0x002fc600078e002d */
[----:B------:R-:W-:Y:S01]  /*16710*/  STL [R1+0x464], R36 ;  /* 0x0004642401007387 */ /* 0x000fe20000100800 */
[----:B------:R-:W-:-:S03]  /*16720*/  IMAD.MOV.U32 R33, RZ, RZ, R47 ;  /* 0x000000ffff217224 */ /* 0x000fc600078e002f */
[----:B------:R-:W3:Y:S04]  /*16730*/  LDL.LU R55, [R1+0x368] ;  /* 0x0003680001377983 */ /* 0x000ee80000300800 */
[----:B------:R-:W3:Y:S04]  /*16740*/  LDL.LU R53, [R1+0x3a8] ;  /* 0x0003a80001357983 */ /* 0x000ee80000300800 */
[----:B----4-:R-:W4:Y:S01]  /*16750*/  LDL.LU R47, [R1+0x3ac] ;  /* 0x0003ac00012f7983 */ /* 0x010f220000300800 */
[----:B--2---:R-:W-:-:S03]  /*16760*/  IADD3 R61, P1, PT, R61, R0, RZ ;  /* 0x000000003d3d7210 */ /* 0x004fc60007f3e0ff */
[----:B------:R1:W-:Y:S04]  /*16770*/  LDGSTS.E [R34+0x11600], desc[UR8][R32.64], P0 ;  /* 0x1160000020227fae */ /* 0x0003e800081a1008 */
[----:B------:R-:W2:Y:S01]  /*16780*/  LDL.LU R45, [R1+0x3ec] ;  /* 0x0003ec00012d7983 */ /* 0x000ea20000300800 */
[----:B-1----:R-:W-:Y:S02]  /*16790*/  IMAD.MOV.U32 R32, RZ, RZ, R37 ;  /* 0x000000ffff207224 */ /* 0x002fe400078e0025 */
[----:B------:R-:W-:Y:S02]  /*167a0*/  IMAD.MOV.U32 R33, RZ, RZ, R39 ;  /* 0x000000ffff217224 */ /* 0x000fe400078e0027 */
[----:B------:R-:W2:Y:S04]  /*167b0*/  LDL.LU R39, [R1+0x42c] ;  /* 0x00042c0001277983 */ /* 0x000ea80000300800 */
[----:B------:R-:W2:Y:S04]  /*167c0*/  LDL.LU R37, [R1+0x46c] ;  /* 0x00046c0001257983 */ /* 0x000ea80000300800 */
[----:B------:R1:W-:Y:S04]  /*167d0*/  LDGSTS.E [R34+0x11e00], desc[UR8][R32.64], P0 ;  /* 0x11e0000020227fae */ /* 0x0003e800081a1008 */
[----:B------:R-:W-:Y:S01]  /*167e0*/  STL [R1+0x4a4], R61 ;  /* 0x0004a43d01007387 */ /* 0x000fe20000100800 */
[----:B-1----:R-:W-:Y:S01]  /*167f0*/  IMAD.MOV.U32 R32, RZ, RZ, R46 ;  /* 0x000000ffff207224 */ /* 0x002fe200078e002e */
[----:B------:R-:W-:-:S05]  /*16800*/  MOV R33, R64 ;  /* 0x0000004000217202 */ /* 0x000fca0000000f00 */
[----:B------:R1:W-:Y:S02]  /*16810*/  LDGSTS.E [R34+0x12600], desc[UR8][R32.64], P0 ;  /* 0x1260000020227fae */ /* 0x0003e400081a1008 */
[----:B-1----:R-:W-:Y:S01]  /*16820*/  IMAD.MOV.U32 R32, RZ, RZ, R38 ;  /* 0x000000ffff207224 */ /* 0x002fe200078e0026 */
[----:B------:R-:W-:-:S05]  /*16830*/  IADD3.X R44, PT, PT, R44, R2, RZ, P2, !PT ;  /* 0x000000022c2c7210 */ /* 0x000fca00017fe4ff */
[----:B------:R1:W-:Y:S04]  /*16840*/  STL [R1+0x420], R44 ;  /* 0x0004202c01007387 */ /* 0x0003e80000100800 */
[----:B------:R-:W2:Y:S01]  /*16850*/  LDL.LU R46, [R1+0x3e8] ;  /* 0x0003e800012e7983 */ /* 0x000ea20000300800 */
[----:B------:R-:W-:-:S05]  /*16860*/  MOV R33, R44 ;  /* 0x0000002c00217202 */ /* 0x000fca0000000f00 */
[----:B------:R1:W-:Y:S01]  /*16870*/  LDGSTS.E [R34+0x12e00], desc[UR8][R32.64], P0 ;  /* 0x12e0000020227fae */ /* 0x0003e200081a1008 */
[----:B-----5:R-:W-:-:S05]  /*16880*/  IMAD.X R63, R63, 0x1, R2, P3 ;  /* 0x000000013f3f7824 */ /* 0x020fca00018e0602 */
[----:B------:R2:W-:Y:S04]  /*16890*/  STL [R1+0x460], R63 ;  /* 0x0004603f01007387 */ /* 0x0005e80000100800 */
[----:B------:R-:W5:Y:S04]  /*168a0*/  LDL.LU R35, [R1+0x4ac] ;  /* 0x0004ac0001237983 */ /* 0x000f680000300800 */
[----:B-1----:R-:W5:Y:S01]  /*168b0*/  LDL.LU R44, [R1+0x428] ;  /* 0x00042800012c7983 */ /* 0x002f620000300800 */
[----:B------:R-:W-:-:S03]  /*168c0*/  IMAD.X R62, R62, 0x1, R2, P1 ;  /* 0x000000013e3e7824 */ /* 0x000fc600008e0602 */
[----:B------:R-:W5:Y:S01]  /*168d0*/  LDL.LU R38, [R1+0x468] ;  /* 0x0004680001267983 */ /* 0x000f620000300800 */
[----:B------:R-:W-:-:S03]  /*168e0*/  IMAD.MOV.U32 R32, RZ, RZ, R36 ;  /* 0x000000ffff207224 */ /* 0x000fc600078e0024 */
[----:B------:R1:W-:Y:S04]  /*168f0*/  STL [R1+0x4a0], R62 ;  /* 0x0004a03e01007387 */ /* 0x0003e80000100800 */
[----:B------:R-:W5:Y:S01]  /*16900*/  LDL.LU R36, [R1+0x4a8] ;  /* 0x0004a80001247983 */ /* 0x000f620000300800 */
[----:B------:R-:W-:Y:S01]  /*16910*/  IMAD.MOV.U32 R33, RZ, RZ, R63 ;  /* 0x000000ffff217224 */ /* 0x000fe200078e003f */
[----:B------:R-:W-:-:S04]  /*16920*/  LOP3.LUT R60, R60, 0x70, RZ, 0x3c, !PT ;  /* 0x000000703c3c7812 */ /* 0x000fc800078e3cff */
[----:B------:R1:W-:Y:S02]  /*16930*/  LDGSTS.E [R34+0x13600], desc[UR8][R32.64], P0 ;  /* 0x1360000020227fae */ /* 0x0003e400081a1008 */
[----:B-1----:R-:W-:Y:S01]  /*16940*/  MOV R32, R61 ;  /* 0x0000003d00207202 */ /* 0x002fe20000000f00 */
[----:B------:R-:W-:-:S05]  /*16950*/  IMAD.MOV.U32 R33, RZ, RZ, R62 ;  /* 0x000000ffff217224 */ /* 0x000fca00078e003e */
[----:B------:R1:W-:Y:S01]  /*16960*/  LDGSTS.E [R34+0x13e00], desc[UR8][R32.64], P0 ;  /* 0x13e0000020227fae */ /* 0x0003e200081a1008 */
[-C--:B------:R-:W-:Y:S02]  /*16970*/  IADD3 R58, P1, PT, R58, R0.reuse, RZ ;  /* 0x000000003a3a7210 */ /* 0x080fe40007f3e0ff */
[----:B------:R-:W-:-:S03]  /*16980*/  IADD3 R56, P2, PT, R56, R0, RZ ;  /* 0x0000000038387210 */ /* 0x000fc60007f5e0ff */
[----:B------:R-:W-:Y:S01]  /*16990*/  IMAD.X R59, R59, 0x1, R2, P1 ;  /* 0x000000013b3b7824 */ /* 0x000fe200008e0602 */
[----:B-1----:R-:W-:Y:S01]  /*169a0*/  IADD3 R34, PT, PT, R60, UR7, RZ ;  /* 0x000000073c227c10 */ /* 0x002fe2000fffe0ff */
[----:B------:R-:W-:Y:S01]  /*169b0*/  IMAD.MOV.U32 R32, RZ, RZ, R58 ;  /* 0x000000ffff207224 */ /* 0x000fe200078e003a */
[----:B------:R-:W-:Y:S02]  /*169c0*/  IADD3 R54, P1, PT, R54, R0, RZ ;  /* 0x0000000036367210 */ /* 0x000fe40007f3e0ff */
[----:B------:R-:W-:-:S05]  /*169d0*/  MOV R33, R59 ;  /* 0x0000003b00217202 */ /* 0x000fca0000000f00 */
[----:B------:R1:W-:Y:S01]  /*169e0*/  LDGSTS.E [R34+0x10700], desc[UR8][R32.64], P0 ;  /* 0x1070000020227fae */ /* 0x0003e200081a1008 */
[----:B------:R-:W-:Y:S02]  /*169f0*/  IMAD.X R57, R57, 0x1, R2, P2 ;  /* 0x0000000139397824 */ /* 0x000fe400010e0602 */
[----:B-1----:R-:W-:-:S03]  /*16a00*/  IMAD.MOV.U32 R32, RZ, RZ, R56 ;  /* 0x000000ffff207224 */ /* 0x002fc600078e0038 */
[----:B------:R-:W-:-:S05]  /*16a10*/  MOV R33, R57 ;  /* 0x0000003900217202 */ /* 0x000fca0000000f00 */
[----:B------:R1:W-:Y:S01]  /*16a20*/  LDGSTS.E [R34+0x10f00], desc[UR8][R32.64], P0 ;  /* 0x10f0000020227fae */ /* 0x0003e200081a1008 */
[----:B---3--:R-:W-:Y:S02]  /*16a30*/  IMAD.X R55, R55, 0x1, R2, P1 ;  /* 0x0000000137377824 */ /* 0x008fe400008e0602 */
[----:B-1----:R-:W-:Y:S01]  /*16a40*/  IMAD.MOV.U32 R32, RZ, RZ, R54 ;  /* 0x000000ffff207224 */ /* 0x002fe200078e0036 */
[----:B----4-:R-:W-:Y:S02]  /*16a50*/  IADD3 R47, P2, PT, R47, R0, RZ ;  /* 0x000000002f2f7210 */ /* 0x010fe40007f5e0ff */
[----:B------:R-:W-:-:S03]  /*16a60*/  MOV R33, R55 ;  /* 0x0000003700217202 */ /* 0x000fc60000000f00 */
[----:B------:R-:W-:Y:S02]  /*16a70*/  IMAD.X R53, R53, 0x1, R2, P2 ;  /* 0x0000000135357824 */ /* 0x000fe400010e0602 */
[----:B------:R1:W-:Y:S01]  /*16a80*/  LDGSTS.E [R34+0x11700], desc[UR8][R32.64], P0 ;  /* 0x1170000020227fae */ /* 0x0003e200081a1008 */
[-C--:B--2---:R-:W-:Y:S01]  /*16a90*/  IADD3 R45, P1, PT, R45, R0.reuse, RZ ;  /* 0x000000002d2d7210 */ /* 0x084fe20007f3e0ff */
[----:B-1----:R-:W-:Y:S01]  /*16aa0*/  IMAD.MOV.U32 R32, RZ, RZ, R47 ;  /* 0x000000ffff207224 */ /* 0x002fe200078e002f */
[----:B------:R-:W-:Y:S02]  /*16ab0*/  MOV R33, R53 ;  /* 0x0000003500217202 */ /* 0x000fe40000000f00 */
[----:B------:R-:W-:-:S03]  /*16ac0*/  IADD3 R39, P2, PT, R39, R0, RZ ;  /* 0x0000000027277210 */ /* 0x000fc60007f5e0ff */
[----:B------:R1:W-:Y:S01]  /*16ad0*/  LDGSTS.E [R34+0x11f00], desc[UR8][R32.64], P0 ;  /* 0x11f0000020227fae */ /* 0x0003e200081a1008 */
[----:B------:R-:W-:-:S03]  /*16ae0*/  IADD3 R37, P3, PT, R37, R0, RZ ;  /* 0x0000000025257210 */ /* 0x000fc60007f7e0ff */
[----:B------:R2:W-:Y:S01]  /*16af0*/  STL [R1+0x2ec], R58 ;  /* 0x0002ec3a01007387 */ /* 0x0005e20000100800 */
[----:B-1----:R-:W-:-:S03]  /*16b00*/  MOV R32, R45 ;  /* 0x0000002d00207202 */ /* 0x002fc60000000f00 */
[----:B------:R2:W-:Y:S04]  /*16b10*/  STL [R1+0x32c], R56 ;  /* 0x00032c3801007387 */ /* 0x0005e80000100800 */
[----:B------:R2:W-:Y:S04]  /*16b20*/  STL [R1+0x2e8], R59 ;  /* 0x0002e83b01007387 */ /* 0x0005e80000100800 */
[----:B------:R2:W-:Y:S04]  /*16b30*/  STL [R1+0x36c], R54 ;  /* 0x00036c3601007387 */ /* 0x0005e80000100800 */
[----:B------:R2:W-:Y:S04]  /*16b40*/  STL [R1+0x328], R57 ;  /* 0x0003283901007387 */ /* 0x0005e80000100800 */
[----:B------:R2:W-:Y:S04]  /*16b50*/  STL [R1+0x3ac], R47 ;  /* 0x0003ac2f01007387 */ /* 0x0005e80000100800 */
[----:B------:R2:W-:Y:S04]  /*16b60*/  STL [R1+0x368], R55 ;  /* 0x0003683701007387 */ /* 0x0005e80000100800 */
[----:B------:R2:W-:Y:S04]  /*16b70*/  STL [R1+0x3ec], R45 ;  /* 0x0003ec2d01007387 */ /* 0x0005e80000100800 */
[----:B------:R2:W-:Y:S04]  /*16b80*/  STL [R1+0x3a8], R53 ;  /* 0x0003a83501007387 */ /* 0x0005e80000100800 */
[----:B------:R2:W-:Y:S01]  /*16b90*/  STL [R1+0x42c], R39 ;  /* 0x00042c2701007387 */ /* 0x0005e20000100800 */
[----:B------:R-:W-:Y:S01]  /*16ba0*/  IADD3 R192, PT, PT, R192, 0x1, RZ ;  /* 0x00000001c0c07810 */ /* 0x000fe20007ffe0ff */
[C---:B------:R-:W-:Y:S08]  /*16bb0*/  HMMA.1688.F32.TF32 R168, R180.reuse, R154, R168 ;  /* 0x0000009ab4a8723c */ /* 0x040ff000000810a8 */
[C---:B------:R-:W-:Y:S08]  /*16bc0*/  HMMA.1688.F32.TF32 R172, R180.reuse, R158, R172 ;  /* 0x0000009eb4ac723c */ /* 0x040ff000000810ac */
[----:B------:R-:W-:Y:S01]  /*16bd0*/  HMMA.1688.F32.TF32 R92, R180, R162, R92 ;  /* 0x000000a2b45c723c */ /* 0x000fe2000008105c */
[----:B------:R-:W-:-:S04]  /*16be0*/  IMAD.X R46, R46, 0x1, R2, P1 ;  /* 0x000000012e2e7824 */ /* 0x000fc800008e0602 */
[----:B------:R-:W-:-:S05]  /*16bf0*/  IMAD.MOV.U32 R33, RZ, RZ, R46 ;  /* 0x000000ffff217224 */ /* 0x000fca00078e002e */
[----:B------:R1:W-:Y:S01]  /*16c00*/  LDGSTS.E [R34+0x12700], desc[UR8][R32.64], P0 ;  /* 0x1270000020227fae */ /* 0x0003e200081a1008 */
[----:B-----5:R-:W-:Y:S01]  /*16c10*/  IMAD.X R44, R44, 0x1, R2, P2 ;  /* 0x000000012c2c7824 */ /* 0x020fe200010e0602 */
[----:B-1----:R-:W-:-:S03]  /*16c20*/  MOV R32, R39 ;  /* 0x0000002700207202 */ /* 0x002fc60000000f00 */
[----:B------:R-:W-:Y:S02]  /*16c30*/  IMAD.MOV.U32 R33, RZ, RZ, R44 ;  /* 0x000000ffff217224 */ /* 0x000fe400078e002c */
[--C-:B------:R-:W-:Y:S01]  /*16c40*/  IMAD.X R38, R38, 0x1, R2.reuse, P3 ;  /* 0x0000000126267824 */ /* 0x100fe200018e0602 */
[----:B------:R-:W-:Y:S02]  /*16c50*/  IADD3 R35, P1, PT, R35, R0, RZ ;  /* 0x0000000023237210 */ /* 0x000fe40007f3e0ff */
[----:B------:R1:W-:Y:S03]  /*16c60*/  LDGSTS.E [R34+0x12f00], desc[UR8][R32.64], P0 ;  /* 0x12f0000020227fae */ /* 0x0003e600081a1008 */
[----:B------:R-:W-:Y:S01]  /*16c70*/  IMAD.X R36, R36, 0x1, R2, P1 ;  /* 0x0000000124247824 */ /* 0x000fe200008e0602 */
[----:B------:R2:W-:Y:S04]  /*16c80*/  STL [R1+0x3e8], R46 ;  /* 0x0003e82e01007387 */ /* 0x0005e80000100800 */
[----:B------:R2:W-:Y:S01]  /*16c90*/  STL [R1+0x46c], R37 ;  /* 0x00046c2501007387 */ /* 0x0005e20000100800 */
[----:B-1----:R-:W-:Y:S01]  /*16ca0*/  IMAD.MOV.U32 R32, RZ, RZ, R37 ;  /* 0x000000ffff207224 */ /* 0x002fe200078e0025 */
[----:B------:R-:W-:-:S02]  /*16cb0*/  MOV R33, R38 ;  /* 0x0000002600217202 */ /* 0x000fc40000000f00 */
[----:B------:R2:W-:Y:S04]  /*16cc0*/  STL [R1+0x4ac], R35 ;  /* 0x0004ac2301007387 */ /* 0x0005e80000100800 */
[----:B------:R2:W-:Y:S04]  /*16cd0*/  STL [R1+0x428], R44 ;  /* 0x0004282c01007387 */ /* 0x0005e80000100800 */
[----:B------:R1:W-:Y:S04]  /*16ce0*/  LDGSTS.E [R34+0x13700], desc[UR8][R32.64], P0 ;  /* 0x1370000020227fae */ /* 0x0003e800081a1008 */
[----:B------:R2:W-:Y:S04]  /*16cf0*/  STL [R1+0x468], R38 ;  /* 0x0004682601007387 */ /* 0x0005e80000100800 */
[----:B------:R2:W-:Y:S01]  /*16d00*/  STL [R1+0x4a8], R36 ;  /* 0x0004a82401007387 */ /* 0x0005e20000100800 */
[----:B-1----:R-:W-:-:S02]  /*16d10*/  IMAD.MOV.U32 R32, RZ, RZ, R35 ;  /* 0x000000ffff207224 */ /* 0x002fc400078e0023 */
[----:B------:R-:W-:-:S05]  /*16d20*/  IMAD.MOV.U32 R33, RZ, RZ, R36 ;  /* 0x000000ffff217224 */ /* 0x000fca00078e0024 */
[----:B------:R2:W-:Y:S01]  /*16d30*/  LDGSTS.E [R34+0x13f00], desc[UR8][R32.64], P0 ;  /* 0x13f0000020227fae */ /* 0x0005e200081a1008 */
[----:B------:R-:W-:-:S03]  /*16d40*/  ISETP.NE.U32.AND P0, PT, R192, R52, PT ;  /* 0x00000034c000720c */ /* 0x000fc60003f05070 */
[----:B------:R-:W0:Y:S10]  /*16d50*/  LDGDEPBAR ;  /* 0x00000000000079af */ /* 0x000e340000000000 */
[----:B--2---:R-:W-:Y:S05]  /*16d60*/  @P0 BRA `(.L_x_1) ;  /* 0xffffff6c00500947 */ /* 0x004fea000383ffff */
.L_x_0:
[----:B------:R-:W2:Y:S01]  /*16d70*/  LDL.LU R33, [R1+0x528] ;  /* 0x0005280001217983 */ /* 0x000ea20000300800 */
[----:B------:R-:W-:-:S04]  /*16d80*/  DEPBAR.LE SB0, 0x0 ;  /* 0x000080000000791a */ /* 0x000fc80000000000 */
[----:B------:R-:W3:Y:S01]  /*16d90*/  LDL.LU R152, [R1+0x52c] ;  /* 0x00052c0001987983 */ /* 0x000ee20000300800 */
[C---:B------:R-:W-:Y:S01]  /*16da0*/  VIADD R3, R7.reuse, 0x2 ;  /* 0x0000000207037836 */ /* 0x040fe20000000000 */
[----:B------:R-:W-:Y:S01]  /*16db0*/  MOV R36, R68 ;  /* 0x0000004400247202 */ /* 0x000fe20000000f00 */
[----:B------:R-:W-:Y:S01]  /*16dc0*/  IMAD.MOV.U32 R37, RZ, RZ, R70 ;  /* 0x000000ffff257224 */ /* 0x000fe200078e0046 */
[----:B------:R-:W1:Y:S01]  /*16dd0*/  S2R R4, SR_TID.X ;  /* 0x0000000000047919 */ /* 0x000e620000002100 */
[----:B------:R-:W-:Y:S01]  /*16de0*/  IMAD.MOV.U32 R38, RZ, RZ, R72 ;  /* 0x000000ffff267224 */ /* 0x000fe200078e0048 */
[----:B------:R-:W-:Y:S01]  /*16df0*/  MOV R39, R74 ;  /* 0x0000004a00277202 */ /* 0x000fe20000000f00 */
[----:B------:R-:W-:Y:S01]  /*16e00*/  IMAD.MOV.U32 R44, RZ, RZ, R76 ;  /* 0x000000ffff2c7224 */ /* 0x000fe200078e004c */
[----:B------:R-:W4:Y:S01]  /*16e10*/  S2R R32, SR_TID.X ;  /* 0x0000000000207919 */ /* 0x000f220000002100 */
        /* <DEDUP_REMOVED lines=21> */
[----:B------:R-:W5:Y:S01]  /*16f70*/  LDCU.64 UR12, c[0x0][0x390] ;  /* 0x00007200ff0c77ac */ /* 0x000f620008000a00 */
[----:B------:R-:W-:Y:S01]  /*16f80*/  IMAD.MOV.U32 R70, RZ, RZ, R104 ;  /* 0x000000ffff467224 */ /* 0x000fe200078e0068 */
[----:B------:R-:W-:Y:S01]  /*16f90*/  MOV R104, R124 ;  /* 0x0000007c00687202 */ /* 0x000fe20000000f00 */
[----:B------:R-:W-:Y:S01]  /*16fa0*/  IMAD.MOV.U32 R71, RZ, RZ, R106 ;  /* 0x000000ffff477224 */ /* 0x000fe200078e006a */
[----:B------:R-:W2:Y:S01]  /*16fb0*/  LDCU.64 UR30, c[0x0][0x398] ;  /* 0x00007300ff1e77ac */ /* 0x000ea20008000a00 */
[----:B------:R-:W-:Y:S01]  /*16fc0*/  IMAD.MOV.U32 R72, RZ, RZ, R101 ;  /* 0x000000ffff487224 */ /* 0x000fe200078e0065 */
[C---:B-1----:R-:W-:Y:S01]  /*16fd0*/  SHF.L.U32 R0, R4.reuse, 0x4, RZ ;  /* 0x0000000404007819 */ /* 0x042fe200000006ff */
[----:B------:R-:W-:Y:S01]  /*16fe0*/  IMAD.SHL.U32 R2, R4, 0x20, RZ ;  /* 0x0000002004027824 */ /* 0x000fe200078e00ff */
[----:B------:R-:W-:Y:S01]  /*16ff0*/  MOV R101, R119 ;  /* 0x0000007700657202 */ /* 0x000fe20000000f00 */
[----:B------:R-:W-:Y:S01]  /*17000*/  IMAD.MOV.U32 R73, RZ, RZ, R103 ;  /* 0x000000ffff497224 */ /* 0x000fe200078e0067 */
[----:B------:R-:W-:Y:S01]  /*17010*/  LOP3.LUT R0, R0, 0xf0, RZ, 0xc0, !PT ;  /* 0x000000f000007812 */ /* 0x000fe200078ec0ff */
[----:B------:R-:W-:Y:S01]  /*17020*/  IMAD.MOV.U32 R75, RZ, RZ, R107 ;  /* 0x000000ffff4b7224 */ /* 0x000fe200078e006b */
[----:B----4-:R-:W-:Y:S01]  /*17030*/  LOP3.LUT R32, R32, 0x3f, RZ, 0xc0, !PT ;  /* 0x0000003f20207812 */ /* 0x010fe200078ec0ff */
[----:B------:R-:W-:Y:S01]  /*17040*/  IMAD.MOV.U32 R76, RZ, RZ, R108 ;  /* 0x000000ffff4c7224 */ /* 0x000fe200078e006c */
[----:B------:R-:W-:Y:S01]  /*17050*/  MOV R107, R130 ;  /* 0x00000082006b7202 */ /* 0x000fe20000000f00 */
[----:B------:R-:W-:Y:S01]  /*17060*/  IMAD.MOV.U32 R78, RZ, RZ, R112 ;  /* 0x000000ffff4e7224 */ /* 0x000fe200078e0070 */
[----:B------:R-:W-:Y:S01]  /*17070*/  MOV R119, R139 ;  /* 0x0000008b00777202 */ /* 0x000fe20000000f00 */
[----:B------:R-:W-:Y:S01]  /*17080*/  IMAD.MOV.U32 R79, RZ, RZ, R114 ;  /* 0x000000ffff4f7224 */ /* 0x000fe200078e0072 */
[----:B------:R-:W-:Y:S01]  /*17090*/  MOV R114, R136 ;  /* 0x0000008800727202 */ /* 0x000fe20000000f00 */
[----:B------:R-:W-:Y:S01]  /*170a0*/  IMAD.MOV.U32 R82, RZ, RZ, R120 ;  /* 0x000000ffff527224 */ /* 0x000fe200078e0078 */
[----:B------:R-:W1:Y:S01]  /*170b0*/  LDCU.64 UR10, c[0x0][0x398] ;  /* 0x00007300ff0a77ac */ /* 0x000e620008000a00 */
[----:B------:R-:W-:Y:S01]  /*170c0*/  IMAD.MOV.U32 R100, RZ, RZ, R117 ;  /* 0x000000ffff647224 */ /* 0x000fe200078e0075 */
[----:B------:R-:W-:Y:S01]  /*170d0*/  IADD3 R6, PT, PT, R7, 0x5, RZ ;  /* 0x0000000507067810 */ /* 0x000fe20007ffe0ff */
[----:B------:R-:W-:Y:S01]  /*170e0*/  IMAD.MOV.U32 R102, RZ, RZ, R121 ;  /* 0x000000ffff667224 */ /* 0x000fe200078e0079 */
[----:B------:R-:W4:Y:S01]  /*170f0*/  LDCU UR26, c[0x0][0x3b8] ;  /* 0x00007700ff1a77ac */ /* 0x000f220008000800 */
[----:B------:R-:W-:-:S02]  /*17100*/  IMAD.MOV.U32 R103, RZ, RZ, R123 ;  /* 0x000000ffff677224 */ /* 0x000fc400078e007b */
[----:B------:R-:W-:Y:S01]  /*17110*/  IMAD.MOV.U32 R105, RZ, RZ, R126 ;  /* 0x000000ffff697224 */ /* 0x000fe200078e007e */
[----:B------:R-:W1:Y:S01]  /*17120*/  LDCU.64 UR6, c[0x0][0x398] ;  /* 0x00007300ff0677ac */ /* 0x000e620008000a00 */
[----:B------:R-:W-:Y:S02]  /*17130*/  IMAD.MOV.U32 R106, RZ, RZ, R128 ;  /* 0x000000ffff6a7224 */ /* 0x000fe400078e0080 */
[----:B------:R-:W-:Y:S01]  /*17140*/  IMAD.MOV.U32 R112, RZ, RZ, R132 ;  /* 0x000000ffff707224 */ /* 0x000fe200078e0084 */
[----:B------:R-:W1:Y:S01]  /*17150*/  LDCU.64 UR14, c[0x0][0x398] ;  /* 0x00007300ff0e77ac */ /* 0x000e620008000a00 */
[----:B------:R-:W-:Y:S02]  /*17160*/  IMAD.MOV.U32 R117, RZ, RZ, R135 ;  /* 0x000000ffff757224 */ /* 0x000fe400078e0087 */
[----:B------:R-:W-:Y:S01]  /*17170*/  IMAD.MOV.U32 R120, RZ, RZ, R140 ;  /* 0x000000ffff787224 */ /* 0x000fe200078e008c */
[----:B------:R-:W-:Y:S01]  /*17180*/  MOV R140, R12 ;  /* 0x0000000c008c7202 */ /* 0x000fe20000000f00 */
[----:B------:R-:W-:Y:S01]  /*17190*/  IMAD.MOV.U32 R121, RZ, RZ, R142 ;  /* 0x000000ffff797224 */ /* 0x000fe200078e008e */
[----:B------:R-:W1:Y:S01]  /*171a0*/  LDCU.64 UR16, c[0x0][0x398] ;  /* 0x00007300ff1077ac */ /* 0x000e620008000a00 */
[----:B------:R-:W-:Y:S01]  /*171b0*/  IMAD.MOV.U32 R123, RZ, RZ, R146 ;  /* 0x000000ffff7b7224 */ /* 0x000fe200078e0092 */
[----:B------:R-:W-:Y:S01]  /*171c0*/  MOV R146, R89 ;  /* 0x0000005900927202 */ /* 0x000fe20000000f00 */
[----:B------:R-:W-:Y:S01]  /*171d0*/  IMAD.MOV.U32 R124, RZ, RZ, R148 ;  /* 0x000000ffff7c7224 */ /* 0x000fe200078e0094 */
[----:B------:R-:W1:Y:S01]  /*171e0*/  LDCU.64 UR24, c[0x0][0x398] ;  /* 0x00007300ff1877ac */ /* 0x000e620008000a00 */
        /* <DEDUP_REMOVED lines=8> */
[----:B------:R-:W1:Y:S01]  /*17270*/  LDCU.64 UR22, c[0x0][0x398] ;  /* 0x00007300ff1677ac */ /* 0x000e620008000a00 */
[----:B------:R-:W-:-:S02]  /*17280*/  IMAD.MOV.U32 R142, RZ, RZ, R24 ;  /* 0x000000ffff8e7224 */ /* 0x000fc400078e0018 */
[----:B------:R-:W-:Y:S01]  /*17290*/  IMAD.MOV.U32 R12, RZ, RZ, R13 ;  /* 0x000000ffff0c7224 */ /* 0x000fe200078e000d */
[----:B------:R-:W-:Y:S01]  /*172a0*/  MOV R13, R15 ;  /* 0x0000000f000d7202 */ /* 0x000fe20000000f00 */
[----:B------:R-:W-:Y:S01]  /*172b0*/  IMAD.MOV.U32 R15, RZ, RZ, R27 ;  /* 0x000000ffff0f7224 */ /* 0x000fe200078e001b */
[----:B------:R-:W1:Y:S01]  /*172c0*/  LDCU.64 UR28, c[0x0][0x398] ;  /* 0x00007300ff1c77ac */ /* 0x000e620008000a00 */
[----:B------:R-:W-:Y:S01]  /*172d0*/  VIADD R5, R7, 0x1 ;  /* 0x0000000107057836 */ /* 0x000fe20000000000 */
[----:B------:R-:W1:Y:S01]  /*172e0*/  LDCU UR27, c[0x0][0x398] ;  /* 0x00007300ff1b77ac */ /* 0x000e620008000800 */
[----:B------:R-:W1:Y:S01]  /*172f0*/  LDCU UR32, c[0x0][0x398] ;  /* 0x00007300ff2077ac */ /* 0x000e620008000800 */
[----:B------:R-:W1:Y:S01]  /*17300*/  LDCU UR33, c[0x0][0x398] ;  /* 0x00007300ff2177ac */ /* 0x000e620008000800 */
[----:B------:R-:W1:Y:S01]  /*17310*/  LDCU UR34, c[0x0][0x398] ;  /* 0x00007300ff2277ac */ /* 0x000e620008000800 */
[----:B------:R-:W1:Y:S01]  /*17320*/  LDCU UR35, c[0x0][0x398] ;  /* 0x00007300ff2377ac */ /* 0x000e620008000800 */
[----:B------:R-:W1:Y:S01]  /*17330*/  LDCU UR36, c[0x0][0x398] ;  /* 0x00007300ff2477ac */ /* 0x000e620008000800 */
[----:B------:R-:W1:Y:S01]  /*17340*/  LDCU UR37, c[0x0][0x398] ;  /* 0x00007300ff2577ac */ /* 0x000e620008000800 */
[----:B------:R-:W1:Y:S01]  /*17350*/  LDCU UR38, c[0x0][0x398] ;  /* 0x00007300ff2677ac */ /* 0x000e620008000800 */
[----:B------:R-:W-:Y:S01]  /*17360*/  BAR.SYNC.DEFER_BLOCKING 0x0 ;  /* 0x0000000000007b1d */ /* 0x000fe20000010000 */
[----:B--2---:R-:W-:-:S04]  /*17370*/  ISETP.GE.AND P0, PT, R193, R33, PT ;  /* 0x00000021c100720c */ /* 0x004fc80003f06270 */
[----:B------:R-:W-:Y:S01]  /*17380*/  ISETP.LT.AND P0, PT, R7, UR31, !P0 ;  /* 0x0000001f07007c0c */ /* 0x000fe2000c701270 */
[----:B------:R-:W2:Y:S01]  /*17390*/  LDCU UR31, c[0x0][0x398] ;  /* 0x00007300ff1f77ac */ /* 0x000ea20008000800 */
[----:B---3--:R-:W-:Y:S02]  /*173a0*/  ISETP.GE.AND P4, PT, R3, R152, PT ;  /* 0x000000980300720c */ /* 0x008fe40003f86270 */
[----:B------:R-:W-:Y:S01]  /*173b0*/  LOP3.LUT R3, R2, 0x200, RZ, 0xc0, !PT ;  /* 0x0000020002037812 */ /* 0x000fe200078ec0ff */
[----:B------:R-:W-:Y:S01]  /*173c0*/  IMAD.SHL.U32 R2, R4, 0x8, RZ ;  /* 0x0000000804027824 */ /* 0x000fe200078e00ff */
[----:B------:R-:W-:Y:S02]  /*173d0*/  IADD3 R4, PT, PT, R7, 0x3, RZ ;  /* 0x0000000307047810 */ /* 0x000fe40007ffe0ff */
[----:B------:R-:W-:Y:S02]  /*173e0*/  IADD3 R3, PT, PT, R3, UR4, R0 ;  /* 0x0000000403037c10 */ /* 0x000fe4000fffe000 */
[----:B------:R-:W-:-:S02]  /*173f0*/  LOP3.LUT R0, R2, 0x100, RZ, 0xc0, !PT ;  /* 0x0000010002007812 */ /* 0x000fc400078ec0ff */
[----:B------:R-:W-:Y:S01]  /*17400*/  LEA R2, R32, UR4, 0x4 ;  /* 0x0000000420027c11 */ /* 0x000fe2000f8e20ff */
[----:B------:R-:W3:Y:S01]  /*17410*/  LDCU.64 UR4, c[0x0][0x398] ;  /* 0x00007300ff0477ac */ /* 0x000ee20008000a00 */
[-C--:B------:R-:W-:Y:S01]  /*17420*/  ISETP.GE.AND P5, PT, R4, R152.reuse, PT ;  /* 0x000000980400720c */ /* 0x080fe20003fa6270 */
[----:B------:R-:W-:Y:S01]  /*17430*/  IMAD.IADD R0, R0, 0x1, R3 ;  /* 0x0000000100007824 */ /* 0x000fe200078e0203 */
[----:B------:R-:W1:Y:S01]  /*17440*/  LDC R4, c[0x0][0x3b4] ;  /* 0x0000ed00ff047b82 */ /* 0x000e620000000800 */
[-C--:B------:R-:W-:Y:S01]  /*17450*/  ISETP.GE.AND P2, PT, R5, R152.reuse, PT ;  /* 0x000000980500720c */ /* 0x080fe20003f46270 */
[----:B------:R-:W-:Y:S02]  /*17460*/  VIADD R5, R7, 0x4 ;  /* 0x0000000407057836 */ /* 0x000fe40000000000 */
[----:B------:R-:W-:Y:S04]  /*17470*/  STSM.16.M88.4 [R0], R36 ;  /* 0x0000002400007844 */ /* 0x000fe80000000200 */
[----:B------:R-:W-:Y:S01]  /*17480*/  BAR.SYNC.DEFER_BLOCKING 0x0 ;  /* 0x0000000000007b1d */ /* 0x000fe20000010000 */
[----:B------:R-:W-:Y:S01]  /*17490*/  ISETP.GE.AND P3, PT, R5, R152, PT ;  /* 0x000000980500720c */ /* 0x000fe20003f66270 */
[----:B-1----:R-:W-:-:S04]  /*174a0*/  IMAD R3, R193, R4, RZ ;  /* 0x00000004c1037224 */ /* 0x002fc800078e02ff */
[----:B------:R-:W-:Y:S01]  /*174b0*/  IMAD R5, R4, 0x40, R3 ;  /* 0x0000004004057824 */ /* 0x000fe200078e0203 */
[----:B------:R-:W1:Y:S01]  /*174c0*/  LDS.128 R32, [R2] ;  /* 0x0000000002207984 */ /* 0x000e620000000c00 */
[----:B------:R-:W-:Y:S03]  /*174d0*/  BAR.SYNC.DEFER_BLOCKING 0x0 ;  /* 0x0000000000007b1d */ /* 0x000fe60000010000 */
[----:B-----5:R-:W-:-:S04]  /*174e0*/  LEA R4, P6, R5, UR12, 0x2 ;  /* 0x0000000c05047c11 */ /* 0x020fc8000f8c10ff */
[----:B------:R-:W-:Y:S02]  /*174f0*/  LEA.HI.X.SX32 R5, R5, UR13, 0x2, P6 ;  /* 0x0000000d05057c11 */ /* 0x000fe4000b0f16ff */
[----:B------:R-:W-:-:S04]  /*17500*/  ISETP.GE.AND P6, PT, R7, R152, PT ;  /* 0x000000980700720c */ /* 0x000fc80003fc6270 */
[----:B------:R-:W-:Y:S01]  /*17510*/  ISETP.LT.AND P6, PT, R194, UR10, !P6 ;  /* 0x0000000ac2007c0c */ /* 0x000fe2000f7c1270 */
[----:B------:R-:W5:Y:S01]  /*17520*/  LDCU UR10, c[0x0][0x398] ;  /* 0x00007300ff0a77ac */ /* 0x000f620008000800 */
[----:B------:R-:W-:Y:S01]  /*17530*/  STSM.16.M88.4 [R0], R44 ;  /* 0x0000002c00007844 */ /* 0x000fe20000000200 */
[----:B------:R-:W-:Y:S06]  /*17540*/  BAR.SYNC.DEFER_BLOCKING 0x0 ;  /* 0x0000000000007b1d */ /* 0x000fec0000010000 */
[----:B------:R-:W1:Y:S02]  /*17550*/  LDS.128 R36, [R2] ;  /* 0x0000000002247984 */ /* 0x000e640000000c00 */
[----:B------:R-:W-:Y:S06]  /*17560*/  BAR.SYNC.DEFER_BLOCKING 0x0 ;  /* 0x0000000000007b1d */ /* 0x000fec0000010000 */
[----:B------:R2:W-:Y:S02]  /*17570*/  STSM.16.M88.4 [R0], R56 ;  /* 0x0000003800007844 */ /* 0x0005e40000000200 */
[----:B------:R-:W-:Y:S01]  /*17580*/  BAR.SYNC.DEFER_BLOCKING 0x0 ;  /* 0x0000000000007b1d */ /* 0x000fe20000010000 */
[----:B--2---:R-:W-:Y:S01]  /*17590*/  MOV R56, R81 ;  /* 0x0000005100387202 */ /* 0x004fe20000000f00 */
        /* <DEDUP_REMOVED lines=9> */
[----:B------:R-:W2:Y:S01]  /*17630*/  LDS.128 R52, [R2] ;  /* 0x0000000002347984 */ /* 0x000ea20000000c00 */
[----:B------:R-:W-:Y:S06]  /*17640*/  BAR.SYNC.DEFER_BLOCKING 0x0 ;  /* 0x0000000000007b1d */ /* 0x000fec0000010000 */
[----:B------:R-:W-:Y:S02]  /*17650*/  STSM.16.M88.4 [R0], R60 ;  /* 0x0000003c00007844 */ /* 0x000fe40000000200 */
[----:B------:R-:W-:Y:S06]  /*17660*/  BAR.SYNC.DEFER_BLOCKING 0x0 ;  /* 0x0000000000007b1d */ /* 0x000fec0000010000 */
[----:B------:R-:W1:Y:S02]  /*17670*/  LDS.128 R48, [R2] ;  /* 0x0000000002307984 */ /* 0x000e640000000c00 */
        /* <DEDUP_REMOVED lines=13> */
[----:B------:R2:W-:Y:S02]  /*17750*/  STSM.16.M88.4 [R0], R72 ;  /* 0x0000004800007844 */ /* 0x0005e40000000200 */
[----:B------:R-:W-:Y:S01]  /*17760*/  BAR.SYNC.DEFER_BLOCKING 0x0 ;  /* 0x0000000000007b1d */ /* 0x000fe20000010000 */
[----:B--2---:R-:W-:Y:S01]  /*17770*/  IMAD.MOV.U32 R72, RZ, RZ, R109 ;  /* 0x000000ffff487224 */ /* 0x004fe200078e006d */
[----:B------:R-:W-:Y:S01]  /*17780*/  MOV R74, R113 ;  /* 0x00000071004a7202 */ /* 0x000fe20000000f00 */
[----:B------:R-:W-:-:S02]  /*17790*/  IMAD.MOV.U32 R73, RZ, RZ, R111 ;  /* 0x000000ffff497224 */ /* 0x000fc400078e006f */
[----:B------:R-:W-:Y:S02]  /*177a0*/  IMAD.MOV.U32 R75, RZ, RZ, R115 ;  /* 0x000000ffff4b7224 */ /* 0x000fe400078e0073 */
[----:B------:R-:W-:Y:S01]  /*177b0*/  IMAD.MOV.U32 R113, RZ, RZ, R134 ;  /* 0x000000ffff717224 */ /* 0x000fe200078e0086 */
[----:B------:R-:W-:Y:S01]  /*177c0*/  MOV R134, R165 ;  /* 0x000000a500867202 */ /* 0x000fe20000000f00 */
[----:B------:R-:W-:Y:S02]  /*177d0*/  IMAD.MOV.U32 R115, RZ, RZ, R138 ;  /* 0x000000ffff737224 */ /* 0x000fe400078e008a */
        /* <DEDUP_REMOVED lines=19> */
[----:B------:R-:W-:Y:S01]  /*17910*/  IMAD.MOV.U32 R102, RZ, RZ, R129 ;  /* 0x000000ffff667224 */ /* 0x000fe200078e0081 */
[----:B------:R-:W-:Y:S01]  /*17920*/  MOV R125, R150 ;  /* 0x00000096007d7202 */ /* 0x000fe20000000f00 */
[----:B------:R-:W-:-:S02]  /*17930*/  IMAD.MOV.U32 R103, RZ, RZ, R131 ;  /* 0x000000ffff677224 */ /* 0x000fc400078e0083 */
        /* <DEDUP_REMOVED lines=22> */
[----:B------:R-:W-:-:S02]  /*17aa0*/  IMAD.MOV.U32 R141, RZ, RZ, R14 ;  /* 0x000000ffff8d7224 */ /* 0x000fc400078e000e */
[----:B------:R-:W-:Y:S02]  /*17ab0*/  IMAD.MOV.U32 R145, RZ, RZ, R171 ;  /* 0x000000ffff917224 */ /* 0x000fe400078e00ab */
        /* <DEDUP_REMOVED lines=25> */
[----:B------:R-:W-:-:S02]  /*17c50*/  IMAD.MOV.U32 R138, RZ, RZ, R84 ;  /* 0x000000ffff8a7224 */ /* 0x000fc400078e0054 */
[----:B------:R-:W2:Y:S02]  /*17c60*/  LDS.128 R116, [R2] ;  /* 0x0000000002747984 */ /* 0x000ea40000000c00 */
[----:B------:R-:W-:Y:S06]  /*17c70*/  BAR.SYNC.DEFER_BLOCKING 0x0 ;  /* 0x0000000000007b1d */ /* 0x000fec0000010000 */
[----:B------:R1:W-:Y:S02]  /*17c80*/  STSM.16.M88.4 [R0], R140 ;  /* 0x0000008c00007844 */ /* 0x0003e40000000200 */
[----:B------:R-:W-:Y:S01]  /*17c90*/  BAR.SYNC.DEFER_BLOCKING 0x0 ;  /* 0x0000000000007b1d */ /* 0x000fe20000010000 */
[----:B-1----:R-:W-:Y:S01]  /*17ca0*/  IMAD.MOV.U32 R140, RZ, RZ, R16 ;  /* 0x000000ffff8c7224 */ /* 0x002fe200078e0010 */
[----:B------:R-:W-:Y:S01]  /*17cb0*/  MOV R142, R28 ;  /* 0x0000001c008e7202 */ /* 0x000fe20000000f00 */
[----:B------:R-:W-:Y:S01]  /*17cc0*/  IMAD.MOV.U32 R141, RZ, RZ, R18 ;  /* 0x000000ffff8d7224 */ /* 0x000fe200078e0012 */
[----:B------:R-:W-:Y:S01]  /*17cd0*/  MOV R16, R17 ;  /* 0x0000001100107202 */ /* 0x000fe20000000f00 */
[----:B------:R-:W-:-:S02]  /*17ce0*/  IMAD.MOV.U32 R143, RZ, RZ, R30 ;  /* 0x000000ffff8f7224 */ /* 0x000fc400078e001e */
[----:B------:R-:W-:Y:S01]  /*17cf0*/  IMAD.MOV.U32 R17, RZ, RZ, R19 ;  /* 0x000000ffff117224 */ /* 0x000fe200078e0013 */
[----:B------:R-:W-:Y:S01]  /*17d00*/  MOV R19, R31 ;  /* 0x0000001f00137202 */ /* 0x000fe20000000f00 */
[----:B------:R-:W-:Y:S01]  /*17d10*/  IMAD.MOV.U32 R18, RZ, RZ, R29 ;  /* 0x000000ffff127224 */ /* 0x000fe200078e001d */
[----:B------:R-:W1:Y:S01]  /*17d20*/  LDS.128 R132, [R2] ;  /* 0x0000000002847984 */ /* 0x000e620000000c00 */
[----:B------:R-:W-:Y:S06]  /*17d30*/  BAR.SYNC.DEFER_BLOCKING 0x0 ;  /* 0x0000000000007b1d */ /* 0x000fec0000010000 */
[----:B------:R2:W-:Y:S02]  /*17d40*/  STSM.16.M88.4 [R0], R144 ;  /* 0x0000009000007844 */ /* 0x0005e40000000200 */
[----:B------:R-:W-:Y:S01]  /*17d50*/  BAR.SYNC.DEFER_BLOCKING 0x0 ;  /* 0x0000000000007b1d */ /* 0x000fe20000010000 */
[----:B--2---:R-:W-:Y:S01]  /*17d60*/  IMAD.MOV.U32 R146, RZ, RZ, R85 ;  /* 0x000000ffff927224 */ /* 0x004fe200078e0055 */
[----:B------:R-:W-:Y:S01]  /*17d70*/  MOV R145, R175 ;  /* 0x000000af00917202 */ /* 0x000fe20000000f00 */
[----:B------:R-:W-:-:S02]  /*17d80*/  IMAD.MOV.U32 R147, RZ, RZ, R87 ;  /* 0x000000ffff937224 */ /* 0x000fc400078e0057 */
[----:B------:R-:W-:Y:S01]  /*17d90*/  IMAD.MOV.U32 R144, RZ, RZ, R173 ;  /* 0x000000ffff907224 */ /* 0x000fe200078e00ad */
[----:B------:R-:W2:Y:S02]  /*17da0*/  LDS.128 R88, [R2] ;  /* 0x0000000002587984 */ /* 0x000ea40000000c00 */
        /* <DEDUP_REMOVED lines=11> */
[----:B---3--:R-:W-:Y:S01]  /*17e60*/  IMAD.MOV.U32 R140, RZ, RZ, R92 ;  /* 0x000000ffff8c7224 */ /* 0x008fe200078e005c */
[----:B------:R-:W-:Y:S01]  /*17e70*/  MOV R142, R8 ;  /* 0x00000008008e7202 */ /* 0x000fe20000000f00 */
[----:B------:R-:W-:Y:S01]  /*17e80*/  IMAD.MOV.U32 R141, RZ, RZ, R94 ;  /* 0x000000ffff8d7224 */ /* 0x000fe200078e005e */
[----:B------:R-:W-:Y:S01]  /*17e90*/  MOV R92, R93 ;  /* 0x0000005d005c7202 */ /* 0x000fe20000000f00 */
[----:B------:R-:W-:-:S02]  /*17ea0*/  IMAD.MOV.U32 R143, RZ, RZ, R10 ;  /* 0x000000ffff8f7224 */ /* 0x000fc400078e000a */
[----:B------:R-:W-:Y:S01]  /*17eb0*/  IMAD.MOV.U32 R93, RZ, RZ, R95 ;  /* 0x000000ffff5d7224 */ /* 0x000fe200078e005f */
[----:B------:R-:W-:Y:S01]  /*17ec0*/  MOV R95, R11 ;  /* 0x0000000b005f7202 */ /* 0x000fe20000000f00 */
[----:B------:R-:W-:Y:S01]  /*17ed0*/  IMAD.MOV.U32 R94, RZ, RZ, R9 ;  /* 0x000000ffff5e7224 */ /* 0x000fe200078e0009 */
[----:B------:R-:W3:Y:S01]  /*17ee0*/  LDS.128 R84, [R2] ;  /* 0x0000000002547984 */ /* 0x000ee20000000c00 */
[----:B------:R-:W-:Y:S06]  /*17ef0*/  BAR.SYNC.DEFER_BLOCKING 0x0 ;  /* 0x0000000000007b1d */ /* 0x000fec0000010000 */
[----:B------:R1:W-:Y:S02]  /*17f00*/  STSM.16.M88.4 [R0], R144 ;  /* 0x0000009000007844 */ /* 0x0003e40000000200 */
[----:B------:R-:W-:Y:S01]  /*17f10*/  BAR.SYNC.DEFER_BLOCKING 0x0 ;  /* 0x0000000000007b1d */ /* 0x000fe20000010000 */
[----:B-1----:R-:W-:Y:S01]  /*17f20*/  IMAD.MOV.U32 R144, RZ, RZ, R20 ;  /* 0x000000ffff907224 */ /* 0x002fe200078e0014 */
[----:B------:R-:W-:Y:S01]  /*17f30*/  MOV R145, R22 ;  /* 0x0000001600917202 */ /* 0x000fe20000000f00 */
[----:B------:R-:W-:Y:S01]  /*17f40*/  IMAD.MOV.U32 R146, RZ, RZ, R40 ;  /* 0x000000ffff927224 */ /* 0x000fe200078e0028 */
[C---:B------:R-:W-:Y:S01]  /*17f50*/  LEA R40, P1, R3.reuse, UR12, 0x2 ;  /* 0x0000000c03287c11 */ /* 0x040fe2000f8210ff */
[----:B------:R-:W-:Y:S01]  /*17f60*/  IMAD.MOV.U32 R147, RZ, RZ, R42 ;  /* 0x000000ffff937224 */ /* 0x000fe200078e002a */
        /* <DEDUP_REMOVED lines=11> */
[----:B------:R-:W-:Y:S01]  /*18020*/  LEA.HI.X.SX32 R41, R3, UR13, 0x2, P1 ;  /* 0x0000000d03297c11 */ /* 0x000fe200088f16ff */
[----:B------:R-:W-:Y:S01]  /*18030*/  IMAD.MOV.U32 R143, RZ, RZ, R43 ;  /* 0x000000ffff8f7224 */ /* 0x000fe200078e002b */
[----:B------:R-:W-:Y:S01]  /*18040*/  ISETP.LT.AND P1, PT, R193, UR4, !P2 ;  /* 0x00000004c1007c0c */ /* 0x000fe2000d721270 */
[----:B------:R-:W2:Y:S01]  /*18050*/  LDCU.64 UR12, c[0x0][0x398] ;  /* 0x00007300ff0c77ac */ /* 0x000ea20008000a00 */
[----:B------:R-:W-:Y:S01]  /*18060*/  ISETP.LT.AND P2, PT, R194, UR6, !P2 ;  /* 0x00000006c2007c0c */ /* 0x000fe2000d741270 */
[----:B------:R-:W1:Y:S01]  /*18070*/  LDCU UR6, c[0x0][0x398] ;  /* 0x00007300ff0677ac */ /* 0x000e620008000800 */
[----:B------:R-:W1:Y:S01]  /*18080*/  LDS.128 R16, [R2] ;  /* 0x0000000002107984 */ /* 0x000e620000000c00 */
[----:B------:R-:W1:Y:S01]  /*18090*/  LDCU UR4, c[0x0][0x39c] ;  /* 0x00007380ff0477ac */ /* 0x000e620008000800 */
[----:B------:R-:W-:Y:S06]  /*180a0*/  BAR.SYNC.DEFER_BLOCKING 0x0 ;  /* 0x0000000000007b1d */ /* 0x000fec0000010000 */
[----:B------:R-:W-:Y:S02]  /*180b0*/  STSM.16.M88.4 [R0], R144 ;  /* 0x0000009000007844 */ /* 0x000fe40000000200 */
[----:B------:R-:W-:Y:S06]  /*180c0*/  BAR.SYNC.DEFER_BLOCKING 0x0 ;  /* 0x0000000000007b1d */ /* 0x000fec0000010000 */
[----:B------:R-:W1:Y:S02]  /*180d0*/  LDS.128 R8, [R2] ;  /* 0x0000000002087984 */ /* 0x000e640000000c00 */
[----:B------:R-:W-:Y:S06]  /*180e0*/  BAR.SYNC.DEFER_BLOCKING 0x0 ;  /* 0x0000000000007b1d */ /* 0x000fec0000010000 */
[----:B------:R4:W-:Y:S02]  /*180f0*/  STSM.16.M88.4 [R0], R92 ;  /* 0x0000005c00007844 */ /* 0x0009e40000000200 */
[----:B------:R-:W-:Y:S01]  /*18100*/  BAR.SYNC.DEFER_BLOCKING 0x0 ;  /* 0x0000000000007b1d */ /* 0x000fe20000010000 */
[----:B----4-:R-:W-:-:S04]  /*18110*/  IMAD R93, R7, UR26, RZ ;  /* 0x0000001a075d7c24 */ /* 0x010fc8000f8e02ff */
[----:B------:R-:W-:-:S04]  /*18120*/  IMAD.WIDE R42, R93, 0x4, R40 ;  /* 0x000000045d2a7825 */ /* 0x000fc800078e0228 */
[C---:B------:R-:W-:Y:S02]  /*18130*/  VIADD R3, R93.reuse, UR26 ;  /* 0x0000001a5d037c36 */ /* 0x040fe40008000000 */
[----:B------:R-:W-:Y:S01]  /*18140*/  IMAD.WIDE R92, R93, 0x4, R4 ;  /* 0x000000045d5c7825 */ /* 0x000fe200078e0204 */
[----:B------:R-:W4:Y:S03]  /*18150*/  LDS.128 R20, [R2] ;  /* 0x0000000002147984 */ /* 0x000f260000000c00 */
[C---:B------:R-:W-:Y:S01]  /*18160*/  IMAD.WIDE R94, R3.reuse, 0x4, R40 ;  /* 0x00000004035e7825 */ /* 0x040fe200078e0228 */
[----:B------:R-:W-:Y:S06]  /*18170*/  BAR.SYNC.DEFER_BLOCKING 0x0 ;  /* 0x0000000000007b1d */ /* 0x000fec0000010000 */
[----:B------:R1:W-:Y:S02]  /*18180*/  STSM.16.M88.4 [R0], R140 ;  /* 0x0000008c00007844 */ /* 0x0003e40000000200 */
[----:B------:R-:W-:Y:S01]  /*18190*/  BAR.SYNC.DEFER_BLOCKING 0x0 ;  /* 0x0000000000007b1d */ /* 0x000fe20000010000 */
[----:B-1----:R-:W-:Y:S01]  /*181a0*/  IADD3 R141, PT, PT, R3, UR26, RZ ;  /* 0x0000001a038d7c10 */ /* 0x002fe2000fffe0ff */
[----:B------:R-:W-:-:S04]  /*181b0*/  VIADD R0, R7, 0x6 ;  /* 0x0000000607007836 */ /* 0x000fc80000000000 */
[----:B------:R1:W-:Y:S01]  /*181c0*/  @P0 STG.E desc[UR8][R42.64], R32 ;  /* 0x000000202a000986 */ /* 0x0003e2000c101908 */
[-C--:B------:R-:W-:Y:S01]  /*181d0*/  ISETP.GE.AND P0, PT, R6, R152.reuse, PT ;  /* 0x000000980600720c */ /* 0x080fe20003f06270 */
[----:B------:R-:W-:Y:S02]  /*181e0*/  VIADD R6, R7, 0x35 ;  /* 0x0000003507067836 */ /* 0x000fe40000000000 */
[----:B------:R2:W-:Y:S01]  /*181f0*/  @P6 STG.E desc[UR8][R92.64], R36 ;  /* 0x000000245c006986 */ /* 0x0005e2000c101908 */
[----:B------:R-:W-:Y:S01]  /*18200*/  ISETP.LT.AND P6, PT, R193, UR14, !P4 ;  /* 0x0000000ec1007c0c */ /* 0x000fe2000e7c1270 */
[----:B------:R-:W3:Y:S01]  /*18210*/  LDCU UR14, c[0x0][0x398] ;  /* 0x00007300ff0e77ac */ /* 0x000ee20008000800 */
[----:B------:R-:W-:Y:S01]  /*18220*/  ISETP.LT.AND P4, PT, R194, UR16, !P4 ;  /* 0x00000010c2007c0c */ /* 0x000fe2000e781270 */
[----:B------:R4:W-:Y:S01]  /*18230*/  @P1 STG.E desc[UR8][R94.64], R52 ;  /* 0x000000345e001986 */ /* 0x0009e2000c101908 */
[----:B------:R-:W-:Y:S01]  /*18240*/  ISETP.GE.AND P1, PT, R0, R152, PT ;  /* 0x000000980000720c */ /* 0x000fe20003f26270 */
[----:B------:R-:W-:Y:S01]  /*18250*/  VIADD R0, R7, 0x7 ;  /* 0x0000000707007836 */ /* 0x000fe20000000000 */
[----:B------:R-:W3:Y:S01]  /*18260*/  LDCU UR16, c[0x0][0x398] ;  /* 0x00007300ff1077ac */ /* 0x000ee20008000800 */
[----:B-1----:R-:W-:-:S04]  /*18270*/  IMAD.WIDE R42, R3, 0x4, R4 ;  /* 0x00000004032a7825 */ /* 0x002fc800078e0204 */
[C---:B--2---:R-:W-:Y:S01]  /*18280*/  IMAD.WIDE R92, R141.reuse, 0x4, R40 ;  /* 0x000000048d5c7825 */ /* 0x044fe200078e0228 */
[----:B------:R1:W-:Y:S01]  /*18290*/  @P2 STG.E desc[UR8][R42.64], R48 ;  /* 0x000000302a002986 */ /* 0x0003e2000c101908 */
[----:B------:R-:W-:Y:S02]  /*182a0*/  ISETP.GE.AND P2, PT, R0, R152, PT ;  /* 0x000000980000720c */ /* 0x000fe40003f46270 */
[----:B----4-:R-:W-:Y:S01]  /*182b0*/  IMAD.WIDE R94, R141, 0x4, R4 ;  /* 0x000000048d5e7825 */ /* 0x010fe200078e0204 */
[----:B------:R2:W-:Y:S01]  /*182c0*/  @P6 STG.E desc[UR8][R92.64], R33 ;  /* 0x000000215c006986 */ /* 0x0005e2000c101908 */
[----:B------:R-:W-:Y:S01]  /*182d0*/  ISETP.LT.AND P6, PT, R193, UR24, !P5 ;  /* 0x00000018c1007c0c */ /* 0x000fe2000efc1270 */
[----:B------:R-:W4:Y:S01]  /*182e0*/  LDCU UR24, c[0x0][0x398] ;  /* 0x00007300ff1877ac */ /* 0x000f220008000800 */
[C---:B------:R-:W-:Y:S01]  /*182f0*/  ISETP.LT.AND P5, PT, R194.reuse, UR18, !P5 ;  /* 0x00000012c2007c0c */ /* 0x040fe2000efa1270 */
[----:B------:R-:W-:Y:S01]  /*18300*/  VIADD R141, R141, UR26 ;  /* 0x0000001a8d8d7c36 */ /* 0x000fe20008000000 */
[----:B------:R3:W-:Y:S01]  /*18310*/  @P4 STG.E desc[UR8][R94.64], R37 ;  /* 0x000000255e004986 */ /* 0x0007e2000c101908 */
[----:B------:R-:W-:Y:S01]  /*18320*/  ISETP.LT.AND P4, PT, R193, UR20, !P3 ;  /* 0x00000014c1007c0c */ /* 0x000fe2000df81270 */
[----:B------:R-:W4:Y:S01]  /*18330*/  LDCU UR18, c[0x0][0x398] ;  /* 0x00007300ff1277ac */ /* 0x000f220008000800 */
[----:B-1----:R-:W-:Y:S01]  /*18340*/  IMAD.WIDE R42, R141, 0x4, R40 ;  /* 0x000000048d2a7825 */ /* 0x002fe200078e0228 */
[----:B------:R-:W-:-:S02]  /*18350*/  ISETP.LT.AND P3, PT, R194, UR22, !P3 ;  /* 0x00000016c2007c0c */ /* 0x000fc4000df61270 */
[----:B------:R-:W-:Y:S01]  /*18360*/  IADD3 R0, PT, PT, R7, 0x8, RZ ;  /* 0x0000000807007810 */ /* 0x000fe20007ffe0ff */
[C---:B--2---:R-:W-:Y:S01]  /*18370*/  IMAD.WIDE R32, R141.reuse, 0x4, R4 ;  /* 0x000000048d207825 */ /* 0x044fe200078e0204 */
[----:B------:R-:W1:Y:S01]  /*18380*/  LDCU UR20, c[0x0][0x398] ;  /* 0x00007300ff1477ac */ /* 0x000e620008000800 */
[----:B------:R-:W-:Y:S01]  /*18390*/  @P6 STG.E desc[UR8][R42.64], R53 ;  /* 0x000000352a006986 */ /* 0x000fe2000c101908 */
[-C--:B------:R-:W-:Y:S01]  /*183a0*/  ISETP.GE.AND P6, PT, R0, R152.reuse, PT ;  /* 0x000000980000720c */ /* 0x080fe20003fc6270 */
[----:B------:R-:W-:Y:S01]  /*183b0*/  VIADD R3, R141, UR26 ;  /* 0x0000001a8d037c36 */ /* 0x000fe20008000000 */
[----:B------:R-:W-:Y:S01]  /*183c0*/  IADD3 R0, PT, PT, R7, 0x9, RZ ;  /* 0x0000000907007810 */ /* 0x000fe20007ffe0ff */
[----:B------:R2:W-:Y:S01]  /*183d0*/  @P5 STG.E desc[UR8][R32.64], R49 ;  /* 0x0000003120005986 */ /* 0x0005e2000c101908 */
[----:B------:R-:W-:Y:S01]  /*183e0*/  ISETP.LT.AND P5, PT, R193, UR12, !P0 ;  /* 0x0000000cc1007c0c */ /* 0x000fe2000c7a1270 */
[C---:B---3--:R-:W-:Y:S01]  /*183f0*/  IMAD.WIDE R36, R3.reuse, 0x4, R40 ;  /* 0x0000000403247825 */ /* 0x048fe200078e0228 */
[----:B------:R-:W-:Y:S01]  /*18400*/  ISETP.LT.AND P0, PT, R194, UR28, !P0 ;  /* 0x0000001cc2007c0c */ /* 0x000fe2000c701270 */
[----:B------:R-:W3:Y:S02]  /*18410*/  LDCU UR12, c[0x0][0x398] ;  /* 0x00007300ff0c77ac */ /* 0x000ee40008000800 */
[C---:B------:R-:W-:Y:S01]  /*18420*/  IMAD.WIDE R92, R3.reuse, 0x4, R4 ;  /* 0x00000004035c7825 */ /* 0x040fe200078e0204 */
[----:B------:R1:W-:Y:S01]  /*18430*/  @P4 STG.E desc[UR8][R36.64], R34 ;  /* 0x0000002224004986 */ /* 0x0003e2000c101908 */
[-C--:B------:R-:W-:Y:S01]  /*18440*/  ISETP.GE.AND P4, PT, R0, R152.reuse, PT ;  /* 0x000000980000720c */ /* 0x080fe20003f86270 */
[----:B------:R-:W3:Y:S01]  /*18450*/  LDCU UR22, c[0x0][0x398] ;  /* 0x00007300ff1677ac */ /* 0x000ee20008000800 */
[----:B------:R-:W-:Y:S01]  /*18460*/  VIADD R3, R3, UR26 ;  /* 0x0000001a03037c36 */ /* 0x000fe20008000000 */
[----:B------:R-:W-:Y:S01]  /*18470*/  @P3 STG.E desc[UR8][R92.64], R38 ;  /* 0x000000265c003986 */ /* 0x000fe2000c101908 */
[----:B------:R-:W-:Y:S01]  /*18480*/  ISETP.LT.AND P3, PT, R193, UR30, !P1 ;  /* 0x0000001ec1007c0c */ /* 0x000fe2000cf61270 */
[----:B------:R-:W-:Y:S01]  /*18490*/  VIADD R0, R7, 0xa ;  /* 0x0000000a07007836 */ /* 0x000fe20000000000 */
[----:B------:R-:W-:Y:S01]  /*184a0*/  ISETP.LT.AND P1, PT, R194, UR27, !P1 ;  /* 0x0000001bc2007c0c */ /* 0x000fe2000cf21270 */
[C---:B--2---:R-:W-:Y:S01]  /*184b0*/  IMAD.WIDE R32, R3.reuse, 0x4, R40 ;  /* 0x0000000403207825 */ /* 0x044fe200078e0228 */
[----:B------:R-:W2:Y:S03]  /*184c0*/  LDCU UR27, c[0x0][0x398] ;  /* 0x00007300ff1b77ac */ /* 0x000ea60008000800 */
[C---:B-1----:R-:W-:Y:S01]  /*184d0*/  IMAD.WIDE R36, R3.reuse, 0x4, R4 ;  /* 0x0000000403247825 */ /* 0x042fe200078e0204 */
[----:B------:R1:W-:Y:S01]  /*184e0*/  @P5 STG.E desc[UR8][R32.64], R54 ;  /* 0x0000003620005986 */ /* 0x0003e2000c101908 */
[-C--:B------:R-:W-:Y:S01]  /*184f0*/  ISETP.GE.AND P5, PT, R0, R152.reuse, PT ;  /* 0x000000980000720c */ /* 0x080fe20003fa6270 */
[----:B------:R-:W2:Y:S01]  /*18500*/  LDCU UR28, c[0x0][0x398] ;  /* 0x00007300ff1c77ac */ /* 0x000ea20008000800 */
[----:B------:R-:W-:Y:S01]  /*18510*/  VIADD R49, R3, UR26 ;  /* 0x0000001a03317c36 */ /* 0x000fe20008000000 */
[----:B------:R2:W-:Y:S01]  /*18520*/  @P0 STG.E desc[UR8][R36.64], R50 ;  /* 0x0000003224000986 */ /* 0x0005e2000c101908 */
[----:B------:R-:W-:Y:S01]  /*18530*/  ISETP.LT.AND P0, PT, R193, UR32, !P2 ;  /* 0x00000020c1007c0c */ /* 0x000fe2000d701270 */
[----:B------:R-:W3:Y:S01]  /*18540*/  LDCU UR30, c[0x0][0x398] ;  /* 0x00007300ff1e77ac */ /* 0x000ee20008000800 */
[----:B------:R-:W-:Y:S01]  /*18550*/  ISETP.LT.AND P2, PT, R194, UR33, !P2 ;  /* 0x00000021c2007c0c */ /* 0x000fe2000d741270 */
[----:B------:R-:W-:Y:S01]  /*18560*/  IMAD.WIDE R42, R49, 0x4, R40 ;  /* 0x00000004312a7825 */ /* 0x000fe200078e0228 */
[----:B------:R-:W-:Y:S01]  /*18570*/  IADD3 R0, PT, PT, R7, 0xb, RZ ;  /* 0x0000000b07007810 */ /* 0x000fe20007ffe0ff */
[----:B------:R-:W3:Y:S02]  /*18580*/  LDCU UR32, c[0x0][0x398] ;  /* 0x00007300ff2077ac */ /* 0x000ee40008000800 */
[C-C-:B-1----:R-:W-:Y:S01]  /*18590*/  IMAD.WIDE R32, R49.reuse, 0x4, R4.reuse ;  /* 0x0000000431207825 */ /* 0x142fe200078e0204 */
[----:B------:R1:W-:Y:S01]  /*185a0*/  @P3 STG.E desc[UR8][R42.64], R35 ;  /* 0x000000232a003986 */ /* 0x0003e2000c101908 */
[----:B------:R-:W-:Y:S01]  /*185b0*/  ISETP.GE.AND P3, PT, R0, R152, PT ;  /* 0x000000980000720c */ /* 0x000fe20003f66270 */
[----:B------:R-:W3:Y:S01]  /*185c0*/  LDCU UR33, c[0x0][0x398] ;  /* 0x00007300ff2177ac */ /* 0x000ee20008000800 */
[----:B------:R-:W-:Y:S01]  /*185d0*/  VIADD R49, R49, UR26 ;  /* 0x0000001a31317c36 */ /* 0x000fe20008000000 */
[----:B------:R4:W-:Y:S01]  /*185e0*/  @P1 STG.E desc[UR8][R32.64], R39 ;  /* 0x0000002720001986 */ /* 0x0009e2000c101908 */
[----:B------:R-:W-:Y:S01]  /*185f0*/  ISETP.LT.AND P1, PT, R193, UR34, !P6 ;  /* 0x00000022c1007c0c */ /* 0x000fe2000f721270 */
[----:B------:R-:W3:Y:S01]  /*18600*/  LDCU UR34, c[0x0][0x398] ;  /* 0x00007300ff2277ac */ /* 0x000ee20008000800 */
[----:B--2---:R-:W-:Y:S01]  /*18610*/  IMAD.WIDE R36, R49, 0x4, R4 ;  /* 0x0000000431247825 */ /* 0x004fe200078e0204 */
[----:B------:R-:W-:-:S02]  /*18620*/  ISETP.LT.AND P6, PT, R194, UR35, !P6 ;  /* 0x00000023c2007c0c */ /* 0x000fc4000f7c1270 */
[----:B------:R-:W-:Y:S01]  /*18630*/  IADD3 R0, PT, PT, R7, 0xc, RZ ;  /* 0x0000000c07007810 */ /* 0x000fe20007ffe0ff */
[C---:B------:R-:W-:Y:S01]  /*18640*/  VIADD R3, R49.reuse, UR26 ;  /* 0x0000001a31037c36 */ /* 0x040fe20008000000 */
[----:B------:R-:W2:Y:S01]  /*18650*/  LDCU UR35, c[0x0][0x398] ;  /* 0x00007300ff2377ac */ /* 0x000ea20008000800 */
[----:B-1----:R-:W-:-:S04]  /*18660*/  IMAD.WIDE R34, R49, 0x4, R40 ;  /* 0x0000000431227825 */ /* 0x002fc800078e0228 */
[C---:B----4-:R-:W-:Y:S01]  /*18670*/  VIADD R39, R3.reuse, UR26 ;  /* 0x0000001a03277c36 */ /* 0x050fe20008000000 */
[----:B------:R1:W-:Y:S01]  /*18680*/  @P0 STG.E desc[UR8][R34.64], R55 ;  /* 0x0000003722000986 */ /* 0x0003e2000c101908 */
[----:B------:R-:W-:Y:S01]  /*18690*/  IMAD.WIDE R42, R3, 0x4, R40 ;  /* 0x00000004032a7825 */ /* 0x000fe200078e0228 */
[----:B------:R-:W-:Y:S02]  /*186a0*/  ISETP.GE.AND P0, PT, R0, R152, PT ;  /* 0x000000980000720c */ /* 0x000fe40003f06270 */
[----:B------:R4:W-:Y:S01]  /*186b0*/  @P2 STG.E desc[UR8][R36.64], R51 ;  /* 0x0000003324002986 */ /* 0x0009e2000c101908 */
[----:B------:R-:W-:Y:S01]  /*186c0*/  ISETP.LT.AND P2, PT, R193, UR36, !P4 ;  /* 0x00000024c1007c0c */ /* 0x000fe2000e741270 */
[----:B------:R-:W-:Y:S01]  /*186d0*/  IMAD.WIDE R32, R3, 0x4, R4 ;  /* 0x0000000403207825 */ /* 0x000fe200078e0204 */
[----:B------:R-:W-:Y:S01]  /*186e0*/  ISETP.LT.AND P4, PT, R194, UR37, !P4 ;  /* 0x00000025c2007c0c */ /* 0x000fe2000e781270 */
[----:B------:R-:W-:Y:S01]  /*186f0*/  @P1 STG.E desc[UR8][R42.64], R44 ;  /* 0x0000002c2a001986 */ /* 0x000fe2000c101908 */
[----:B------:R-:W2:Y:S01]  /*18700*/  LDCU UR36, c[0x0][0x398] ;  /* 0x00007300ff2477ac */ /* 0x000ea20008000800 */
[----:B------:R-:W-:-:S02]  /*18710*/  VIADD R0, R7, 0xd ;  /* 0x0000000d07007836 */ /* 0x000fc40000000000 */
[C---:B-1----:R-:W-:Y:S01]  /*18720*/  IMAD.WIDE R34, R39.reuse, 0x4, R40 ;  /* 0x0000000427227825 */ /* 0x042fe200078e0228 */
[----:B------:R1:W-:Y:S01]  /*18730*/  @P6 STG.E desc[UR8][R32.64], R64 ;  /* 0x0000004020006986 */ /* 0x0003e2000c101908 */
[----:B------:R-:W2:Y:S01]  /*18740*/  LDCU UR37, c[0x0][0x398] ;  /* 0x00007300ff2577ac */ /* 0x000ea20008000800 */
[-C--:B------:R-:W-:Y:S01]  /*18750*/  ISETP.GE.AND P1, PT, R0, R152.reuse, PT ;  /* 0x000000980000720c */ /* 0x080fe20003f26270 */
[----:B----4-:R-:W-:Y:S01]  /*18760*/  IMAD.WIDE R36, R39, 0x4, R4 ;  /* 0x0000000427247825 */ /* 0x010fe200078e0204 */
[----:B------:R-:W-:Y:S01]  /*18770*/  IADD3 R0, PT, PT, R7, 0xe, RZ ;  /* 0x0000000e07007810 */ /* 0x000fe20007ffe0ff */
[----:B------:R4:W-:Y:S01]  /*18780*/  @P2 STG.E desc[UR8][R34.64], R68 ;  /* 0x0000004422002986 */ /* 0x0009e2000c101908 */
[----:B------:R-:W-:Y:S01]  /*18790*/  ISETP.LT.AND P2, PT, R193, UR6, !P5 ;  /* 0x00000006c1007c0c */ /* 0x000fe2000ef41270 */
[----:B------:R-:W-:Y:S01]  /*187a0*/  VIADD R39, R39, UR26 ;  /* 0x0000001a27277c36 */ /* 0x000fe20008000000 */
[C---:B-----5:R-:W-:Y:S01]  /*187b0*/  ISETP.LT.AND P5, PT, R194.reuse, UR10, !P5 ;  /* 0x0000000ac2007c0c */ /* 0x060fe2000efa1270 */
[----:B------:R5:W-:Y:S01]  /*187c0*/  @P4 STG.E desc[UR8][R36.64], R60 ;  /* 0x0000003c24004986 */ /* 0x000be2000c101908 */
[----:B------:R-:W-:Y:S01]  /*187d0*/  ISETP.LT.AND P4, PT, R193, UR14, !P3 ;  /* 0x0000000ec1007c0c */ /* 0x000fe2000df81270 */
[----:B------:R-:W2:Y:S01]  /*187e0*/  LDCU UR6, c[0x0][0x39c] ;  /* 0x00007380ff0677ac */ /* 0x000ea20008000800 */
[----:B------:R-:W-:Y:S01]  /*187f0*/  ISETP.LT.AND P3, PT, R194, UR16, !P3 ;  /* 0x00000010c2007c0c */ /* 0x000fe2000df61270 */
[C---:B-1----:R-:W-:Y:S01]  /*18800*/  IMAD.WIDE R32, R39.reuse, 0x4, R40 ;  /* 0x0000000427207825 */ /* 0x042fe200078e0228 */
[C---:B------:R-:W-:Y:S01]  /*18810*/  IADD3 R3, PT, PT, R39.reuse, UR26, RZ ;  /* 0x0000001a27037c10 */ /* 0x040fe2000fffe0ff */
[----:B------:R-:W1:Y:S01]  /*18820*/  LDCU UR10, c[0x0][0x39c] ;  /* 0x00007380ff0a77ac */ /* 0x000e620008000800 */
[----:B------:R-:W-:Y:S01]  /*18830*/  ISETP.GE.AND P6, PT, R0, R152, PT ;  /* 0x000000980000720c */ /* 0x000fe20003fc6270 */
[----:B----4-:R-:W-:-:S02]  /*18840*/  IMAD.WIDE R34, R39, 0x4, R4 ;  /* 0x0000000427227825 */ /* 0x010fc400078e0204 */
[----:B------:R4:W-:Y:S01]  /*18850*/  @P2 STG.E desc[UR8][R32.64], R45 ;  /* 0x0000002d20002986 */ /* 0x0009e2000c101908 */
[----:B------:R-:W1:Y:S01]  /*18860*/  LDCU UR16, c[0x0][0x398] ;  /* 0x00007300ff1077ac */ /* 0x000e620008000800 */
[----:B-----5:R-:W-:Y:S02]  /*18870*/  IMAD.WIDE R36, R3, 0x4, R40 ;  /* 0x0000000403247825 */ /* 0x020fe400078e0228 */
[----:B------:R5:W-:Y:S01]  /*18880*/  @P5 STG.E desc[UR8][R34.64], R65 ;  /* 0x0000004122005986 */ /* 0x000be2000c101908 */
[----:B---3--:R-:W-:Y:S01]  /*18890*/  ISETP.LT.AND P5, PT, R193, UR12, !P0 ;  /* 0x0000000cc1007c0c */ /* 0x008fe2000c7a1270 */
[C---:B------:R-:W-:Y:S01]  /*188a0*/  IMAD.WIDE R38, R3.reuse, 0x4, R4 ;  /* 0x0000000403267825 */ /* 0x040fe200078e0204 */
[----:B------:R-:W-:Y:S01]  /*188b0*/  ISETP.LT.AND P0, PT, R194, UR18, !P0 ;  /* 0x00000012c2007c0c */ /* 0x000fe2000c701270 */
[----:B------:R3:W-:Y:S01]  /*188c0*/  @P4 STG.E desc[UR8][R36.64], R69 ;  /* 0x0000004524004986 */ /* 0x0007e2000c101908 */
[----:B------:R-:W1:Y:S01]  /*188d0*/  LDCU UR12, c[0x0][0x39c] ;  /* 0x00007380ff0c77ac */ /* 0x000e620008000800 */
[----:B------:R-:W-:-:S02]  /*188e0*/  VIADD R3, R3, UR26 ;  /* 0x0000001a03037c36 */ /* 0x000fc40008000000 */
[----:B------:R-:W-:Y:S01]  /*188f0*/  @P3 STG.E desc[UR8][R38.64], R61 ;  /* 0x0000003d26003986 */ /* 0x000fe2000c101908 */
[----:B------:R-:W-:Y:S01]  /*18900*/  ISETP.LT.AND P3, PT, R193, UR20, !P1 ;  /* 0x00000014c1007c0c */ /* 0x000fe2000cf61270 */
[C---:B----4-:R-:W-:Y:S01]  /*18910*/  IMAD.WIDE R32, R3.reuse, 0x4, R40 ;  /* 0x0000000403207825 */ /* 0x050fe200078e0228 */
[C---:B------:R-:W-:Y:S01]  /*18920*/  IADD3 R43, PT, PT, R3.reuse, UR26, RZ ;  /* 0x0000001a032b7c10 */ /* 0x040fe2000fffe0ff */
[----:B------:R-:W4:Y:S01]  /*18930*/  LDCU UR18, c[0x0][0x398] ;  /* 0x00007300ff1277ac */ /* 0x000f220008000800 */
[C---:B------:R-:W-:Y:S01]  /*18940*/  ISETP.LT.AND P1, PT, R194.reuse, UR22, !P1 ;  /* 0x00000016c2007c0c */ /* 0x040fe2000cf21270 */
[----:B-----5:R-:W-:Y:S01]  /*18950*/  IMAD.WIDE R34, R3, 0x4, R4 ;  /* 0x0000000403227825 */ /* 0x020fe200078e0204 */
[----:B------:R5:W-:Y:S01]  /*18960*/  @P5 STG.E desc[UR8][R32.64], R46 ;  /* 0x0000002e20005986 */ /* 0x000be2000c101908 */
[----:B------:R-:W1:Y:S02]  /*18970*/  LDCU UR20, c[0x0][0x398] ;  /* 0x00007300ff1477ac */ /* 0x000e640008000800 */
[----:B---3--:R-:W-:Y:S01]  /*18980*/  IMAD.WIDE R36, R43, 0x4, R40 ;  /* 0x000000042b247825 */ /* 0x008fe200078e0228 */
[----:B------:R3:W-:Y:S01]  /*18990*/  @P0 STG.E desc[UR8][R34.64], R66 ;  /* 0x0000004222000986 */ /* 0x0007e2000c101908 */
[----:B------:R-:W1:Y:S02]  /*189a0*/  LDCU UR22, c[0x0][0x398] ;  /* 0x00007300ff1677ac */ /* 0x000e640008000800 */
[----:B------:R-:W-:Y:S01]  /*189b0*/  VIADD R0, R7, 0xf ;  /* 0x0000000f07007836 */ /* 0x000fe20000000000 */
[----:B------:R2:W-:Y:S01]  /*189c0*/  @P3 STG.E desc[UR8][R36.64], R70 ;  /* 0x0000004624003986 */ /* 0x0005e2000c101908 */
[----:B------:R-:W-:Y:S01]  /*189d0*/  ISETP.LT.AND P3, PT, R193, UR24, !P6 ;  /* 0x00000018c1007c0c */ /* 0x000fe2000f761270 */
[----:B------:R-:W1:Y:S01]  /*189e0*/  LDCU UR14, c[0x0][0x39c] ;  /* 0x00007380ff0e77ac */ /* 0x000e620008000800 */
[----:B------:R-:W-:Y:S01]  /*189f0*/  ISETP.LT.AND P6, PT, R194, UR27, !P6 ;  /* 0x0000001bc2007c0c */ /* 0x000fe2000f7c1270 */
[C---:B-----5:R-:W-:Y:S01]  /*18a00*/  IMAD.WIDE R32, R43.reuse, 0x4, R4 ;  /* 0x000000042b207825 */ /* 0x060fe200078e0204 */
[----:B------:R-:W-:Y:S01]  /*18a10*/  IADD3 R43, PT, PT, R43, UR26, RZ ;  /* 0x0000001a2b2b7c10 */ /* 0x000fe2000fffe0ff */
[----:B------:R-:W5:Y:S01]  /*18a20*/  LDCU UR24, c[0x0][0x398] ;  /* 0x00007300ff1877ac */ /* 0x000f620008000800 */
[-C--:B------:R-:W-:Y:S01]  /*18a30*/  ISETP.GE.AND P2, PT, R0, R152.reuse, PT ;  /* 0x000000980000720c */ /* 0x080fe20003f46270 */
[----:B------:R-:W-:Y:S01]  /*18a40*/  VIADD R0, R7, 0x10 ;  /* 0x0000001007007836 */ /* 0x000fe20000000000 */
[----:B------:R1:W-:Y:S01]  /*18a50*/  @P1 STG.E desc[UR8][R32.64], R62 ;  /* 0x0000003e20001986 */ /* 0x0003e2000c101908 */
[----:B---3--:R-:W-:Y:S01]  /*18a60*/  IMAD.WIDE R34, R43, 0x4, R40 ;  /* 0x000000042b227825 */ /* 0x008fe200078e0228 */
[----:B------:R-:W-:Y:S01]  /*18a70*/  ISETP.LT.AND P1, PT, R193, UR28, !P2 ;  /* 0x0000001cc1007c0c */ /* 0x000fe2000d721270 */
[----:B------:R-:W3:Y:S01]  /*18a80*/  LDCU UR27, c[0x0][0x398] ;  /* 0x00007300ff1b77ac */ /* 0x000ee20008000800 */
[-C--:B------:R-:W-:Y:S01]  /*18a90*/  ISETP.GE.AND P4, PT, R0, R152.reuse, PT ;  /* 0x000000980000720c */ /* 0x080fe20003f86270 */
[----:B--2---:R-:W-:Y:S01]  /*18aa0*/  IMAD.WIDE R36, R43, 0x4, R4 ;  /* 0x000000042b247825 */ /* 0x004fe200078e0204 */
[----:B------:R2:W-:Y:S01]  /*18ab0*/  @P3 STG.E desc[UR8][R34.64], R47 ;  /* 0x0000002f22003986 */ /* 0x0005e2000c101908 */
[----:B------:R-:W-:Y:S01]  /*18ac0*/  ISETP.LT.AND P2, PT, R194, UR30, !P2 ;  /* 0x0000001ec2007c0c */ /* 0x000fe2000d741270 */
[----:B------:R-:W2:Y:S01]  /*18ad0*/  LDCU UR28, c[0x0][0x398] ;  /* 0x00007300ff1c77ac */ /* 0x000ea20008000800 */
[----:B------:R-:W-:Y:S01]  /*18ae0*/  VIADD R0, R7, 0x11 ;  /* 0x0000001107007836 */ /* 0x000fe20000000000 */
[----:B------:R1:W-:Y:S01]  /*18af0*/  @P6 STG.E desc[UR8][R36.64], R67 ;  /* 0x0000004324006986 */ /* 0x0003e2000c101908 */
[----:B------:R-:W-:Y:S01]  /*18b00*/  VIADD R3, R43, UR26 ;  /* 0x0000001a2b037c36 */ /* 0x000fe20008000000 */
[----:B------:R-:W-:Y:S01]  /*18b10*/  ISETP.LT.AND P6, PT, R193, UR31, !P4 ;  /* 0x0000001fc1007c0c */ /* 0x000fe2000e7c1270 */
[----:B------:R-:W3:Y:S01]  /*18b20*/  LDCU UR30, c[0x0][0x398] ;  /* 0x00007300ff1e77ac */ /* 0x000ee20008000800 */
[----:B------:R-:W-:Y:S01]  /*18b30*/  ISETP.GE.AND P5, PT, R0, R152, PT ;  /* 0x000000980000720c */ /* 0x000fe20003fa6270 */
[----:B------:R-:W-:Y:S01]  /*18b40*/  VIADD R0, R7, 0x3f ;  /* 0x0000003f07007836 */ /* 0x000fe20000000000 */
[----:B------:R-:W-:Y:S01]  /*18b50*/  ISETP.LT.AND P4, PT, R194, UR32, !P4 ;  /* 0x00000020c2007c0c */ /* 0x000fe2000e781270 */
[C---:B------:R-:W-:Y:S01]  /*18b60*/  VIADD R43, R3.reuse, UR26 ;  /* 0x0000001a032b7c36 */ /* 0x040fe20008000000 */
[----:B------:R-:W3:Y:S01]  /*18b70*/  LDCU UR31, c[0x0][0x398] ;  /* 0x00007300ff1f77ac */ /* 0x000ee20008000800 */
[C---:B------:R-:W-:Y:S01]  /*18b80*/  IMAD.WIDE R38, R3.reuse, 0x4, R40 ;  /* 0x0000000403267825 */ /* 0x040fe200078e0228 */
[----:B------:R-:W-:Y:S01]  /*18b90*/  ISETP.GE.AND P0, PT, R0, UR29, PT ;  /* 0x0000001d00007c0c */ /* 0x000fe2000bf06270 */
[----:B------:R-:W3:Y:S02]  /*18ba0*/  LDCU UR29, c[0x0][0x398] ;  /* 0x00007300ff1d77ac */ /* 0x000ee40008000800 */
[----:B-1----:R-:W-:Y:S01]  /*18bb0*/  IMAD.WIDE R32, R3, 0x4, R4 ;  /* 0x0000000403207825 */ /* 0x002fe200078e0204 */
[----:B------:R-:W-:Y:S01]  /*18bc0*/  @P1 STG.E desc[UR8][R38.64], R71 ;  /* 0x0000004726001986 */ /* 0x000fe2000c101908 */
[----:B------:R-:W1:Y:S02]  /*18bd0*/  LDCU UR32, c[0x0][0x398] ;  /* 0x00007300ff2077ac */ /* 0x000e640008000800 */
[----:B------:R-:W-:Y:S01]  /*18be0*/  VIADD R0, R7, 0x12 ;  /* 0x0000001207007836 */ /* 0x000fe20000000000 */
[----:B------:R1:W-:Y:S01]  /*18bf0*/  @P2 STG.E desc[UR8][R32.64], R63 ;  /* 0x0000003f20002986 */ /* 0x0003e2000c101908 */
[----:B--2---:R-:W-:-:S03]  /*18c00*/  IMAD.WIDE R34, R43, 0x4, R40 ;  /* 0x000000042b227825 */ /* 0x004fc600078e0228 */
[----:B------:R-:W-:Y:S01]  /*18c10*/  ISETP.GE.AND P3, PT, R0, UR4, PT ;  /* 0x0000000400007c0c */ /* 0x000fe2000bf66270 */
[----:B------:R-:W-:Y:S01]  /*18c20*/  IMAD.WIDE R36, R43, 0x4, R4 ;  /* 0x000000042b247825 */ /* 0x000fe200078e0204 */
[----:B------:R2:W-:Y:S01]  /*18c30*/  @P6 STG.E desc[UR8][R34.64], R56 ;  /* 0x0000003822006986 */ /* 0x0005e2000c101908 */
[----:B------:R-:W-:Y:S01]  /*18c40*/  ISETP.LT.AND P6, PT, R193, UR33, !P5 ;  /* 0x00000021c1007c0c */ /* 0x000fe2000efc1270 */
[----:B------:R-:W3:Y:S01]  /*18c50*/  LDCU UR4, c[0x0][0x39c] ;  /* 0x00007380ff0477ac */ /* 0x000ee20008000800 */
[----:B------:R-:W-:Y:S01]  /*18c60*/  ISETP.LT.AND P5, PT, R194, UR34, !P5 ;  /* 0x00000022c2007c0c */ /* 0x000fe2000efa1270 */
[----:B------:R2:W-:Y:S01]  /*18c70*/  @P4 STG.E desc[UR8][R36.64], R96 ;  /* 0x0000006024004986 */ /* 0x0005e2000c101908 */
[----:B------:R-:W-:Y:S01]  /*18c80*/  IADD3 R43, PT, PT, R43, UR26, RZ ;  /* 0x0000001a2b2b7c10 */ /* 0x000fe2000fffe0ff */
[----:B------:R-:W3:Y:S01]  /*18c90*/  LDCU UR33, c[0x0][0x398] ;  /* 0x00007300ff2177ac */ /* 0x000ee20008000800 */
[----:B------:R-:W-:Y:S02]  /*18ca0*/  IADD3 R0, PT, PT, R7, 0x13, RZ ;  /* 0x0000001307007810 */ /* 0x000fe40007ffe0ff */
[----:B------:R-:W-:Y:S01]  /*18cb0*/  ISETP.LT.AND P4, PT, R193, UR35, !P3 ;  /* 0x00000023c1007c0c */ /* 0x000fe2000df81270 */
[----:B------:R-:W-:Y:S01]  /*18cc0*/  VIADD R3, R43, UR26 ;  /* 0x0000001a2b037c36 */ /* 0x000fe20008000000 */
[----:B------:R-:W-:Y:S01]  /*18cd0*/  ISETP.GE.AND P1, PT, R0, UR6, PT ;  /* 0x0000000600007c0c */ /* 0x000fe2000bf26270 */
[----:B------:R-:W-:Y:S01]  /*18ce0*/  VIADD R0, R7, 0x14 ;  /* 0x0000001407007836 */ /* 0x000fe20000000000 */
[----:B------:R-:W-:Y:S01]  /*18cf0*/  ISETP.LT.AND P3, PT, R194, UR36, !P3 ;  /* 0x00000024c2007c0c */ /* 0x000fe2000df61270 */
[C---:B-1----:R-:W-:Y:S01]  /*18d00*/  IMAD.WIDE R32, R43.reuse, 0x4, R40 ;  /* 0x000000042b207825 */ /* 0x042fe200078e0228 */
[----:B------:R-:W1:Y:S02]  /*18d10*/  LDCU UR6, c[0x0][0x39c] ;  /* 0x00007380ff0677ac */ /* 0x000e640008000800 */
[----:B------:R-:W-:Y:S01]  /*18d20*/  ISETP.GE.AND P2, PT, R0, UR10, PT ;  /* 0x0000000a00007c0c */ /* 0x000fe2000bf46270 */
[----:B--2---:R-:W-:Y:S01]  /*18d30*/  IMAD.WIDE R34, R43, 0x4, R4 ;  /* 0x000000042b227825 */ /* 0x004fe200078e0204 */
[----:B------:R2:W-:Y:S01]  /*18d40*/  @P6 STG.E desc[UR8][R32.64], R76 ;  /* 0x0000004c20006986 */ /* 0x0005e2000c101908 */
[----:B------:R-:W1:Y:S02]  /*18d50*/  LDCU UR10, c[0x0][0x39c] ;  /* 0x00007380ff0a77ac */ /* 0x000e640008000800 */
[----:B------:R-:W-:Y:S01]  /*18d60*/  IMAD.WIDE R36, R3, 0x4, R40 ;  /* 0x0000000403247825 */ /* 0x000fe200078e0228 */
[----:B------:R1:W-:Y:S01]  /*18d70*/  @P5 STG.E desc[UR8][R34.64], R80 ;  /* 0x0000005022005986 */ /* 0x0003e2000c101908 */
[----:B------:R-:W-:Y:S01]  /*18d80*/  ISETP.LT.AND P5, PT, R193, UR16, !P1 ;  /* 0x00000010c1007c0c */ /* 0x000fe2000cfa1270 */
[----:B------:R-:W3:Y:S01]  /*18d90*/  LDCU UR16, c[0x0][0x398] ;  /* 0x00007300ff1077ac */ /* 0x000ee20008000800 */
[C---:B------:R-:W-:Y:S01]  /*18da0*/  IMAD.WIDE R38, R3.reuse, 0x4, R4 ;  /* 0x0000000403267825 */ /* 0x040fe200078e0204 */
[----:B------:R1:W-:Y:S01]  /*18db0*/  @P4 STG.E desc[UR8][R36.64], R57 ;  /* 0x0000003924004986 */ /* 0x0003e2000c101908 */
[----:B------:R-:W-:Y:S01]  /*18dc0*/  IADD3 R3, PT, PT, R3, UR26, RZ ;  /* 0x0000001a03037c10 */ /* 0x000fe2000fffe0ff */
[----:B------:R-:W3:Y:S01]  /*18dd0*/  LDCU UR34, c[0x0][0x398] ;  /* 0x00007300ff2277ac */ /* 0x000ee20008000800 */
[----:B------:R-:W-:Y:S01]  /*18de0*/  ISETP.LT.AND P1, PT, R194, UR37, !P1 ;  /* 0x00000025c2007c0c */ /* 0x000fe2000cf21270 */
[----:B------:R-:W-:Y:S01]  /*18df0*/  VIADD R0, R7, 0x15 ;  /* 0x0000001507007836 */ /* 0x000fe20000000000 */
[----:B------:R-:W-:Y:S01]  /*18e00*/  ISETP.LT.AND P4, PT, R193, UR38, !P2 ;  /* 0x00000026c1007c0c */ /* 0x000fe2000d781270 */
[C---:B------:R-:W-:Y:S01]  /*18e10*/  VIADD R43, R3.reuse, UR26 ;  /* 0x0000001a032b7c36 */ /* 0x040fe20008000000 */
[----:B------:R-:W-:Y:S01]  /*18e20*/  @P3 STG.E desc[UR8][R38.64], R97 ;  /* 0x0000006126003986 */ /* 0x000fe2000c101908 */
[C---:B--2---:R-:W-:Y:S01]  /*18e30*/  IMAD.WIDE R32, R3.reuse, 0x4, R40 ;  /* 0x0000000403207825 */ /* 0x044fe200078e0228 */
[----:B------:R-:W-:Y:S01]  /*18e40*/  ISETP.GE.AND P6, PT, R0, UR12, PT ;  /* 0x0000000c00007c0c */ /* 0x000fe2000bfc6270 */
[----:B------:R-:W2:Y:S01]  /*18e50*/  LDCU UR12, c[0x0][0x39c] ;  /* 0x00007380ff0c77ac */ /* 0x000ea20008000800 */
[C---:B----4-:R-:W-:Y:S01]  /*18e60*/  ISETP.LT.AND P2, PT, R194.reuse, UR18, !P2 ;  /* 0x00000012c2007c0c */ /* 0x050fe2000d741270 */
[----:B-1----:R-:W-:Y:S01]  /*18e70*/  IMAD.WIDE R34, R3, 0x4, R4 ;  /* 0x0000000403227825 */ /* 0x002fe200078e0204 */
[----:B------:R1:W-:Y:S01]  /*18e80*/  @P5 STG.E desc[UR8][R32.64], R77 ;  /* 0x0000004d20005986 */ /* 0x0003e2000c101908 */
[----:B------:R-:W4:Y:S02]  /*18e90*/  LDCU UR18, c[0x0][0x398] ;  /* 0x00007300ff1277ac */ /* 0x000f240008000800 */
[----:B------:R-:W-:Y:S01]  /*18ea0*/  IMAD.WIDE R36, R43, 0x4, R40 ;  /* 0x000000042b247825 */ /* 0x000fe200078e0228 */
[----:B------:R2:W-:Y:S01]  /*18eb0*/  @P1 STG.E desc[UR8][R34.64], R81 ;  /* 0x0000005122001986 */ /* 0x0005e2000c101908 */
[----:B------:R-:W4:Y:S02]  /*18ec0*/  LDCU UR35, c[0x0][0x398] ;  /* 0x00007300ff2377ac */ /* 0x000f240008000800 */
[----:B------:R-:W-:Y:S01]  /*18ed0*/  VIADD R0, R7, 0x16 ;  /* 0x0000001607007836 */ /* 0x000fe20000000000 */
[----:B------:R2:W-:Y:S01]  /*18ee0*/  @P4 STG.E desc[UR8][R36.64], R58 ;  /* 0x0000003a24004986 */ /* 0x0005e2000c101908 */
[----:B------:R-:W-:Y:S01]  /*18ef0*/  ISETP.LT.AND P4, PT, R193, UR20, !P6 ;  /* 0x00000014c1007c0c */ /* 0x000fe2000f781270 */
[----:B------:R-:W4:Y:S01]  /*18f00*/  LDCU UR20, c[0x0][0x398] ;  /* 0x00007300ff1477ac */ /* 0x000f220008000800 */
[----:B------:R-:W-:Y:S01]  /*18f10*/  ISETP.LT.AND P6, PT, R194, UR22, !P6 ;  /* 0x00000016c2007c0c */ /* 0x000fe2000f7c1270 */
[----:B-1----:R-:W-:Y:S01]  /*18f20*/  IMAD.WIDE R32, R43, 0x4, R4 ;  /* 0x000000042b207825 */ /* 0x002fe200078e0204 */
[----:B------:R-:W-:Y:S01]  /*18f30*/  ISETP.GE.AND P3, PT, R0, UR14, PT ;  /* 0x0000000e00007c0c */ /* 0x000fe2000bf66270 */
[----:B------:R-:W1:Y:S01]  /*18f40*/  LDCU UR14, c[0x0][0x39c] ;  /* 0x00007380ff0e77ac */ /* 0x000e620008000800 */
[----:B------:R-:W-:Y:S01]  /*18f50*/  IADD3 R0, PT, PT, R7, 0x17, RZ ;  /* 0x0000001707007810 */ /* 0x000fe20007ffe0ff */
[----:B------:R-:W-:Y:S01]  /*18f60*/  VIADD R43, R43, UR26 ;  /* 0x0000001a2b2b7c36 */ /* 0x000fe20008000000 */
[----:B------:R1:W-:Y:S01]  /*18f70*/  @P2 STG.E desc[UR8][R32.64], R98 ;  /* 0x0000006220002986 */ /* 0x0003e2000c101908 */
[----:B-----5:R-:W-:Y:S01]  /*18f80*/  ISETP.LT.AND P2, PT, R193, UR24, !P3 ;  /* 0x00000018c1007c0c */ /* 0x020fe2000df41270 */
[----:B------:R-:W5:Y:S01]  /*18f90*/  LDCU UR22, c[0x0][0x398] ;  /* 0x00007300ff1677ac */ /* 0x000f620008000800 */
[----:B--2---:R-:W-:Y:S01]  /*18fa0*/  IMAD.WIDE R34, R43, 0x4, R40 ;  /* 0x000000042b227825 */ /* 0x004fe200078e0228 */
[----:B---3--:R-:W-:-:S02]  /*18fb0*/  ISETP.GE.AND P5, PT, R0, UR4, PT ;  /* 0x0000000400007c0c */ /* 0x008fc4000bfa6270 */
[C---:B------:R-:W-:Y:S01]  /*18fc0*/  IADD3 R3, PT, PT, R43.reuse, UR26, RZ ;  /* 0x0000001a2b037c10 */ /* 0x040fe2000fffe0ff */
[----:B------:R-:W-:Y:S01]  /*18fd0*/  IMAD.WIDE R36, R43, 0x4, R4 ;  /* 0x000000042b247825 */ /* 0x000fe200078e0204 */
[----:B------:R2:W-:Y:S01]  /*18fe0*/  @P4 STG.E desc[UR8][R34.64], R78 ;  /* 0x0000004e22004986 */ /* 0x0005e2000c101908 */
[C---:B------:R-:W-:Y:S01]  /*18ff0*/  ISETP.LT.AND P3, PT, R194.reuse, UR27, !P3 ;  /* 0x0000001bc2007c0c */ /* 0x040fe2000df61270 */
[----:B------:R-:W3:Y:S01]  /*19000*/  LDCU UR4, c[0x0][0x39c] ;  /* 0x00007380ff0477ac */ /* 0x000ee20008000800 */
[----:B------:R-:W-:Y:S01]  /*19010*/  IADD3 R43, PT, PT, R3, UR26, RZ ;  /* 0x0000001a032b7c10 */ /* 0x000fe2000fffe0ff */
[----:B------:R2:W-:Y:S01]  /*19020*/  @P6 STG.E desc[UR8][R36.64], R82 ;  /* 0x0000005224006986 */ /* 0x0005e2000c101908 */
[----:B------:R-:W-:Y:S01]  /*19030*/  ISETP.LT.AND P6, PT, R193, UR28, !P5 ;  /* 0x0000001cc1007c0c */ /* 0x000fe2000efc1270 */
[----:B------:R-:W-:Y:S01]  /*19040*/  VIADD R0, R7, 0x18 ;  /* 0x0000001807007836 */ /* 0x000fe20000000000 */
[----:B------:R-:W-:Y:S01]  /*19050*/  ISETP.LT.AND P5, PT, R194, UR29, !P5 ;  /* 0x0000001dc2007c0c */ /* 0x000fe2000efa1270 */
[C---:B------:R-:W-:Y:S01]  /*19060*/  IMAD.WIDE R38, R3.reuse, 0x4, R40 ;  /* 0x0000000403267825 */ /* 0x040fe200078e0228 */
[----:B------:R-:W3:Y:S02]  /*19070*/  LDCU UR24, c[0x0][0x398] ;  /* 0x00007300ff1877ac */ /* 0x000ee40008000800 */
[----:B------:R-:W-:Y:S01]  /*19080*/  ISETP.GE.AND P1, PT, R0, UR6, PT ;  /* 0x0000000600007c0c */ /* 0x000fe2000bf26270 */
[----:B-1----:R-:W-:Y:S01]  /*19090*/  IMAD.WIDE R32, R3, 0x4, R4 ;  /* 0x0000000403207825 */ /* 0x002fe200078e0204 */
[----:B------:R-:W-:Y:S01]  /*190a0*/  @P2 STG.E desc[UR8][R38.64], R59 ;  /* 0x0000003b26002986 */ /* 0x000fe2000c101908 */
[----:B------:R-:W1:Y:S02]  /*190b0*/  LDCU UR6, c[0x0][0x39c] ;  /* 0x00007380ff0677ac */ /* 0x000e640008000800 */
[----:B--2---:R-:W-:Y:S01]  /*190c0*/  IMAD.WIDE R34, R43, 0x4, R40 ;  /* 0x000000042b227825 */ /* 0x004fe200078e0228 */
[----:B------:R2:W-:Y:S01]  /*190d0*/  @P3 STG.E desc[UR8][R32.64], R99 ;  /* 0x0000006320003986 */ /* 0x0005e2000c101908 */
[----:B------:R-:W1:Y:S02]  /*190e0*/  LDCU UR27, c[0x0][0x398] ;  /* 0x00007300ff1b77ac */ /* 0x000e640008000800 */
[----:B------:R-:W-:Y:S01]  /*190f0*/  VIADD R0, R7, 0x19 ;  /* 0x0000001907007836 */ /* 0x000fe20000000000 */
[----:B------:R3:W-:Y:S01]  /*19100*/  @P6 STG.E desc[UR8][R34.64], R79 ;  /* 0x0000004f22006986 */ /* 0x0007e2000c101908 */
[----:B------:R-:W-:Y:S01]  /*19110*/  ISETP.LT.AND P6, PT, R193, UR30, !P1 ;  /* 0x0000001ec1007c0c */ /* 0x000fe2000cfc1270 */
[C---:B------:R-:W-:Y:S01]  /*19120*/  IMAD.WIDE R36, R43.reuse, 0x4, R4 ;  /* 0x000000042b247825 */ /* 0x040fe200078e0204 */
[----:B------:R-:W-:Y:S01]  /*19130*/  ISETP.LT.AND P1, PT, R194, UR31, !P1 ;  /* 0x0000001fc2007c0c */ /* 0x000fe2000cf21270 */
[----:B------:R-:W1:Y:S01]  /*19140*/  LDCU UR28, c[0x0][0x398] ;  /* 0x00007300ff1c77ac */ /* 0x000e620008000800 */
[----:B------:R-:W-:Y:S01]  /*19150*/  ISETP.GE.AND P4, PT, R0, UR10, PT ;  /* 0x0000000a00007c0c */ /* 0x000fe2000bf86270 */
[----:B------:R-:W-:Y:S01]  /*19160*/  VIADD R43, R43, UR26 ;  /* 0x0000001a2b2b7c36 */ /* 0x000fe20008000000 */
[----:B------:R1:W-:Y:S01]  /*19170*/  @P5 STG.E desc[UR8][R36.64], R83 ;  /* 0x0000005324005986 */ /* 0x0003e2000c101908 */
[----:B------:R-:W-:Y:S01]  /*19180*/  VIADD R0, R7, 0x1a ;  /* 0x0000001a07007836 */ /* 0x000fe20000000000 */
[----:B------:R-:W-:Y:S01]  /*19190*/  ISETP.LT.AND P5, PT, R193, UR32, !P4 ;  /* 0x00000020c1007c0c */ /* 0x000fe2000e7a1270 */
[C---:B--2---:R-:W-:Y:S01]  /*191a0*/  IMAD.WIDE R32, R43.reuse, 0x4, R40 ;  /* 0x000000042b207825 */ /* 0x044fe200078e0228 */
[----:B------:R-:W-:Y:S01]  /*191b0*/  ISETP.LT.AND P4, PT, R194, UR33, !P4 ;  /* 0x00000021c2007c0c */ /* 0x000fe2000e781270 */
[----:B------:R-:W2:Y:S01]  /*191c0*/  LDCU UR10, c[0x0][0x39c] ;  /* 0x00007380ff0a77ac */ /* 0x000ea20008000800 */
[----:B------:R-:W-:Y:S01]  /*191d0*/  ISETP.GE.AND P2, PT, R0, UR12, PT ;  /* 0x0000000c00007c0c */ /* 0x000fe2000bf46270 */
[C---:B---3--:R-:W-:Y:S01]  /*191e0*/  IMAD.WIDE R34, R43.reuse, 0x4, R4 ;  /* 0x000000042b227825 */ /* 0x048fe200078e0204 */
[----:B------:R3:W-:Y:S01]  /*191f0*/  @P6 STG.E desc[UR8][R32.64], R72 ;  /* 0x0000004820006986 */ /* 0x0007e2000c101908 */
[----:B------:R-:W2:Y:S02]  /*19200*/  LDCU UR12, c[0x0][0x39c] ;  /* 0x00007380ff0c77ac */ /* 0x000ea40008000800 */
[----:B------:R-:W-:Y:S01]  /*19210*/  VIADD R3, R43, UR26 ;  /* 0x0000001a2b037c36 */ /* 0x000fe20008000000 */
[----:B------:R2:W-:Y:S01]  /*19220*/  @P1 STG.E desc[UR8][R34.64], R108 ;  /* 0x0000006c22001986 */ /* 0x0005e2000c101908 */
[----:B------:R-:W-:Y:S01]  /*19230*/  ISETP.LT.AND P1, PT, R193, UR16, !P2 ;  /* 0x00000010c1007c0c */ /* 0x000fe2000d721270 */
[----:B------:R-:W-:Y:S01]  /*19240*/  VIADD R0, R7, 0x1b ;  /* 0x0000001b07007836 */ /* 0x000fe20000000000 */
[----:B------:R-:W-:Y:S01]  /*19250*/  ISETP.LT.AND P2, PT, R194, UR34, !P2 ;  /* 0x00000022c2007c0c */ /* 0x000fe2000d741270 */
[C---:B-1----:R-:W-:Y:S01]  /*19260*/  IMAD.WIDE R36, R3.reuse, 0x4, R40 ;  /* 0x0000000403247825 */ /* 0x042fe200078e0228 */
[----:B------:R-:W1:Y:S02]  /*19270*/  LDCU UR29, c[0x0][0x398] ;  /* 0x00007300ff1d77ac */ /* 0x000e640008000800 */
[----:B------:R-:W-:Y:S01]  /*19280*/  ISETP.GE.AND P3, PT, R0, UR14, PT ;  /* 0x0000000e00007c0c */ /* 0x000fe2000bf66270 */
[----:B------:R-:W-:Y:S01]  /*19290*/  IMAD.WIDE R38, R3, 0x4, R4 ;  /* 0x0000000403267825 */ /* 0x000fe200078e0204 */
[----:B------:R-:W-:Y:S01]  /*192a0*/  IADD3 R0, PT, PT, R7, 0x1c, RZ ;  /* 0x0000001c07007810 */ /* 0x000fe20007ffe0ff */
[----:B------:R1:W-:Y:S01]  /*192b0*/  @P5 STG.E desc[UR8][R36.64], R112 ;  /* 0x0000007024005986 */ /* 0x0003e2000c101908 */
[----:B------:R-:W1:Y:S01]  /*192c0*/  LDCU UR14, c[0x0][0x398] ;  /* 0x00007300ff0e77ac */ /* 0x000e620008000800 */
[----:B------:R-:W-:Y:S01]  /*192d0*/  VIADD R3, R3, UR26 ;  /* 0x0000001a03037c36 */ /* 0x000fe20008000000 */
[----:B------:R-:W-:Y:S01]  /*192e0*/  ISETP.GE.AND P6, PT, R0, UR4, PT ;  /* 0x0000000400007c0c */ /* 0x000fe2000bfc6270 */
[----:B------:R-:W-:Y:S01]  /*192f0*/  @P4 STG.E desc[UR8][R38.64], R104 ;  /* 0x0000006826004986 */ /* 0x000fe2000c101908 */
[----:B----4-:R-:W-:Y:S01]  /*19300*/  ISETP.LT.AND P4, PT, R193, UR18, !P3 ;  /* 0x00000012c1007c0c */ /* 0x010fe2000df81270 */
[----:B---3--:R-:W-:Y:S01]  /*19310*/  IMAD.WIDE R32, R3, 0x4, R40 ;  /* 0x0000000403207825 */ /* 0x008fe200078e0228 */
[----:B------:R-:W-:Y:S01]  /*19320*/  ISETP.LT.AND P3, PT, R194, UR35, !P3 ;  /* 0x00000023c2007c0c */ /* 0x000fe2000df61270 */
[----:B------:R-:W3:Y:S01]  /*19330*/  LDCU UR30, c[0x0][0x398] ;  /* 0x00007300ff1e77ac */ /* 0x000ee20008000800 */
[----:B------:R-:W-:Y:S01]  /*19340*/  IADD3 R0, PT, PT, R7, 0x1d, RZ ;  /* 0x0000001d07007810 */ /* 0x000fe20007ffe0ff */
[C---:B--2---:R-:W-:Y:S01]  /*19350*/  IMAD.WIDE R34, R3.reuse, 0x4, R4 ;  /* 0x0000000403227825 */ /* 0x044fe200078e0204 */
[----:B------:R2:W-:Y:S01]  /*19360*/  @P1 STG.E desc[UR8][R32.64], R73 ;  /* 0x0000004920001986 */ /* 0x0005e2000c101908 */
[----:B------:R-:W4:Y:S01]  /*19370*/  LDCU UR4, c[0x0][0x39c] ;  /* 0x00007380ff0477ac */ /* 0x000f220008000800 */
[----:B------:R-:W-:Y:S01]  /*19380*/  ISETP.GE.AND P5, PT, R0, UR6, PT ;  /* 0x0000000600007c0c */ /* 0x000fe2000bfa6270 */
[----:B------:R-:W-:Y:S01]  /*19390*/  VIADD R43, R3, UR26 ;  /* 0x0000001a032b7c36 */ /* 0x000fe20008000000 */
[----:B------:R3:W-:Y:S01]  /*193a0*/  @P2 STG.E desc[UR8][R34.64], R109 ;  /* 0x0000006d22002986 */ /* 0x0007e2000c101908 */
[----:B------:R-:W-:Y:S01]  /*193b0*/  ISETP.LT.AND P2, PT, R193, UR20, !P6 ;  /* 0x00000014c1007c0c */ /* 0x000fe2000f741270 */
[----:B------:R-:W-:Y:S01]  /*193c0*/  VIADD R0, R7, 0x1e ;  /* 0x0000001e07007836 */ /* 0x000fe20000000000 */
[----:B-----5:R-:W-:Y:S01]  /*193d0*/  ISETP.LT.AND P6, PT, R194, UR22, !P6 ;  /* 0x00000016c2007c0c */ /* 0x020fe2000f7c1270 */
[C---:B-1----:R-:W-:Y:S01]  /*193e0*/  IMAD.WIDE R36, R43.reuse, 0x4, R40 ;  /* 0x000000042b247825 */ /* 0x042fe200078e0228 */
[----:B------:R-:W1:Y:S02]  /*193f0*/  LDCU UR16, c[0x0][0x398] ;  /* 0x00007300ff1077ac */ /* 0x000e640008000800 */
[----:B------:R-:W-:Y:S01]  /*19400*/  ISETP.GE.AND P1, PT, R0, UR10, PT ;  /* 0x0000000a00007c0c */ /* 0x000fe2000bf26270 */
[----:B--2---:R-:W-:Y:S01]  /*19410*/  IMAD.WIDE R32, R43, 0x4, R4 ;  /* 0x000000042b207825 */ /* 0x004fe200078e0204 */
[----:B------:R2:W-:Y:S01]  /*19420*/  @P4 STG.E desc[UR8][R36.64], R113 ;  /* 0x0000007124004986 */ /* 0x0005e2000c101908 */
[----:B------:R-:W5:Y:S01]  /*19430*/  LDCU UR18, c[0x0][0x398] ;  /* 0x00007300ff1277ac */ /* 0x000f620008000800 */
[----:B------:R-:W-:Y:S01]  /*19440*/  IADD3 R0, PT, PT, R7, 0x1f, RZ ;  /* 0x0000001f07007810 */ /* 0x000fe20007ffe0ff */
[----:B------:R-:W-:Y:S01]  /*19450*/  VIADD R43, R43, UR26 ;  /* 0x0000001a2b2b7c36 */ /* 0x000fe20008000000 */
[----:B------:R1:W-:Y:S01]  /*19460*/  @P3 STG.E desc[UR8][R32.64], R105 ;  /* 0x0000006920003986 */ /* 0x0003e2000c101908 */
[----:B------:R-:W-:Y:S01]  /*19470*/  ISETP.LT.AND P3, PT, R193, UR24, !P5 ;  /* 0x00000018c1007c0c */ /* 0x000fe2000ef61270 */
[----:B------:R-:W1:Y:S01]  /*19480*/  LDCU UR6, c[0x0][0x39c] ;  /* 0x00007380ff0677ac */ /* 0x000e620008000800 */
[----:B---3--:R-:W-:Y:S01]  /*19490*/  IMAD.WIDE R34, R43, 0x4, R40 ;  /* 0x000000042b227825 */ /* 0x008fe200078e0228 */
[----:B------:R-:W-:-:S02]  /*194a0*/  ISETP.LT.AND P5, PT, R194, UR27, !P5 ;  /* 0x0000001bc2007c0c */ /* 0x000fc4000efa1270 */
[----:B------:R-:W-:Y:S01]  /*194b0*/  ISETP.GE.AND P4, PT, R0, UR12, PT ;  /* 0x0000000c00007c0c */ /* 0x000fe2000bf86270 */
[C---:B------:R-:W-:Y:S01]  /*194c0*/  VIADD R3, R43.reuse, UR26 ;  /* 0x0000001a2b037c36 */ /* 0x040fe20008000000 */
[----:B------:R3:W-:Y:S01]  /*194d0*/  @P2 STG.E desc[UR8][R34.64], R74 ;  /* 0x0000004a22002986 */ /* 0x0007e2000c101908 */
[----:B--2---:R-:W-:Y:S01]  /*194e0*/  IMAD.WIDE R36, R43, 0x4, R4 ;  /* 0x000000042b247825 */ /* 0x004fe200078e0204 */
[----:B------:R-:W2:Y:S01]  /*194f0*/  LDCU UR31, c[0x0][0x398] ;  /* 0x00007300ff1f77ac */ /* 0x000ea20008000800 */
[----:B------:R-:W-:Y:S02]  /*19500*/  IADD3 R0, PT, PT, R7, 0x20, RZ ;  /* 0x0000002007007810 */ /* 0x000fe40007ffe0ff */
[----:B------:R-:W-:Y:S01]  /*19510*/  VIADD R43, R3, UR26 ;  /* 0x0000001a032b7c36 */ /* 0x000fe20008000000 */
[----:B------:R2:W-:Y:S01]  /*19520*/  @P6 STG.E desc[UR8][R36.64], R110 ;  /* 0x0000006e24006986 */ /* 0x0005e2000c101908 */
[----:B------:R-:W-:Y:S01]  /*19530*/  ISETP.LT.AND P6, PT, R193, UR14, !P1 ;  /* 0x0000000ec1007c0c */ /* 0x000fe2000cfc1270 */
[C---:B------:R-:W-:Y:S01]  /*19540*/  IMAD.WIDE R38, R3.reuse, 0x4, R40 ;  /* 0x0000000403267825 */ /* 0x040fe200078e0228 */
[----:B------:R-:W-:Y:S01]  /*19550*/  ISETP.LT.AND P1, PT, R194, UR28, !P1 ;  /* 0x0000001cc2007c0c */ /* 0x000fe2000cf21270 */
[----:B------:R-:W5:Y:S01]  /*19560*/  LDCU UR10, c[0x0][0x39c] ;  /* 0x00007380ff0a77ac */ /* 0x000f620008000800 */
[----:B----4-:R-:W-:Y:S01]  /*19570*/  ISETP.GE.AND P2, PT, R0, UR4, PT ;  /* 0x0000000400007c0c */ /* 0x010fe2000bf46270 */
[----:B-1----:R-:W-:Y:S01]  /*19580*/  IMAD.WIDE R32, R3, 0x4, R4 ;  /* 0x0000000403207825 */ /* 0x002fe200078e0204 */
[----:B------:R-:W-:Y:S01]  /*19590*/  @P3 STG.E desc[UR8][R38.64], R114 ;  /* 0x0000007226003986 */ /* 0x000fe2000c101908 */
[----:B------:R-:W1:Y:S02]  /*195a0*/  LDCU UR32, c[0x0][0x398] ;  /* 0x00007300ff2077ac */ /* 0x000e640008000800 */
[C---:B---3--:R-:W-:Y:S01]  /*195b0*/  IMAD.WIDE R34, R43.reuse, 0x4, R40 ;  /* 0x000000042b227825 */ /* 0x048fe200078e0228 */
[----:B------:R3:W-:Y:S01]  /*195c0*/  @P5 STG.E desc[UR8][R32.64], R106 ;  /* 0x0000006a20005986 */ /* 0x0007e2000c101908 */
[----:B------:R-:W4:Y:S02]  /*195d0*/  LDCU UR12, c[0x0][0x398] ;  /* 0x00007300ff0c77ac */ /* 0x000f240008000800 */
[----:B--2---:R-:W-:Y:S01]  /*195e0*/  IMAD.WIDE R36, R43, 0x4, R4 ;  /* 0x000000042b247825 */ /* 0x004fe200078e0204 */
[----:B------:R2:W-:Y:S01]  /*195f0*/  @P6 STG.E desc[UR8][R34.64], R75 ;  /* 0x0000004b22006986 */ /* 0x0005e2000c101908 */
[----:B------:R-:W-:Y:S01]  /*19600*/  ISETP.LT.AND P6, PT, R193, UR29, !P4 ;  /* 0x0000001dc1007c0c */ /* 0x000fe2000e7c1270 */
[----:B------:R-:W1:Y:S01]  /*19610*/  LDCU UR20, c[0x0][0x398] ;  /* 0x00007300ff1477ac */ /* 0x000e620008000800 */
[C---:B------:R-:W-:Y:S01]  /*19620*/  ISETP.LT.AND P4, PT, R194.reuse, UR30, !P4 ;  /* 0x0000001ec2007c0c */ /* 0x040fe2000e781270 */
[----:B------:R-:W-:Y:S01]  /*19630*/  VIADD R43, R43, UR26 ;  /* 0x0000001a2b2b7c36 */ /* 0x000fe20008000000 */
[----:B------:R4:W-:Y:S01]  /*19640*/  @P1 STG.E desc[UR8][R36.64], R111 ;  /* 0x0000006f24001986 */ /* 0x0009e2000c101908 */
[----:B------:R-:W-:Y:S01]  /*19650*/  ISETP.LT.AND P1, PT, R193, UR16, !P2 ;  /* 0x00000010c1007c0c */ /* 0x000fe2000d721270 */
[----:B------:R-:W-:Y:S01]  /*19660*/  VIADD R0, R7, 0x21 ;  /* 0x0000002107007836 */ /* 0x000fe20000000000 */
[----:B-----5:R-:W-:Y:S01]  /*19670*/  ISETP.LT.AND P2, PT, R194, UR18, !P2 ;  /* 0x00000012c2007c0c */ /* 0x020fe2000d741270 */
[----:B------:R-:W5:Y:S01]  /*19680*/  LDCU UR4, c[0x0][0x39c] ;  /* 0x00007380ff0477ac */ /* 0x000f620008000800 */
[C---:B---3--:R-:W-:Y:S01]  /*19690*/  IMAD.WIDE R32, R43.reuse, 0x4, R40 ;  /* 0x000000042b207825 */ /* 0x048fe200078e0228 */
[----:B------:R-:W-:-:S02]  /*196a0*/  IADD3 R3, PT, PT, R43, UR26, RZ ;  /* 0x0000001a2b037c10 */ /* 0x000fc4000fffe0ff */
[----:B------:R-:W-:Y:S01]  /*196b0*/  ISETP.GE.AND P3, PT, R0, UR6, PT ;  /* 0x0000000600007c0c */ /* 0x000fe2000bf66270 */
[----:B--2---:R-:W-:Y:S01]  /*196c0*/  IMAD.WIDE R34, R43, 0x4, R4 ;  /* 0x000000042b227825 */ /* 0x004fe200078e0204 */
[----:B------:R-:W-:Y:S01]  /*196d0*/  IADD3 R0, PT, PT, R7, 0x22, RZ ;  /* 0x0000002207007810 */ /* 0x000fe20007ffe0ff */
[----:B------:R-:W2:Y:S01]  /*196e0*/  LDCU UR6, c[0x0][0x39c] ;  /* 0x00007380ff0677ac */ /* 0x000ea20008000800 */
[----:B------:R3:W-:Y:S01]  /*196f0*/  @P6 STG.E desc[UR8][R32.64], R115 ;  /* 0x0000007320006986 */ /* 0x0007e2000c101908 */
[C---:B----4-:R-:W-:Y:S01]  /*19700*/  IMAD.WIDE R36, R3.reuse, 0x4, R40 ;  /* 0x0000000403247825 */ /* 0x050fe200078e0228 */
[----:B------:R-:W-:Y:S01]  /*19710*/  ISETP.GE.AND P5, PT, R0, UR10, PT ;  /* 0x0000000a00007c0c */ /* 0x000fe2000bfa6270 */
[----:B------:R-:W4:Y:S01]  /*19720*/  LDCU UR14, c[0x0][0x398] ;  /* 0x00007300ff0e77ac */ /* 0x000f220008000800 */
[----:B------:R2:W-:Y:S01]  /*19730*/  @P4 STG.E desc[UR8][R34.64], R107 ;  /* 0x0000006b22004986 */ /* 0x0005e2000c101908 */
[----:B------:R-:W-:Y:S01]  /*19740*/  IMAD.WIDE R38, R3, 0x4, R4 ;  /* 0x0000000403267825 */ /* 0x000fe200078e0204 */
[----:B------:R-:W-:Y:S01]  /*19750*/  ISETP.LT.AND P4, PT, R193, UR31, !P3 ;  /* 0x0000001fc1007c0c */ /* 0x000fe2000df81270 */
[----:B------:R-:W4:Y:S01]  /*19760*/  LDCU UR22, c[0x0][0x398] ;  /* 0x00007300ff1677ac */ /* 0x000f220008000800 */
[----:B------:R4:W-:Y:S01]  /*19770*/  @P1 STG.E desc[UR8][R36.64], R100 ;  /* 0x0000006424001986 */ /* 0x0009e2000c101908 */
[----:B------:R-:W-:Y:S01]  /*19780*/  VIADD R3, R3, UR26 ;  /* 0x0000001a03037c36 */ /* 0x000fe20008000000 */
[C---:B-1----:R-:W-:Y:S01]  /*19790*/  ISETP.LT.AND P3, PT, R194.reuse, UR32, !P3 ;  /* 0x00000020c2007c0c */ /* 0x042fe2000df61270 */
[----:B------:R-:W1:Y:S01]  /*197a0*/  LDCU UR24, c[0x0][0x398] ;  /* 0x00007300ff1877ac */ /* 0x000e620008000800 */
[----:B------:R-:W-:Y:S01]  /*197b0*/  @P2 STG.E desc[UR8][R38.64], R128 ;  /* 0x0000008026002986 */ /* 0x000fe2000c101908 */
[----:B------:R-:W-:Y:S01]  /*197c0*/  VIADD R0, R7, 0x23 ;  /* 0x0000002307007836 */ /* 0x000fe20000000000 */
[----:B------:R-:W-:Y:S01]  /*197d0*/  ISETP.LT.AND P2, PT, R193, UR12, !P5 ;  /* 0x0000000cc1007c0c */ /* 0x000fe2000ef41270 */
[C---:B---3--:R-:W-:Y:S01]  /*197e0*/  IMAD.WIDE R32, R3.reuse, 0x4, R40 ;  /* 0x0000000403207825 */ /* 0x048fe200078e0228 */
[----:B------:R-:W-:Y:S01]  /*197f0*/  ISETP.LT.AND P5, PT, R194, UR20, !P5 ;  /* 0x00000014c2007c0c */ /* 0x000fe2000efa1270 */
[----:B------:R-:W3:Y:S01]  /*19800*/  LDCU UR10, c[0x0][0x39c] ;  /* 0x00007380ff0a77ac */ /* 0x000ee20008000800 */
[C---:B------:R-:W-:Y:S01]  /*19810*/  IADD3 R43, PT, PT, R3.reuse, UR26, RZ ;  /* 0x0000001a032b7c10 */ /* 0x040fe2000fffe0ff */
[----:B--2---:R-:W-:Y:S01]  /*19820*/  IMAD.WIDE R34, R3, 0x4, R4 ;  /* 0x0000000403227825 */ /* 0x004fe200078e0204 */
[----:B-----5:R-:W-:Y:S01]  /*19830*/  ISETP.GE.AND P6, PT, R0, UR4, PT ;  /* 0x0000000400007c0c */ /* 0x020fe2000bfc6270 */
[----:B------:R2:W-:Y:S01]  /*19840*/  @P4 STG.E desc[UR8][R32.64], R120 ;  /* 0x0000007820004986 */ /* 0x0005e2000c101908 */
[----:B------:R-:W5:Y:S01]  /*19850*/  LDCU UR27, c[0x0][0x398] ;  /* 0x00007300ff1b77ac */ /* 0x000f620008000800 */
[----:B------:R-:W-:-:S02]  /*19860*/  VIADD R0, R7, 0x24 ;  /* 0x0000002407007836 */ /* 0x000fc40000000000 */
[----:B----4-:R-:W-:Y:S01]  /*19870*/  IMAD.WIDE R36, R43, 0x4, R40 ;  /* 0x000000042b247825 */ /* 0x010fe200078e0228 */
[----:B------:R-:W4:Y:S01]  /*19880*/  LDCU UR16, c[0x0][0x398] ;  /* 0x00007300ff1077ac */ /* 0x000f220008000800 */
[----:B------:R1:W-:Y:S01]  /*19890*/  @P3 STG.E desc[UR8][R34.64], R124 ;  /* 0x0000007c22003986 */ /* 0x0003e2000c101908 */
[----:B------:R-:W-:Y:S01]  /*198a0*/  ISETP.GE.AND P1, PT, R0, UR6, PT ;  /* 0x0000000600007c0c */ /* 0x000fe2000bf26270 */
[----:B------:R-:W-:Y:S01]  /*198b0*/  VIADD R0, R7, 0x25 ;  /* 0x0000002507007836 */ /* 0x000fe20000000000 */
[----:B------:R-:W4:Y:S01]  /*198c0*/  LDCU UR4, c[0x0][0x39c] ;  /* 0x00007380ff0477ac */ /* 0x000f220008000800 */
[----:B------:R5:W-:Y:S01]  /*198d0*/  @P2 STG.E desc[UR8][R36.64], R101 ;  /* 0x0000006524002986 */ /* 0x000be2000c101908 */
[----:B------:R-:W-:Y:S01]  /*198e0*/  ISETP.LT.AND P3, PT, R193, UR14, !P6 ;  /* 0x0000000ec1007c0c */ /* 0x000fe2000f761270 */
[C---:B--2---:R-:W-:Y:S01]  /*198f0*/  IMAD.WIDE R32, R43.reuse, 0x4, R4 ;  /* 0x000000042b207825 */ /* 0x044fe200078e0204 */
[----:B------:R-:W-:Y:S01]  /*19900*/  IADD3 R43, PT, PT, R43, UR26, RZ ;  /* 0x0000001a2b2b7c10 */ /* 0x000fe2000fffe0ff */
[----:B------:R-:W2:Y:S01]  /*19910*/  LDCU UR18, c[0x0][0x398] ;  /* 0x00007300ff1277ac */ /* 0x000ea20008000800 */
[----:B------:R-:W-:-:S02]  /*19920*/  ISETP.LT.AND P6, PT, R194, UR22, !P6 ;  /* 0x00000016c2007c0c */ /* 0x000fc4000f7c1270 */
[----:B------:R2:W-:Y:S01]  /*19930*/  @P5 STG.E desc[UR8][R32.64], R129 ;  /* 0x0000008120005986 */ /* 0x0005e2000c101908 */
[----:B-1----:R-:W-:Y:S01]  /*19940*/  ISETP.LT.AND P5, PT, R193, UR24, !P1 ;  /* 0x00000018c1007c0c */ /* 0x002fe2000cfa1270 */
[C---:B------:R-:W-:Y:S01]  /*19950*/  VIADD R3, R43.reuse, UR26 ;  /* 0x0000001a2b037c36 */ /* 0x040fe20008000000 */
[----:B---3--:R-:W-:Y:S01]  /*19960*/  ISETP.GE.AND P4, PT, R0, UR10, PT ;  /* 0x0000000a00007c0c */ /* 0x008fe2000bf86270 */
[C---:B------:R-:W-:Y:S01]  /*19970*/  IMAD.WIDE R34, R43.reuse, 0x4, R40 ;  /* 0x000000042b227825 */ /* 0x040fe200078e0228 */
[----:B------:R-:W1:Y:S01]  /*19980*/  LDCU UR28, c[0x0][0x398] ;  /* 0x00007300ff1c77ac */ /* 0x000e620008000800 */
[----:B-----5:R-:W-:Y:S02]  /*19990*/  ISETP.LT.AND P1, PT, R194, UR27, !P1 ;  /* 0x0000001bc2007c0c */ /* 0x020fe4000cf21270 */
[----:B------:R-:W-:Y:S01]  /*199a0*/  IMAD.WIDE R36, R43, 0x4, R4 ;  /* 0x000000042b247825 */ /* 0x000fe200078e0204 */
[----:B------:R-:W3:Y:S01]  /*199b0*/  LDCU UR6, c[0x0][0x39c] ;  /* 0x00007380ff0677ac */ /* 0x000ee20008000800 */
[----:B------:R5:W-:Y:S02]  /*199c0*/  @P3 STG.E desc[UR8][R34.64], R121 ;  /* 0x0000007922003986 */ /* 0x000be4000c101908 */
[----:B------:R-:W-:Y:S01]  /*199d0*/  IMAD.WIDE R38, R3, 0x4, R40 ;  /* 0x0000000403267825 */ /* 0x000fe200078e0228 */
[----:B------:R-:W1:Y:S01]  /*199e0*/  LDCU UR12, c[0x0][0x398] ;  /* 0x00007300ff0c77ac */ /* 0x000e620008000800 */
[----:B------:R1:W-:Y:S02]  /*199f0*/  @P6 STG.E desc[UR8][R36.64], R125 ;  /* 0x0000007d24006986 */ /* 0x0003e4000c101908 */
[----:B------:R-:W-:Y:S01]  /*19a00*/  VIADD R0, R7, 0x26 ;  /* 0x0000002607007836 */ /* 0x000fe20000000000 */
[----:B------:R-:W3:Y:S01]  /*19a10*/  LDCU UR20, c[0x0][0x398] ;  /* 0x00007300ff1477ac */ /* 0x000ee20008000800 */
[----:B------:R-:W-:Y:S01]  /*19a20*/  @P5 STG.E desc[UR8][R38.64], R102 ;  /* 0x0000006626005986 */ /* 0x000fe2000c101908 */
[----:B----4-:R-:W-:Y:S01]  /*19a30*/  ISETP.LT.AND P5, PT, R193, UR16, !P4 ;  /* 0x00000010c1007c0c */ /* 0x010fe2000e7a1270 */
[C---:B------:R-:W-:Y:S01]  /*19a40*/  VIADD R43, R3.reuse, UR26 ;  /* 0x0000001a032b7c36 */ /* 0x040fe20008000000 */
[----:B------:R-:W-:Y:S01]  /*19a50*/  ISETP.GE.AND P2, PT, R0, UR4, PT ;  /* 0x0000000400007c0c */ /* 0x000fe2000bf46270 */
[----:B------:R-:W4:Y:S01]  /*19a60*/  LDCU UR4, c[0x0][0x39c] ;  /* 0x00007380ff0477ac */ /* 0x000f220008000800 */
[----:B--2---:R-:W-:Y:S01]  /*19a70*/  IMAD.WIDE R32, R3, 0x4, R4 ;  /* 0x0000000403207825 */ /* 0x004fe200078e0204 */
[C---:B------:R-:W-:Y:S01]  /*19a80*/  ISETP.LT.AND P4, PT, R194.reuse, UR18, !P4 ;  /* 0x00000012c2007c0c */ /* 0x040fe2000e781270 */
[----:B------:R-:W2:Y:S02]  /*19a90*/  LDCU UR29, c[0x0][0x398] ;  /* 0x00007300ff1d77ac */ /* 0x000ea40008000800 */
[----:B-----5:R-:W-:Y:S01]  /*19aa0*/  IMAD.WIDE R34, R43, 0x4, R40 ;  /* 0x000000042b227825 */ /* 0x020fe200078e0228 */
[----:B------:R5:W-:Y:S01]  /*19ab0*/  @P1 STG.E desc[UR8][R32.64], R130 ;  /* 0x0000008220001986 */ /* 0x000be2000c101908 */
[----:B------:R-:W2:Y:S02]  /*19ac0*/  LDCU UR14, c[0x0][0x398] ;  /* 0x00007300ff0e77ac */ /* 0x000ea40008000800 */
[----:B------:R-:W-:Y:S01]  /*19ad0*/  VIADD R0, R7, 0x27 ;  /* 0x0000002707007836 */ /* 0x000fe20000000000 */
[----:B------:R2:W-:Y:S01]  /*19ae0*/  @P5 STG.E desc[UR8][R34.64], R122 ;  /* 0x0000007a22005986 */ /* 0x0005e2000c101908 */
[----:B-1----:R-:W-:Y:S01]  /*19af0*/  ISETP.LT.AND P5, PT, R193, UR28, !P2 ;  /* 0x0000001cc1007c0c */ /* 0x002fe2000d7a1270 */
[----:B------:R-:W1:Y:S01]  /*19b00*/  LDCU UR10, c[0x0][0x39c] ;  /* 0x00007380ff0a77ac */ /* 0x000e620008000800 */
[----:B------:R-:W-:Y:S01]  /*19b10*/  ISETP.LT.AND P2, PT, R194, UR12, !P2 ;  /* 0x0000000cc2007c0c */ /* 0x000fe2000d741270 */
[----:B------:R-:W-:Y:S01]  /*19b20*/  IMAD.WIDE R36, R43, 0x4, R4 ;  /* 0x000000042b247825 */ /* 0x000fe200078e0204 */
[----:B---3--:R-:W-:Y:S01]  /*19b30*/  ISETP.GE.AND P3, PT, R0, UR6, PT ;  /* 0x0000000600007c0c */ /* 0x008fe2000bf66270 */
[----:B------:R-:W3:Y:S01]  /*19b40*/  LDCU UR22, c[0x0][0x398] ;  /* 0x00007300ff1677ac */ /* 0x000ee20008000800 */
[----:B------:R-:W-:-:S02]  /*19b50*/  IADD3 R0, PT, PT, R7, 0x28, RZ ;  /* 0x0000002807007810 */ /* 0x000fc40007ffe0ff */
[----:B------:R-:W-:Y:S01]  /*19b60*/  IADD3 R43, PT, PT, R43, UR26, RZ ;  /* 0x0000001a2b2b7c10 */ /* 0x000fe2000fffe0ff */
[----:B------:R-:W1:Y:S01]  /*19b70*/  LDCU UR16, c[0x0][0x398] ;  /* 0x00007300ff1077ac */ /* 0x000e620008000800 */
[----:B----4-:R-:W-:Y:S01]  /*19b80*/  ISETP.GE.AND P6, PT, R0, UR4, PT ;  /* 0x0000000400007c0c */ /* 0x010fe2000bfc6270 */
[----:B------:R4:W-:Y:S01]  /*19b90*/  @P4 STG.E desc[UR8][R36.64], R126 ;  /* 0x0000007e24004986 */ /* 0x0009e2000c101908 */
[----:B------:R-:W-:Y:S01]  /*19ba0*/  VIADD R0, R7, 0x29 ;  /* 0x0000002907007836 */ /* 0x000fe20000000000 */
[----:B------:R-:W3:Y:S01]  /*19bb0*/  LDCU UR4, c[0x0][0x39c] ;  /* 0x00007380ff0477ac */ /* 0x000ee20008000800 */
[----:B-----5:R-:W-:Y:S01]  /*19bc0*/  IMAD.WIDE R32, R43, 0x4, R40 ;  /* 0x000000042b207825 */ /* 0x020fe200078e0228 */
[----:B------:R-:W-:Y:S01]  /*19bd0*/  ISETP.LT.AND P4, PT, R193, UR20, !P3 ;  /* 0x00000014c1007c0c */ /* 0x000fe2000df81270 */
[----:B------:R-:W5:Y:S02]  /*19be0*/  LDCU UR18, c[0x0][0x398] ;  /* 0x00007300ff1277ac */ /* 0x000f640008000800 */
[C---:B--2---:R-:W-:Y:S01]  /*19bf0*/  IMAD.WIDE R34, R43.reuse, 0x4, R4 ;  /* 0x000000042b227825 */ /* 0x044fe200078e0204 */
[----:B------:R2:W-:Y:S01]  /*19c00*/  @P5 STG.E desc[UR8][R32.64], R103 ;  /* 0x0000006720005986 */ /* 0x0005e2000c101908 */
[----:B------:R-:W-:Y:S01]  /*19c10*/  ISETP.LT.AND P3, PT, R194, UR29, !P3 ;  /* 0x0000001dc2007c0c */ /* 0x000fe2000df61270 */
[----:B------:R-:W5:Y:S01]  /*19c20*/  LDCU UR6, c[0x0][0x39c] ;  /* 0x00007380ff0677ac */ /* 0x000f620008000800 */
[----:B------:R-:W-:Y:S01]  /*19c30*/  VIADD R3, R43, UR26 ;  /* 0x0000001a2b037c36 */ /* 0x000fe20008000000 */
[----:B------:R2:W-:Y:S01]  /*19c40*/  @P2 STG.E desc[UR8][R34.64], R131 ;  /* 0x0000008322002986 */ /* 0x0005e2000c101908 */
[----:B------:R-:W-:Y:S01]  /*19c50*/  ISETP.LT.AND P2, PT, R193, UR14, !P6 ;  /* 0x0000000ec1007c0c */ /* 0x000fe2000f741270 */
[----:B------:R-:W5:Y:S01]  /*19c60*/  LDCU UR24, c[0x0][0x398] ;  /* 0x00007300ff1877ac */ /* 0x000f620008000800 */
[C---:B----4-:R-:W-:Y:S01]  /*19c70*/  IMAD.WIDE R36, R3.reuse, 0x4, R40 ;  /* 0x0000000403247825 */ /* 0x050fe200078e0228 */
[----:B-1----:R-:W-:Y:S01]  /*19c80*/  ISETP.GE.AND P1, PT, R0, UR10, PT ;  /* 0x0000000a00007c0c */ /* 0x002fe2000bf26270 */
[----:B------:R-:W1:Y:S02]  /*19c90*/  LDCU UR12, c[0x0][0x398] ;  /* 0x00007300ff0c77ac */ /* 0x000e640008000800 */
[C---:B------:R-:W-:Y:S01]  /*19ca0*/  IMAD.WIDE R38, R3.reuse, 0x4, R4 ;  /* 0x0000000403267825 */ /* 0x040fe200078e0204 */
[----:B------:R-:W-:Y:S01]  /*19cb0*/  IADD3 R3, PT, PT, R3, UR26, RZ ;  /* 0x0000001a03037c10 */ /* 0x000fe2000fffe0ff */
[----:B------:R4:W-:Y:S01]  /*19cc0*/  @P4 STG.E desc[UR8][R36.64], R123 ;  /* 0x0000007b24004986 */ /* 0x0009e2000c101908 */
[----:B------:R-:W1:Y:S01]  /*19cd0*/  LDCU UR20, c[0x0][0x398] ;  /* 0x00007300ff1477ac */ /* 0x000e620008000800 */
[----:B------:R-:W-:Y:S01]  /*19ce0*/  VIADD R0, R7, 0x2a ;  /* 0x0000002a07007836 */ /* 0x000fe20000000000 */
[----:B---3--:R-:W-:Y:S01]  /*19cf0*/  ISETP.LT.AND P6, PT, R194, UR22, !P6 ;  /* 0x00000016c2007c0c */ /* 0x008fe2000f7c1270 */
[----:B--2---:R-:W-:Y:S01]  /*19d00*/  IMAD.WIDE R32, R3, 0x4, R40 ;  /* 0x0000000403207825 */ /* 0x004fe200078e0228 */
[----:B------:R-:W-:Y:S01]  /*19d10*/  @P3 STG.E desc[UR8][R38.64], R127 ;  /* 0x0000007f26003986 */ /* 0x000fe2000c101908 */
[----:B------:R-:W-:Y:S01]  /*19d20*/  ISETP.LT.AND P4, PT, R193, UR16, !P1 ;  /* 0x00000010c1007c0c */ /* 0x000fe2000cf81270 */
[----:B------:R-:W2:Y:S01]  /*19d30*/  LDCU UR10, c[0x0][0x39c] ;  /* 0x00007380ff0a77ac */ /* 0x000ea20008000800 */
[----:B------:R-:W-:Y:S01]  /*19d40*/  ISETP.GE.AND P5, PT, R0, UR4, PT ;  /* 0x0000000400007c0c */ /* 0x000fe2000bfa6270 */
[----:B------:R3:W-:Y:S01]  /*19d50*/  @P2 STG.E desc[UR8][R32.64], R116 ;  /* 0x0000007420002986 */ /* 0x0007e2000c101908 */
[----:B-----5:R-:W-:Y:S01]  /*19d60*/  ISETP.LT.AND P2, PT, R194, UR18, !P1 ;  /* 0x00000012c2007c0c */ /* 0x020fe2000cf41270 */
[----:B------:R-:W5:Y:S01]  /*19d70*/  LDCU UR4, c[0x0][0x39c] ;  /* 0x00007380ff0477ac */ /* 0x000f620008000800 */
[----:B------:R-:W-:-:S02]  /*19d80*/  VIADD R43, R3, UR26 ;  /* 0x0000001a032b7c36 */ /* 0x000fc40008000000 */
[----:B------:R-:W-:Y:S01]  /*19d90*/  VIADD R0, R7, 0x2b ;  /* 0x0000002b07007836 */ /* 0x000fe20000000000 */
[----:B------:R-:W2:Y:S01]  /*19da0*/  LDCU UR14, c[0x0][0x398] ;  /* 0x00007300ff0e77ac */ /* 0x000ea20008000800 */
[----:B------:R-:W-:-:S03]  /*19db0*/  IMAD.WIDE R34, R3, 0x4, R4 ;  /* 0x0000000403227825 */ /* 0x000fc600078e0204 */
[----:B------:R-:W-:Y:S01]  /*19dc0*/  ISETP.GE.AND P3, PT, R0, UR6, PT ;  /* 0x0000000600007c0c */ /* 0x000fe2000bf66270 */
[----:B----4-:R-:W-:Y:S01]  /*19dd0*/  IMAD.WIDE R36, R43, 0x4, R40 ;  /* 0x000000042b247825 */ /* 0x010fe200078e0228 */
[----:B------:R-:W4:Y:S01]  /*19de0*/  LDCU UR16, c[0x0][0x398] ;  /* 0x00007300ff1077ac */ /* 0x000f220008000800 */
[----:B------:R-:W-:Y:S01]  /*19df0*/  IADD3 R0, PT, PT, R7, 0x2c, RZ ;  /* 0x0000002c07007810 */ /* 0x000fe20007ffe0ff */
[----:B------:R2:W-:Y:S01]  /*19e00*/  @P6 STG.E desc[UR8][R34.64], R132 ;  /* 0x0000008422006986 */ /* 0x0005e2000c101908 */
[----:B---3--:R-:W-:Y:S01]  /*19e10*/  IMAD.WIDE R32, R43, 0x4, R4 ;  /* 0x000000042b207825 */ /* 0x008fe200078e0204 */
[----:B------:R-:W-:Y:S01]  /*19e20*/  ISETP.LT.AND P6, PT, R193, UR24, !P5 ;  /* 0x00000018c1007c0c */ /* 0x000fe2000efc1270 */
[----:B------:R-:W3:Y:S01]  /*19e30*/  LDCU UR6, c[0x0][0x39c] ;  /* 0x00007380ff0677ac */ /* 0x000ee20008000800 */
[----:B------:R4:W-:Y:S01]  /*19e40*/  @P4 STG.E desc[UR8][R36.64], R88 ;  /* 0x0000005824004986 */ /* 0x0009e2000c101908 */
[----:B------:R-:W-:Y:S01]  /*19e50*/  VIADD R43, R43, UR26 ;  /* 0x0000001a2b2b7c36 */ /* 0x000fe20008000000 */
[----:B-1----:R-:W-:Y:S01]  /*19e60*/  ISETP.LT.AND P5, PT, R194, UR12, !P5 ;  /* 0x0000000cc2007c0c */ /* 0x002fe2000efa1270 */
[----:B------:R-:W1:Y:S01]  /*19e70*/  LDCU UR22, c[0x0][0x398] ;  /* 0x00007300ff1677ac */ /* 0x000e620008000800 */
[----:B------:R1:W-:Y:S01]  /*19e80*/  @P2 STG.E desc[UR8][R32.64], R24 ;  /* 0x0000001820002986 */ /* 0x0003e2000c101908 */
[----:B-----5:R-:W-:Y:S01]  /*19e90*/  ISETP.GE.AND P1, PT, R0, UR4, PT ;  /* 0x0000000400007c0c */ /* 0x020fe2000bf26270 */
[----:B------:R-:W-:Y:S01]  /*19ea0*/  VIADD R0, R7, 0x2d ;  /* 0x0000002d07007836 */ /* 0x000fe20000000000 */
[----:B------:R-:W-:Y:S01]  /*19eb0*/  ISETP.LT.AND P2, PT, R193, UR20, !P3 ;  /* 0x00000014c1007c0c */ /* 0x000fe2000df41270 */
[----:B------:R-:W5:Y:S01]  /*19ec0*/  LDCU UR4, c[0x0][0x39c] ;  /* 0x00007380ff0477ac */ /* 0x000f620008000800 */
[C---:B------:R-:W-:Y:S01]  /*19ed0*/  IADD3 R3, PT, PT, R43.reuse, UR26, RZ ;  /* 0x0000001a2b037c10 */ /* 0x040fe2000fffe0ff */
[C---:B--2---:R-:W-:Y:S01]  /*19ee0*/  IMAD.WIDE R34, R43.reuse, 0x4, R40 ;  /* 0x000000042b227825 */ /* 0x044fe200078e0228 */
[----:B------:R-:W-:Y:S01]  /*19ef0*/  ISETP.GE.AND P4, PT, R0, UR10, PT ;  /* 0x0000000a00007c0c */ /* 0x000fe2000bf86270 */
[----:B------:R-:W2:Y:S01]  /*19f00*/  LDCU UR18, c[0x0][0x398] ;  /* 0x00007300ff1277ac */ /* 0x000ea20008000800 */
[----:B------:R-:W-:Y:S01]  /*19f10*/  ISETP.LT.AND P3, PT, R194, UR14, !P3 ;  /* 0x0000000ec2007c0c */ /* 0x000fe2000df61270 */
[----:B----4-:R-:W-:Y:S01]  /*19f20*/  IMAD.WIDE R36, R43, 0x4, R4 ;  /* 0x000000042b247825 */ /* 0x010fe200078e0204 */
[----:B------:R4:W-:Y:S01]  /*19f30*/  @P6 STG.E desc[UR8][R34.64], R117 ;  /* 0x0000007522006986 */ /* 0x0009e2000c101908 */
[----:B------:R-:W2:Y:S01]  /*19f40*/  LDCU UR10, c[0x0][0x39c] ;  /* 0x00007380ff0a77ac */ /* 0x000ea20008000800 */
[C---:B------:R-:W-:Y:S01]  /*19f50*/  IADD3 R43, PT, PT, R3.reuse, UR26, RZ ;  /* 0x0000001a032b7c10 */ /* 0x040fe2000fffe0ff */
[----:B------:R-:W-:Y:S01]  /*19f60*/  IMAD.WIDE R38, R3, 0x4, R40 ;  /* 0x0000000403267825 */ /* 0x000fe200078e0228 */
[----:B------:R2:W-:Y:S01]  /*19f70*/  @P5 STG.E desc[UR8][R36.64], R133 ;  /* 0x0000008524005986 */ /* 0x0005e2000c101908 */
[----:B------:R-:W2:Y:S02]  /*19f80*/  LDCU UR12, c[0x0][0x398] ;  /* 0x00007300ff0c77ac */ /* 0x000ea40008000800 */
[----:B------:R-:W-:Y:S01]  /*19f90*/  VIADD R0, R7, 0x2e ;  /* 0x0000002e07007836 */ /* 0x000fe20000000000 */
[----:B------:R-:W-:Y:S01]  /*19fa0*/  @P2 STG.E desc[UR8][R38.64], R89 ;  /* 0x0000005926002986 */ /* 0x000fe2000c101908 */
[----:B------:R-:W-:Y:S01]  /*19fb0*/  ISETP.LT.AND P2, PT, R193, UR16, !P1 ;  /* 0x00000010c1007c0c */ /* 0x000fe2000cf41270 */
[----:B-1----:R-:W-:Y:S01]  /*19fc0*/  IMAD.WIDE R32, R3, 0x4, R4 ;  /* 0x0000000403207825 */ /* 0x002fe200078e0204 */
[----:B------:R-:W1:Y:S01]  /*19fd0*/  LDCU UR14, c[0x0][0x398] ;  /* 0x00007300ff0e77ac */ /* 0x000e620008000800 */
[----:B-----5:R-:W-:-:S02]  /*19fe0*/  ISETP.GE.AND P6, PT, R0, UR4, PT ;  /* 0x0000000400007c0c */ /* 0x020fc4000bfc6270 */
[----:B------:R-:W-:Y:S01]  /*19ff0*/  VIADD R0, R7, 0x2f ;  /* 0x0000002f07007836 */ /* 0x000fe20000000000 */
[----:B------:R-:W5:Y:S01]  /*1a000*/  LDCU UR4, c[0x0][0x39c] ;  /* 0x00007380ff0477ac */ /* 0x000f620008000800 */
[----:B----4-:R-:W-:Y:S01]  /*1a010*/  IMAD.WIDE R34, R43, 0x4, R40 ;  /* 0x000000042b227825 */ /* 0x010fe200078e0228 */
[----:B------:R4:W-:Y:S01]  /*1a020*/  @P3 STG.E desc[UR8][R32.64], R25 ;  /* 0x0000001920003986 */ /* 0x0009e2000c101908 */
[----:B------:R-:W-:Y:S01]  /*1a030*/  ISETP.LT.AND P1, PT, R194, UR22, !P1 ;  /* 0x00000016c2007c0c */ /* 0x000fe2000cf21270 */
[----:B------:R-:W5:Y:S01]  /*1a040*/  LDCU UR16, c[0x0][0x398] ;  /* 0x00007300ff1077ac */ /* 0x000f620008000800 */
[----:B---3--:R-:W-:Y:S01]  /*1a050*/  ISETP.GE.AND P5, PT, R0, UR6, PT ;  /* 0x0000000600007c0c */ /* 0x008fe2000bfa6270 */
[----:B------:R-:W-:Y:S01]  /*1a060*/  VIADD R0, R7, 0x30 ;  /* 0x0000003007007836 */ /* 0x000fe20000000000 */
[----:B------:R3:W-:Y:S01]  /*1a070*/  @P2 STG.E desc[UR8][R34.64], R118 ;  /* 0x0000007622002986 */ /* 0x0007e2000c101908 */
[----:B--2---:R-:W-:Y:S01]  /*1a080*/  ISETP.LT.AND P2, PT, R193, UR18, !P4 ;  /* 0x00000012c1007c0c */ /* 0x004fe2000e741270 */
[----:B------:R-:W2:Y:S01]  /*1a090*/  LDCU UR20, c[0x0][0x398] ;  /* 0x00007300ff1477ac */ /* 0x000ea20008000800 */
[C---:B------:R-:W-:Y:S01]  /*1a0a0*/  IMAD.WIDE R36, R43.reuse, 0x4, R4 ;  /* 0x000000042b247825 */ /* 0x040fe200078e0204 */
[----:B------:R-:W-:Y:S01]  /*1a0b0*/  ISETP.GE.AND P3, PT, R0, UR10, PT ;  /* 0x0000000a00007c0c */ /* 0x000fe2000bf66270 */
[----:B------:R-:W2:Y:S02]  /*1a0c0*/  LDCU UR10, c[0x0][0x398] ;  /* 0x00007300ff0a77ac */ /* 0x000ea40008000800 */
[----:B------:R-:W-:Y:S01]  /*1a0d0*/  VIADD R43, R43, UR26 ;  /* 0x0000001a2b2b7c36 */ /* 0x000fe20008000000 */
[----:B------:R-:W-:Y:S01]  /*1a0e0*/  ISETP.LT.AND P4, PT, R194, UR12, !P4 ;  /* 0x0000000cc2007c0c */ /* 0x000fe2000e781270 */
[----:B------:R2:W-:Y:S01]  /*1a0f0*/  @P1 STG.E desc[UR8][R36.64], R134 ;  /* 0x0000008624001986 */ /* 0x0005e2000c101908 */
[----:B------:R-:W3:Y:S01]  /*1a100*/  LDCU UR6, c[0x0][0x39c] ;  /* 0x00007380ff0677ac */ /* 0x000ee20008000800 */
[----:B----4-:R-:W-:Y:S01]  /*1a110*/  IMAD.WIDE R24, R43, 0x4, R40 ;  /* 0x000000042b187825 */ /* 0x010fe200078e0228 */
[----:B------:R-:W-:-:S02]  /*1a120*/  IADD3 R0, PT, PT, R7, 0x31, RZ ;  /* 0x0000003107007810 */ /* 0x000fc40007ffe0ff */
[----:B-1----:R-:W-:Y:S01]  /*1a130*/  ISETP.LT.AND P1, PT, R193, UR14, !P6 ;  /* 0x0000000ec1007c0c */ /* 0x002fe2000f721270 */
[C---:B------:R-:W-:Y:S01]  /*1a140*/  IMAD.WIDE R32, R43.reuse, 0x4, R4 ;  /* 0x000000042b207825 */ /* 0x040fe200078e0204 */
[----:B------:R1:W-:Y:S01]  /*1a150*/  @P2 STG.E desc[UR8][R24.64], R90 ;  /* 0x0000005a18002986 */ /* 0x0003e2000c101908 */
[----:B-----5:R-:W-:Y:S01]  /*1a160*/  ISETP.GE.AND P2, PT, R0, UR4, PT ;  /* 0x0000000400007c0c */ /* 0x020fe2000bf46270 */
[----:B------:R-:W4:Y:S01]  /*1a170*/  LDCU UR12, c[0x0][0x398] ;  /* 0x00007300ff0c77ac */ /* 0x000f220008000800 */
[C---:B------:R-:W-:Y:S01]  /*1a180*/  ISETP.LT.AND P6, PT, R194.reuse, UR16, !P6 ;  /* 0x00000010c2007c0c */ /* 0x040fe2000f7c1270 */
[----:B------:R-:W-:Y:S01]  /*1a190*/  VIADD R3, R43, UR26 ;  /* 0x0000001a2b037c36 */ /* 0x000fe20008000000 */
[----:B------:R5:W-:Y:S01]  /*1a1a0*/  @P4 STG.E desc[UR8][R32.64], R26 ;  /* 0x0000001a20004986 */ /* 0x000be2000c101908 */
[----:B------:R-:W5:Y:S01]  /*1a1b0*/  LDCU UR4, c[0x0][0x39c] ;  /* 0x00007380ff0477ac */ /* 0x000f620008000800 */
[----:B--2---:R-:W-:Y:S01]  /*1a1c0*/  ISETP.LT.AND P4, PT, R193, UR20, !P5 ;  /* 0x00000014c1007c0c */ /* 0x004fe2000ef81270 */
[----:B---3--:R-:W-:Y:S01]  /*1a1d0*/  IMAD.WIDE R34, R3, 0x4, R40 ;  /* 0x0000000403227825 */ /* 0x008fe200078e0228 */
[----:B------:R-:W-:Y:S01]  /*1a1e0*/  ISETP.LT.AND P5, PT, R194, UR10, !P5 ;  /* 0x0000000ac2007c0c */ /* 0x000fe2000efa1270 */
[----:B------:R-:W2:Y:S01]  /*1a1f0*/  LDCU UR14, c[0x0][0x398] ;  /* 0x00007300ff0e77ac */ /* 0x000ea20008000800 */
[----:B------:R-:W-:Y:S01]  /*1a200*/  IADD3 R0, PT, PT, R7, 0x32, RZ ;  /* 0x0000003207007810 */ /* 0x000fe20007ffe0ff */
[C---:B------:R-:W-:Y:S01]  /*1a210*/  IMAD.WIDE R36, R3.reuse, 0x4, R4 ;  /* 0x0000000403247825 */ /* 0x040fe200078e0204 */
[----:B------:R3:W-:Y:S01]  /*1a220*/  @P1 STG.E desc[UR8][R34.64], R119 ;  /* 0x0000007722001986 */ /* 0x0007e2000c101908 */
[----:B------:R-:W3:Y:S01]  /*1a230*/  LDCU UR16, c[0x0][0x398] ;  /* 0x00007300ff1077ac */ /* 0x000ee20008000800 */
[----:B------:R-:W-:Y:S01]  /*1a240*/  ISETP.GE.AND P1, PT, R0, UR6, PT ;  /* 0x0000000600007c0c */ /* 0x000fe2000bf26270 */
[----:B------:R-:W-:Y:S01]  /*1a250*/  VIADD R3, R3, UR26 ;  /* 0x0000001a03037c36 */ /* 0x000fe20008000000 */
[----:B------:R-:W-:Y:S01]  /*1a260*/  @P6 STG.E desc[UR8][R36.64], R135 ;  /* 0x0000008724006986 */ /* 0x000fe2000c101908 */
[----:B------:R-:W-:Y:S01]  /*1a270*/  VIADD R0, R7, 0x33 ;  /* 0x0000003307007836 */ /* 0x000fe20000000000 */
[----:B------:R-:W3:Y:S01]  /*1a280*/  LDCU UR6, c[0x0][0x39c] ;  /* 0x00007380ff0677ac */ /* 0x000ee20008000800 */
[----:B-1----:R-:W-:Y:S01]  /*1a290*/  IMAD.WIDE R24, R3, 0x4, R40 ;  /* 0x0000000403187825 */ /* 0x002fe200078e0228 */
[----:B----4-:R-:W-:Y:S01]  /*1a2a0*/  ISETP.LT.AND P6, PT, R193, UR12, !P3 ;  /* 0x0000000cc1007c0c */ /* 0x010fe2000dfc1270 */
[----:B------:R-:W1:Y:S02]  /*1a2b0*/  LDCU UR18, c[0x0][0x398] ;  /* 0x00007300ff1277ac */ /* 0x000e640008000800 */
[C---:B-----5:R-:W-:Y:S01]  /*1a2c0*/  IMAD.WIDE R32, R3.reuse, 0x4, R4 ;  /* 0x0000000403207825 */ /* 0x060fe200078e0204 */
[----:B------:R4:W-:Y:S01]  /*1a2d0*/  @P4 STG.E desc[UR8][R24.64], R91 ;  /* 0x0000005b18004986 */ /* 0x0009e2000c101908 */
[----:B------:R-:W-:Y:S01]  /*1a2e0*/  ISETP.GE.AND P4, PT, R0, UR4, PT ;  /* 0x0000000400007c0c */ /* 0x000fe2000bf86270 */
[----:B------:R-:W5:Y:S01]  /*1a2f0*/  LDCU UR10, c[0x0][0x398] ;  /* 0x00007300ff0a77ac */ /* 0x000f620008000800 */
[----:B------:R-:W-:Y:S01]  /*1a300*/  VIADD R39, R3, UR26 ;  /* 0x0000001a03277c36 */ /* 0x000fe20008000000 */
[C---:B--2---:R-:W-:Y:S01]  /*1a310*/  ISETP.LT.AND P3, PT, R194.reuse, UR14, !P3 ;  /* 0x0000000ec2007c0c */ /* 0x044fe2000df61270 */
[----:B------:R2:W-:Y:S01]  /*1a320*/  @P5 STG.E desc[UR8][R32.64], R27 ;  /* 0x0000001b20005986 */ /* 0x0005e2000c101908 */
[----:B------:R-:W5:Y:S01]  /*1a330*/  LDCU UR4, c[0x0][0x398] ;  /* 0x00007300ff0477ac */ /* 0x000f620008000800 */
[----:B---3--:R-:W-:Y:S01]  /*1a340*/  ISETP.LT.AND P5, PT, R193, UR16, !P2 ;  /* 0x00000010c1007c0c */ /* 0x008fe2000d7a1270 */
[C---:B------:R-:W-:Y:S01]  /*1a350*/  IMAD.WIDE R34, R39.reuse, 0x4, R40 ;  /* 0x0000000427227825 */ /* 0x040fe200078e0228 */
[----:B------:R-:W-:Y:S01]  /*1a360*/  IADD3 R3, PT, PT, R39, UR26, RZ ;  /* 0x0000001a27037c10 */ /* 0x000fe2000fffe0ff */
[----:B------:R-:W3:Y:S02]  /*1a370*/  LDCU UR12, c[0x0][0x398] ;  /* 0x00007300ff0c77ac */ /* 0x000ee40008000800 */
[----:B------:R-:W-:Y:S01]  /*1a380*/  VIADD R0, R7, 0x34 ;  /* 0x0000003407007836 */ /* 0x000fe20000000000 */
[----:B------:R-:W-:Y:S01]  /*1a390*/  @P6 STG.E desc[UR8][R34.64], R12 ;  /* 0x0000000c22006986 */ /* 0x000fe2000c101908 */
[----:B----4-:R-:W-:Y:S01]  /*1a3a0*/  IMAD.WIDE R24, R39, 0x4, R4 ;  /* 0x0000000427187825 */ /* 0x010fe200078e0204 */
[----:B------:R-:W4:Y:S01]  /*1a3b0*/  LDCU UR14, c[0x0][0x398] ;  /* 0x00007300ff0e77ac */ /* 0x000f220008000800 */
[----:B-1----:R-:W-:-:S02]  /*1a3c0*/  ISETP.LT.AND P2, PT, R194, UR18, !P2 ;  /* 0x00000012c2007c0c */ /* 0x002fc4000d741270 */
[C---:B------:R-:W-:Y:S01]  /*1a3d0*/  IMAD.WIDE R36, R3.reuse, 0x4, R40 ;  /* 0x0000000403247825 */ /* 0x040fe200078e0228 */
[----:B------:R-:W-:Y:S01]  /*1a3e0*/  ISETP.GE.AND P6, PT, R0, UR6, PT ;  /* 0x0000000600007c0c */ /* 0x000fe2000bfc6270 */
[----:B------:R1:W-:Y:S01]  /*1a3f0*/  @P3 STG.E desc[UR8][R24.64], R84 ;  /* 0x0000005418003986 */ /* 0x0003e2000c101908 */
[----:B------:R-:W4:Y:S01]  /*1a400*/  LDCU UR6, c[0x0][0x398] ;  /* 0x00007300ff0677ac */ /* 0x000f220008000800 */
[C-C-:B--2---:R-:W-:Y:S01]  /*1a410*/  IMAD.WIDE R26, R3.reuse, 0x4, R4.reuse ;  /* 0x00000004031a7825 */ /* 0x144fe200078e0204 */
[----:B------:R-:W-:Y:S01]  /*1a420*/  IADD3 R3, PT, PT, R3, UR26, RZ ;  /* 0x0000001a03037c10 */ /* 0x000fe2000fffe0ff */
[----:B------:R2:W-:Y:S01]  /*1a430*/  @P5 STG.E desc[UR8][R36.64], R136 ;  /* 0x0000008824005986 */ /* 0x0005e2000c101908 */
[----:B-----5:R-:W-:Y:S01]  /*1a440*/  ISETP.LT.AND P5, PT, R193, UR10, !P1 ;  /* 0x0000000ac1007c0c */ /* 0x020fe2000cfa1270 */
[----:B------:R-:W-:Y:S01]  /*1a450*/  VIADD R0, R7, 0x36 ;  /* 0x0000003607007836 */ /* 0x000fe20000000000 */
[C---:B------:R-:W-:Y:S01]  /*1a460*/  ISETP.LT.AND P1, PT, R194.reuse, UR4, !P1 ;  /* 0x00000004c2007c0c */ /* 0x040fe2000cf21270 */
[----:B------:R-:W5:Y:S01]  /*1a470*/  LDCU UR4, c[0x0][0x398] ;  /* 0x00007300ff0477ac */ /* 0x000f620008000800 */
[----:B------:R-:W-:Y:S01]  /*1a480*/  IMAD.WIDE R32, R3, 0x4, R4 ;  /* 0x0000000403207825 */ /* 0x000fe200078e0204 */
[----:B------:R5:W-:Y:S01]  /*1a490*/  @P2 STG.E desc[UR8][R26.64], R28 ;  /* 0x0000001c1a002986 */ /* 0x000be2000c101908 */
[----:B---3--:R-:W-:Y:S01]  /*1a4a0*/  ISETP.LT.AND P2, PT, R193, UR12, !P4 ;  /* 0x0000000cc1007c0c */ /* 0x008fe2000e741270 */
[----:B------:R-:W3:Y:S01]  /*1a4b0*/  LDCU UR10, c[0x0][0x398] ;  /* 0x00007300ff0a77ac */ /* 0x000ee20008000800 */
[----:B-1----:R-:W-:Y:S01]  /*1a4c0*/  IMAD.WIDE R24, R3, 0x4, R40 ;  /* 0x0000000403187825 */ /* 0x002fe200078e0228 */
[----:B----4-:R-:W-:-:S02]  /*1a4d0*/  ISETP.LT.AND P4, PT, R194, UR14, !P4 ;  /* 0x0000000ec2007c0c */ /* 0x010fc4000e781270 */
[----:B------:R-:W-:Y:S01]  /*1a4e0*/  ISETP.GE.AND P3, PT, R6, UR11, PT ;  /* 0x0000000b06007c0c */ /* 0x000fe2000bf66270 */
[----:B--2---:R-:W-:Y:S01]  /*1a4f0*/  VIADD R37, R3, UR26 ;  /* 0x0000001a03257c36 */ /* 0x004fe20008000000 */
[----:B------:R1:W-:Y:S01]  /*1a500*/  @P5 STG.E desc[UR8][R24.64], R13 ;  /* 0x0000000d18005986 */ /* 0x0003e2000c101908 */
[----:B------:R-:W-:Y:S01]  /*1a510*/  ISETP.GE.AND P5, PT, R0, UR5, PT ;  /* 0x0000000500007c0c */ /* 0x000fe2000bfa6270 */
[----:B------:R-:W2:Y:S01]  /*1a520*/  LDCU UR5, c[0x0][0x398] ;  /* 0x00007300ff0577ac */ /* 0x000ea20008000800 */
[----:B------:R-:W-:Y:S01]  /*1a530*/  IMAD.WIDE R34, R37, 0x4, R4 ;  /* 0x0000000425227825 */ /* 0x000fe200078e0204 */
[----:B------:R-:W-:Y:S01]  /*1a540*/  @P1 STG.E desc[UR8][R32.64], R85 ;  /* 0x0000005520001986 */ /* 0x000fe2000c101908 */
[----:B------:R-:W-:Y:S01]  /*1a550*/  ISETP.LT.AND P1, PT, R193, UR6, !P6 ;  /* 0x00000006c1007c0c */ /* 0x000fe2000f721270 */
[----:B------:R-:W4:Y:S01]  /*1a560*/  LDCU UR6, c[0x0][0x398] ;  /* 0x00007300ff0677ac */ /* 0x000f220008000800 */
[C---:B-----5:R-:W-:Y:S01]  /*1a570*/  IMAD.WIDE R26, R37.reuse, 0x4, R40 ;  /* 0x00000004251a7825 */ /* 0x060fe200078e0228 */
[----:B------:R-:W-:Y:S01]  /*1a580*/  ISETP.LT.AND P6, PT, R194, UR4, !P6 ;  /* 0x00000004c2007c0c */ /* 0x000fe2000f7c1270 */
[----:B------:R-:W5:Y:S01]  /*1a590*/  LDCU UR11, c[0x0][0x398] ;  /* 0x00007300ff0b77ac */ /* 0x000f620008000800 */
[----:B------:R-:W-:-:S02]  /*1a5a0*/  IADD3 R37, PT, PT, R37, UR26, RZ ;  /* 0x0000001a25257c10 */ /* 0x000fc4000fffe0ff */
[----:B------:R4:W-:Y:S01]  /*1a5b0*/  @P2 STG.E desc[UR8][R26.64], R137 ;  /* 0x000000891a002986 */ /* 0x0009e2000c101908 */
[----:B------:R-:W-:Y:S01]  /*1a5c0*/  VIADD R0, R7, 0x37 ;  /* 0x0000003707007836 */ /* 0x000fe20000000000 */
[----:B------:R-:W5:Y:S01]  /*1a5d0*/  LDCU UR4, c[0x0][0x398] ;  /* 0x00007300ff0477ac */ /* 0x000f620008000800 */
[----:B-1----:R-:W-:Y:S01]  /*1a5e0*/  IMAD.WIDE R12, R37, 0x4, R40 ;  /* 0x00000004250c7825 */ /* 0x002fe200078e0228 */
[----:B------:R-:W-:Y:S01]  /*1a5f0*/  @P4 STG.E desc[UR8][R34.64], R29 ;  /* 0x0000001d22004986 */ /* 0x000fe2000c101908 */
[----:B---3--:R-:W-:Y:S01]  /*1a600*/  ISETP.LT.AND P4, PT, R193, UR10, !P3 ;  /* 0x0000000ac1007c0c */ /* 0x008fe2000df81270 */
[----:B------:R-:W1:Y:S01]  /*1a610*/  LDCU UR10, c[0x0][0x398] ;  /* 0x00007300ff0a77ac */ /* 0x000e620008000800 */
[C---:B------:R-:W-:Y:S01]  /*1a620*/  IMAD.WIDE R24, R37.reuse, 0x4, R4 ;  /* 0x0000000425187825 */ /* 0x040fe200078e0204 */
[----:B------:R3:W-:Y:S01]  /*1a630*/  @P1 STG.E desc[UR8][R12.64], R14 ;  /* 0x0000000e0c001986 */ /* 0x0007e2000c101908 */
[----:B--2---:R-:W-:Y:S01]  /*1a640*/  ISETP.LT.AND P3, PT, R194, UR5, !P3 ;  /* 0x00000005c2007c0c */ /* 0x004fe2000df61270 */
[----:B------:R-:W2:Y:S01]  /*1a650*/  LDCU UR5, c[0x0][0x398] ;  /* 0x00007300ff0577ac */ /* 0x000ea20008000800 */
[----:B------:R-:W-:Y:S01]  /*1a660*/  VIADD R3, R37, UR26 ;  /* 0x0000001a25037c36 */ /* 0x000fe20008000000 */
[----:B------:R1:W-:Y:S01]  /*1a670*/  @P6 STG.E desc[UR8][R24.64], R86 ;  /* 0x0000005618006986 */ /* 0x0003e2000c101908 */
[----:B----4-:R-:W-:Y:S01]  /*1a680*/  ISETP.LT.AND P6, PT, R193, UR6, !P5 ;  /* 0x00000006c1007c0c */ /* 0x010fe2000efc1270 */
[----:B------:R-:W4:Y:S01]  /*1a690*/  LDCU UR6, c[0x0][0x398] ;  /* 0x00007300ff0677ac */ /* 0x000f220008000800 */
[----:B------:R-:W-:Y:S01]  /*1a6a0*/  ISETP.GE.AND P2, PT, R0, UR7, PT ;  /* 0x0000000700007c0c */ /* 0x000fe2000bf46270 */
[C---:B------:R-:W-:Y:S01]  /*1a6b0*/  IMAD.WIDE R26, R3.reuse, 0x4, R40 ;  /* 0x00000004031a7825 */ /* 0x040fe200078e0228 */
[----:B-----5:R-:W-:Y:S01]  /*1a6c0*/  ISETP.LT.AND P5, PT, R194, UR11, !P5 ;  /* 0x0000000bc2007c0c */ /* 0x020fe2000efa1270 */
[----:B------:R-:W5:Y:S01]  /*1a6d0*/  LDCU UR7, c[0x0][0x398] ;  /* 0x00007300ff0777ac */ /* 0x000f620008000800 */
[----:B------:R-:W2:Y:S01]  /*1a6e0*/  LDS.128 R32, [R2] ;  /* 0x0000000002207984 */ /* 0x000ea20000000c00 */
[----:B---3--:R-:W-:Y:S01]  /*1a6f0*/  IMAD.WIDE R12, R3, 0x4, R4 ;  /* 0x00000004030c7825 */ /* 0x008fe200078e0204 */
[----:B------:R-:W-:Y:S01]  /*1a700*/  IADD3 R0, PT, PT, R7, 0x38, RZ ;  /* 0x0000003807007810 */ /* 0x000fe20007ffe0ff */
[----:B------:R-:W3:Y:S01]  /*1a710*/  LDCU UR11, c[0x0][0x398] ;  /* 0x00007300ff0b77ac */ /* 0x000ee20008000800 */
[----:B------:R4:W-:Y:S01]  /*1a720*/  @P4 STG.E desc[UR8][R26.64], R138 ;  /* 0x0000008a1a004986 */ /* 0x0009e2000c101908 */
[----:B------:R-:W-:Y:S01]  /*1a730*/  VIADD R3, R3, UR26 ;  /* 0x0000001a03037c36 */ /* 0x000fe20008000000 */
[----:B------:R-:W-:Y:S01]  /*1a740*/  ISETP.GE.AND P1, PT, R0, UR15, PT ;  /* 0x0000000f00007c0c */ /* 0x000fe2000bf26270 */
[----:B------:R-:W-:Y:S01]  /*1a750*/  VIADD R0, R7, 0x39 ;  /* 0x0000003907007836 */ /* 0x000fe20000000000 */
[----:B------:R3:W-:Y:S01]  /*1a760*/  @P3 STG.E desc[UR8][R12.64], R30 ;  /* 0x0000001e0c003986 */ /* 0x0007e2000c101908 */
[----:B-1----:R-:W-:Y:S01]  /*1a770*/  IMAD.WIDE R24, R3, 0x4, R40 ;  /* 0x0000000403187825 */ /* 0x002fe200078e0228 */
[----:B------:R-:W1:Y:S02]  /*1a780*/  LDCU UR12, c[0x0][0x398] ;  /* 0x00007300ff0c77ac */ /* 0x000e640008000800 */
[----:B------:R-:W-:-:S02]  /*1a790*/  ISETP.GE.AND P4, PT, R0, UR17, PT ;  /* 0x0000001100007c0c */ /* 0x000fc4000bf86270 */
[----:B------:R1:W-:Y:S01]  /*1a7a0*/  @P6 STG.E desc[UR8][R24.64], R15 ;  /* 0x0000000f18006986 */ /* 0x0003e2000c101908 */
[----:B------:R-:W-:Y:S01]  /*1a7b0*/  IADD3 R0, PT, PT, R7, 0x3a, RZ ;  /* 0x0000003a07007810 */ /* 0x000fe20007ffe0ff */
[----:B----4-:R-:W-:Y:S01]  /*1a7c0*/  IMAD.WIDE R26, R3, 0x4, R4 ;  /* 0x00000004031a7825 */ /* 0x010fe200078e0204 */
[----:B-----5:R-:W-:Y:S01]  /*1a7d0*/  ISETP.LT.AND P6, PT, R193, UR7, !P1 ;  /* 0x00000007c1007c0c */ /* 0x020fe2000cfc1270 */
[----:B------:R-:W4:Y:S01]  /*1a7e0*/  LDCU UR7, c[0x0][0x398] ;  /* 0x00007300ff0777ac */ /* 0x000f220008000800 */
[C---:B------:R-:W-:Y:S01]  /*1a7f0*/  ISETP.LT.AND P1, PT, R194.reuse, UR6, !P1 ;  /* 0x00000006c2007c0c */ /* 0x040fe2000cf21270 */
[----:B---3--:R-:W-:Y:S01]  /*1a800*/  VIADD R13, R3, UR26 ;  /* 0x0000001a030d7c36 */ /* 0x008fe20008000000 */
[----:B------:R3:W-:Y:S01]  /*1a810*/  @P5 STG.E desc[UR8][R26.64], R87 ;  /* 0x000000571a005986 */ /* 0x0007e2000c101908 */
[----:B------:R-:W-:Y:S01]  /*1a820*/  ISETP.LT.AND P5, PT, R193, UR4, !P2 ;  /* 0x00000004c1007c0c */ /* 0x000fe2000d7a1270 */
[----:B------:R-:W5:Y:S01]  /*1a830*/  LDCU UR4, c[0x0][0x398] ;  /* 0x00007300ff0477ac */ /* 0x000f620008000800 */
[----:B--2---:R-:W-:Y:S01]  /*1a840*/  ISETP.LT.AND P2, PT, R194, UR5, !P2 ;  /* 0x00000005c2007c0c */ /* 0x004fe2000d741270 */
[C---:B------:R-:W-:Y:S01]  /*1a850*/  IMAD.WIDE R2, R13.reuse, 0x4, R40 ;  /* 0x000000040d027825 */ /* 0x040fe200078e0228 */
[C---:B------:R-:W-:Y:S01]  /*1a860*/  IADD3 R29, PT, PT, R13.reuse, UR26, RZ ;  /* 0x0000001a0d1d7c10 */ /* 0x040fe2000fffe0ff */
[----:B------:R-:W2:Y:S01]  /*1a870*/  LDCU UR5, c[0x0][0x398] ;  /* 0x00007300ff0577ac */ /* 0x000ea20008000800 */
[----:B------:R-:W-:Y:S01]  /*1a880*/  ISETP.GE.AND P3, PT, R0, UR25, PT ;  /* 0x0000001900007c0c */ /* 0x000fe2000bf66270 */
[----:B------:R-:W-:Y:S01]  /*1a890*/  IMAD.WIDE R12, R13, 0x4, R4 ;  /* 0x000000040d0c7825 */ /* 0x000fe200078e0204 */
[----:B------:R-:W2:Y:S03]  /*1a8a0*/  LDCU UR6, c[0x0][0x398] ;  /* 0x00007300ff0677ac */ /* 0x000ea60008000800 */
[----:B-1----:R-:W-:-:S02]  /*1a8b0*/  IMAD.WIDE R14, R29, 0x4, R40 ;  /* 0x000000041d0e7825 */ /* 0x002fc400078e0228 */
[----:B------:R1:W-:Y:S01]  /*1a8c0*/  @P5 STG.E desc[UR8][R2.64], R139 ;  /* 0x0000008b02005986 */ /* 0x0003e2000c101908 */
[----:B------:R-:W2:Y:S01]  /*1a8d0*/  LDCU UR14, c[0x0][0x398] ;  /* 0x00007300ff0e77ac */ /* 0x000ea20008000800 */
[----:B------:R-:W-:Y:S02]  /*1a8e0*/  IMAD.WIDE R24, R29, 0x4, R4 ;  /* 0x000000041d187825 */ /* 0x000fe400078e0204 */
[----:B------:R2:W-:Y:S01]  /*1a8f0*/  @P2 STG.E desc[UR8][R12.64], R31 ;  /* 0x0000001f0c002986 */ /* 0x0005e2000c101908 */
[----:B------:R-:W-:Y:S01]  /*1a900*/  ISETP.LT.AND P2, PT, R193, UR10, !P4 ;  /* 0x0000000ac1007c0c */ /* 0x000fe2000e741270 */
[----:B------:R-:W-:Y:S01]  /*1a910*/  VIADD R0, R7, 0x3b ;  /* 0x0000003b07007836 */ /* 0x000fe20000000000 */
[----:B------:R-:W-:Y:S01]  /*1a920*/  ISETP.LT.AND P4, PT, R194, UR11, !P4 ;  /* 0x0000000bc2007c0c */ /* 0x000fe2000e781270 */
[----:B------:R4:W-:Y:S01]  /*1a930*/  @P6 STG.E desc[UR8][R14.64], R16 ;  /* 0x000000100e006986 */ /* 0x0009e2000c101908 */
[----:B------:R-:W-:Y:S01]  /*1a940*/  VIADD R29, R29, UR26 ;  /* 0x0000001a1d1d7c36 */ /* 0x000fe20008000000 */
[----:B-----5:R-:W-:Y:S01]  /*1a950*/  ISETP.LT.AND P6, PT, R193, UR4, !P3 ;  /* 0x00000004c1007c0c */ /* 0x020fe2000dfc1270 */
[----:B------:R-:W5:Y:S01]  /*1a960*/  LDCU UR4, c[0x0][0x398] ;  /* 0x00007300ff0477ac */ /* 0x000f620008000800 */
[----:B------:R-:W-:Y:S01]  /*1a970*/  ISETP.GE.AND P5, PT, R0, UR19, PT ;  /* 0x0000001300007c0c */ /* 0x000fe2000bfa6270 */
[----:B---3--:R-:W-:Y:S01]  /*1a980*/  VIADD R27, R29, UR26 ;  /* 0x0000001a1d1b7c36 */ /* 0x008fe20008000000 */
[----:B------:R-:W-:Y:S01]  /*1a990*/  IADD3 R0, PT, PT, R7, 0x3c, RZ ;  /* 0x0000003c07007810 */ /* 0x000fe20007ffe0ff */
[C---:B-1----:R-:W-:Y:S01]  /*1a9a0*/  IMAD.WIDE R2, R29.reuse, 0x4, R40 ;  /* 0x000000041d027825 */ /* 0x042fe200078e0228 */
[----:B------:R1:W-:Y:S01]  /*1a9b0*/  @P1 STG.E desc[UR8][R24.64], R8 ;  /* 0x0000000818001986 */ /* 0x0003e2000c101908 */
[----:B------:R-:W3:Y:S01]  /*1a9c0*/  LDCU UR10, c[0x0][0x398] ;  /* 0x00007300ff0a77ac */ /* 0x000ee20008000800 */
[----:B------:R-:W-:Y:S01]  /*1a9d0*/  ISETP.GE.AND P1, PT, R0, UR21, PT ;  /* 0x0000001500007c0c */ /* 0x000fe2000bf26270 */
[----:B--2---:R-:W-:Y:S01]  /*1a9e0*/  IMAD.WIDE R12, R29, 0x4, R4 ;  /* 0x000000041d0c7825 */ /* 0x004fe200078e0204 */
[----:B------:R2:W-:Y:S01]  /*1a9f0*/  @P2 STG.E desc[UR8][R2.64], R20 ;  /* 0x0000001402002986 */ /* 0x0005e2000c101908 */
[----:B------:R-:W3:Y:S01]  /*1aa00*/  LDCU UR11, c[0x0][0x398] ;  /* 0x00007300ff0b77ac */ /* 0x000ee20008000800 */
[C---:B------:R-:W-:Y:S01]  /*1aa10*/  ISETP.LT.AND P3, PT, R194.reuse, UR5, !P3 ;  /* 0x00000005c2007c0c */ /* 0x040fe2000df61270 */
[----:B----4-:R-:W-:Y:S01]  /*1aa20*/  IMAD.WIDE R14, R27, 0x4, R40 ;  /* 0x000000041b0e7825 */ /* 0x010fe200078e0228 */
[----:B------:R4:W-:Y:S01]  /*1aa30*/  @P4 STG.E desc[UR8][R12.64], R32 ;  /* 0x000000200c004986 */ /* 0x0009e2000c101908 */
[----:B------:R-:W-:Y:S01]  /*1aa40*/  ISETP.LT.AND P4, PT, R193, UR7, !P5 ;  /* 0x00000007c1007c0c */ /* 0x000fe2000ef81270 */
[----:B------:R-:W3:Y:S01]  /*1aa50*/  LDCU UR5, c[0x0][0x398] ;  /* 0x00007300ff0577ac */ /* 0x000ee20008000800 */
[----:B------:R-:W-:Y:S01]  /*1aa60*/  VIADD R0, R7, 0x3d ;  /* 0x0000003d07007836 */ /* 0x000fe20000000000 */
[----:B------:R3:W-:Y:S01]  /*1aa70*/  @P6 STG.E desc[UR8][R14.64], R17 ;  /* 0x000000110e006986 */ /* 0x0007e2000c101908 */
[----:B-1----:R-:W-:Y:S01]  /*1aa80*/  VIADD R25, R27, UR26 ;  /* 0x0000001a1b197c36 */ /* 0x002fe20008000000 */
[----:B------:R-:W-:Y:S01]  /*1aa90*/  ISETP.LT.AND P5, PT, R194, UR6, !P5 ;  /* 0x00000006c2007c0c */ /* 0x000fe2000efa1270 */
[----:B------:R-:W1:Y:S01]  /*1aaa0*/  LDCU UR16, c[0x0][0x398] ;  /* 0x00007300ff1077ac */ /* 0x000e620008000800 */
[----:B------:R-:W-:Y:S01]  /*1aab0*/  ISETP.LT.AND P6, PT, R193, UR12, !P1 ;  /* 0x0000000cc1007c0c */ /* 0x000fe2000cfc1270 */
[----:B--2---:R-:W-:Y:S01]  /*1aac0*/  IMAD.WIDE R2, R27, 0x4, R4 ;  /* 0x000000041b027825 */ /* 0x004fe200078e0204 */
[----:B------:R-:W-:Y:S01]  /*1aad0*/  IADD3 R29, PT, PT, R25, UR26, RZ ;  /* 0x0000001a191d7c10 */ /* 0x000fe2000fffe0ff */
[----:B------:R-:W2:Y:S01]  /*1aae0*/  LDCU UR18, c[0x0][0x398] ;  /* 0x00007300ff1277ac */ /* 0x000ea20008000800 */
[----:B------:R-:W-:Y:S01]  /*1aaf0*/  ISETP.GE.AND P2, PT, R0, UR23, PT ;  /* 0x0000001700007c0c */ /* 0x000fe2000bf46270 */
[----:B------:R-:W-:Y:S01]  /*1ab00*/  VIADD R0, R7, 0x3e ;  /* 0x0000003e07007836 */ /* 0x000fe20000000000 */
[----:B------:R1:W-:Y:S01]  /*1ab10*/  @P3 STG.E desc[UR8][R2.64], R9 ;  /* 0x0000000902003986 */ /* 0x0003e2000c101908 */
[----:B------:R-:W-:Y:S01]  /*1ab20*/  IMAD.WIDE R6, R25, 0x4, R40 ;  /* 0x0000000419067825 */ /* 0x000fe200078e0228 */
[----:B-----5:R-:W-:-:S02]  /*1ab30*/  ISETP.LT.AND P1, PT, R194, UR4, !P1 ;  /* 0x00000004c2007c0c */ /* 0x020fc4000cf21270 */
[----:B------:R-:W-:Y:S01]  /*1ab40*/  ISETP.GE.AND P3, PT, R0, UR13, PT ;  /* 0x0000000d00007c0c */ /* 0x000fe2000bf66270 */
[----:B----4-:R-:W-:Y:S01]  /*1ab50*/  IMAD.WIDE R12, R25, 0x4, R4 ;  /* 0x00000004190c7825 */ /* 0x010fe200078e0204 */
[----:B------:R4:W-:Y:S03]  /*1ab60*/  @P4 STG.E desc[UR8][R6.64], R21 ;  /* 0x0000001506004986 */ /* 0x0009e6000c101908 */
[----:B---3--:R-:W-:Y:S01]  /*1ab70*/  IMAD.WIDE R14, R29, 0x4, R40 ;  /* 0x000000041d0e7825 */ /* 0x008fe200078e0228 */
[----:B------:R3:W-:Y:S01]  /*1ab80*/  @P5 STG.E desc[UR8][R12.64], R33 ;  /* 0x000000210c005986 */ /* 0x0007e2000c101908 */
[----:B------:R-:W-:Y:S02]  /*1ab90*/  ISETP.LT.AND P5, PT, R193, UR14, !P3 ;  /* 0x0000000ec1007c0c */ /* 0x000fe4000dfa1270 */
[----:B------:R-:W-:Y:S01]  /*1aba0*/  VIADD R17, R29, UR26 ;  /* 0x0000001a1d117c36 */ /* 0x000fe20008000000 */
[----:B------:R5:W-:Y:S01]  /*1abb0*/  @P6 STG.E desc[UR8][R14.64], R18 ;  /* 0x000000120e006986 */ /* 0x000be2000c101908 */
[----:B------:R-:W-:Y:S01]  /*1abc0*/  ISETP.LT.AND P6, PT, R193, UR10, !P2 ;  /* 0x0000000ac1007c0c */ /* 0x000fe2000d7c1270 */
[----:B-1----:R-:W-:Y:S01]  /*1abd0*/  IMAD.WIDE R2, R29, 0x4, R4 ;  /* 0x000000041d027825 */ /* 0x002fe200078e0204 */
[----:B------:R-:W-:-:S02]  /*1abe0*/  ISETP.LT.AND P2, PT, R194, UR11, !P2 ;  /* 0x0000000bc2007c0c */ /* 0x000fc4000d741270 */
[C---:B------:R-:W-:Y:S01]  /*1abf0*/  IADD3 R25, PT, PT, R17.reuse, UR26, RZ ;  /* 0x0000001a11197c10 */ /* 0x040fe2000fffe0ff */
[----:B----4-:R-:W-:Y:S01]  /*1ac00*/  IMAD.WIDE R6, R17, 0x4, R40 ;  /* 0x0000000411067825 */ /* 0x010fe200078e0228 */
[C---:B------:R-:W-:Y:S01]  /*1ac10*/  ISETP.LT.AND P3, PT, R194.reuse, UR5, !P3 ;  /* 0x00000005c2007c0c */ /* 0x040fe2000df61270 */
[----:B------:R1:W-:Y:S01]  /*1ac20*/  @P1 STG.E desc[UR8][R2.64], R10 ;  /* 0x0000000a02001986 */ /* 0x0003e2000c101908 */
[----:B------:R-:W-:Y:S01]  /*1ac30*/  ISETP.LT.AND P4, PT, R193, UR16, !P0 ;  /* 0x00000010c1007c0c */ /* 0x000fe2000c781270 */
[----:B------:R-:W-:Y:S01]  /*1ac40*/  VIADD R21, R25, UR26 ;  /* 0x0000001a19157c36 */ /* 0x000fe20008000000 */
[----:B--2---:R-:W-:Y:S01]  /*1ac50*/  ISETP.LT.AND P0, PT, R194, UR18, !P0 ;  /* 0x00000012c2007c0c */ /* 0x004fe2000c701270 */
[----:B------:R-:W-:Y:S02]  /*1ac60*/  IMAD.WIDE R8, R17, 0x4, R4 ;  /* 0x0000000411087825 */ /* 0x000fe400078e0204 */
[----:B------:R1:W-:Y:S02]  /*1ac70*/  @P6 STG.E desc[UR8][R6.64], R22 ;  /* 0x0000001606006986 */ /* 0x0003e4000c101908 */
[----:B---3--:R-:W-:-:S02]  /*1ac80*/  IMAD.WIDE R12, R25, 0x4, R40 ;  /* 0x00000004190c7825 */ /* 0x008fc400078e0228 */
[----:B------:R1:W-:Y:S02]  /*1ac90*/  @P2 STG.E desc[UR8][R8.64], R34 ;  /* 0x0000002208002986 */ /* 0x0003e4000c101908 */
[----:B-----5:R-:W-:Y:S02]  /*1aca0*/  IMAD.WIDE R14, R25, 0x4, R4 ;  /* 0x00000004190e7825 */ /* 0x020fe400078e0204 */
[----:B------:R1:W-:Y:S02]  /*1acb0*/  @P5 STG.E desc[UR8][R12.64], R19 ;  /* 0x000000130c005986 */ /* 0x0003e4000c101908 */
[C---:B------:R-:W-:Y:S02]  /*1acc0*/  IMAD.WIDE R40, R21.reuse, 0x4, R40 ;  /* 0x0000000415287825 */ /* 0x040fe400078e0228 */
[----:B------:R1:W-:Y:S02]  /*1acd0*/  @P3 STG.E desc[UR8][R14.64], R11 ;  /* 0x0000000b0e003986 */ /* 0x0003e4000c101908 */
[----:B------:R-:W-:-:S02]  /*1ace0*/  IMAD.WIDE R4, R21, 0x4, R4 ;  /* 0x0000000415047825 */ /* 0x000fc400078e0204 */
[----:B------:R1:W-:Y:S01]  /*1acf0*/  @P4 STG.E desc[UR8][R40.64], R23 ;  /* 0x0000001728004986 */ /* 0x0003e2000c101908 */
[----:B------:R-:W-:Y:S05]  /*1ad00*/  @!P0 EXIT ;  /* 0x000000000000894d */ /* 0x000fea0003800000 */
[----:B------:R-:W-:Y:S01]  /*1ad10*/  STG.E desc[UR8][R4.64], R35 ;  /* 0x0000002304007986 */ /* 0x000fe2000c101908 */
[----:B------:R-:W-:Y:S05]  /*1ad20*/  EXIT ;  /* 0x000000000000794d */ /* 0x000fea0003800000 */
.L_x_2:
[----:B------:R-:W-:-:S00]  /*1ad30*/  BRA `(.L_x_2) ;  /* 0xfffffffc00fc7947 */ /* 0x000fc0000383ffff */
[----:B------:R-:W-:-:S00]  /*1ad40*/  NOP ;  /* 0x0000000000007918 */ /* 0x000fc00000000000 */
        /* <DEDUP_REMOVED lines=11> */
.L_x_3:


//--------------------- .nv.shared.matmul_kernel  --------------------------
	.section	.nv.shared.matmul_kernel,"aw",@nobits
	.sectionflags	@""
	.align	16
	.zero		1024


//--------------------- .nv.shared.reserved.0     --------------------------
	.section	.nv.shared.reserved.0,"aw",@nobits
	.weak		__nv_reservedSMEM_offset_0_alias
	.size		__nv_reservedSMEM_offset_0_alias, 0, 64
	.other		__nv_reservedSMEM_offset_0_alias,@"STO_CUDA_RESERVED_SHARED STV_DEFAULT"
__nv_reservedSMEM_offset_0_alias:
	.zero		0
	.zero		64


//--------------------- .nv.constant0.matmul_kernel --------------------------
	.section	.nv.constant0.matmul_kernel,"a",@progbits
	.sectionflags	@""
	.align	4
.nv.constant0.matmul_kernel:
	.zero		976


//--------------------- SYMBOLS --------------------------

	.type		.nv.reservedSmem.offset0,@object
	.size		.nv.reservedSmem.offset0,0x4
	.type		.nv.reservedSmem.cap,@object
	.size		.nv.reservedSmem.cap,0x4
